	.target	sm_90a

	.elftype	@"ET_EXEC"


//--------------------- .note.nv.tkinfo           --------------------------
	.section	.note.nv.tkinfo,"",@"SHT_NOTE"
	.sectionflags	@"SHF_NOTE_NV_TKINFO"
	.tkinfo
        /*0018*/ 	.word	0x00000002
        /*0030*/ 	.string	""
        /*0030*/ 	.string	"ptxas"
        /*0030*/ 	.string	"Cuda compilation tools, release 13.0, V13.0.88"
        /*0030*/ 	.string	"Build cuda_13.0.r13.0/compiler.36424714_0"
        /*0030*/ 	.string	"-v  -suppress-debug-info  -lineinfo  -arch sm_90a "



//--------------------- .note.nv.cuinfo           --------------------------
	.section	.note.nv.cuinfo,"",@"SHT_NOTE"
	.sectionflags	@"SHF_NOTE_NV_CUINFO"
        /*0018*/ 	.short	0x0002
        /*001a*/ 	.short	0x005a
        /*001c*/ 	.short	0x0082
	.zero		2


//--------------------- .nv.info                  --------------------------
	.section	.nv.info,"",@"SHT_CUDA_INFO"
	.align	4


	//----- nvinfo : EIATTR_REGCOUNT
	.align		4
        /*0000*/ 	.byte	0x04, 0x2f
        /*0002*/ 	.short	(.L_1 - .L_0)
	.align		4
.L_0:
        /*0004*/ 	.word	index@(matmul_kernel)
        /*0008*/ 	.word	0x000000ff


	//----- nvinfo : EIATTR_FRAME_SIZE
	.align		4
.L_1:
        /*000c*/ 	.byte	0x04, 0x11
        /*000e*/ 	.short	(.L_3 - .L_2)
	.align		4
.L_2:
        /*0010*/ 	.word	index@(matmul_kernel)
        /*0014*/ 	.word	0x00002290


	//----- nvinfo : EIATTR_MIN_STACK_SIZE
	.align		4
.L_3:
        /*0018*/ 	.byte	0x04, 0x12
        /*001a*/ 	.short	(.L_5 - .L_4)
	.align		4
.L_4:
        /*001c*/ 	.word	index@(matmul_kernel)
        /*0020*/ 	.word	0x00002290
.L_5:


//--------------------- .nv.compat                --------------------------
	.section	.nv.compat,"",@"SHT_CUDA_COMPAT_INFO"
	.align	4
        /*0000*/ 	.byte	0x02, 0x09, 0x01, 0x00, 0x02, 0x02, 0x04, 0x00, 0x02, 0x05, 0x05, 0x00, 0x03, 0x07, 0x01, 0x01
        /*0010*/ 	.byte	0x02, 0x03, 0x00, 0x00, 0x02, 0x06, 0x01, 0x00, 0x04, 0x0b, 0x08, 0x00, 0x00, 0x00, 0x00, 0x00
        /*0020*/ 	.byte	0x00, 0x00, 0x00, 0x00


//--------------------- .nv.info.matmul_kernel    --------------------------
	.section	.nv.info.matmul_kernel,"",@"SHT_CUDA_INFO"
	.sectionflags	@""
	.align	4


	//----- nvinfo : EIATTR_CUDA_API_VERSION
	.align		4
        /*0000*/ 	.byte	0x04, 0x37
        /*0002*/ 	.short	(.L_7 - .L_6)
.L_6:
        /*0004*/ 	.word	0x00000082


	//----- nvinfo : EIATTR_KPARAM_INFO
	.align		4
.L_7:
        /*0008*/ 	.byte	0x04, 0x17
        /*000a*/ 	.short	(.L_9 - .L_8)
.L_8:
        /*000c*/ 	.word	0x00000000
        /*0010*/ 	.short	0x000d
        /*0012*/ 	.short	0x0048
        /*0014*/ 	.byte	0x00, 0xf4, 0x21, 0x00


	//----- nvinfo : EIATTR_KPARAM_INFO
	.align		4
.L_9:
        /*0018*/ 	.byte	0x04, 0x17
        /*001a*/ 	.short	(.L_11 - .L_10)
.L_10:
        /*001c*/ 	.word	0x00000000
        /*0020*/ 	.short	0x000c
        /*0022*/ 	.short	0x0040
        /*0024*/ 	.byte	0x00, 0xf4, 0x21, 0x00


	//----- nvinfo : EIATTR_KPARAM_INFO
	.align		4
.L_11:
        /*0028*/ 	.byte	0x04, 0x17
        /*002a*/ 	.short	(.L_13 - .L_12)
.L_12:
        /*002c*/ 	.word	0x00000000
        /*0030*/ 	.short	0x000b
        /*0032*/ 	.short	0x0038
        /*0034*/ 	.byte	0x00, 0xf0, 0x11, 0x00


	//----- nvinfo : EIATTR_KPARAM_INFO
	.align		4
.L_13:
        /*0038*/ 	.byte	0x04, 0x17
        /*003a*/ 	.short	(.L_15 - .L_14)
.L_14:
        /*003c*/ 	.word	0x00000000
        /*0040*/ 	.short	0x000a
        /*0042*/ 	.short	0x0034
        /*0044*/ 	.byte	0x00, 0xf0, 0x11, 0x00


	//----- nvinfo : EIATTR_KPARAM_INFO
	.align		4
.L_15:
        /*0048*/ 	.byte	0x04, 0x17
        /*004a*/ 	.short	(.L_17 - .L_16)
.L_16:
        /*004c*/ 	.word	0x00000000
        /*0050*/ 	.short	0x0009
        /*0052*/ 	.short	0x0030
        /*0054*/ 	.byte	0x00, 0xf0, 0x11, 0x00


	//----- nvinfo : EIATTR_KPARAM_INFO
	.align		4
.L_17:
        /*0058*/ 	.byte	0x04, 0x17
        /*005a*/ 	.short	(.L_19 - .L_18)
.L_18:
        /*005c*/ 	.word	0x00000000
        /*0060*/ 	.short	0x0008
        /*0062*/ 	.short	0x002c
        /*0064*/ 	.byte	0x00, 0xf0, 0x11, 0x00


	//----- nvinfo : EIATTR_KPARAM_INFO
	.align		4
.L_19:
        /*0068*/ 	.byte	0x04, 0x17
        /*006a*/ 	.short	(.L_21 - .L_20)
.L_20:
        /*006c*/ 	.word	0x00000000
        /*0070*/ 	.short	0x0007
        /*0072*/ 	.short	0x0028
        /*0074*/ 	.byte	0x00, 0xf0, 0x11, 0x00


	//----- nvinfo : EIATTR_KPARAM_INFO
	.align		4
.L_21:
        /*0078*/ 	.byte	0x04, 0x17
        /*007a*/ 	.short	(.L_23 - .L_22)
.L_22:
        /*007c*/ 	.word	0x00000000
        /*0080*/ 	.short	0x0006
        /*0082*/ 	.short	0x0024
        /*0084*/ 	.byte	0x00, 0xf0, 0x11, 0x00


	//----- nvinfo : EIATTR_KPARAM_INFO
	.align		4
.L_23:
        /*0088*/ 	.byte	0x04, 0x17
        /*008a*/ 	.short	(.L_25 - .L_24)
.L_24:
        /*008c*/ 	.word	0x00000000
        /*0090*/ 	.short	0x0005
        /*0092*/ 	.short	0x0020
        /*0094*/ 	.byte	0x00, 0xf0, 0x11, 0x00


	//----- nvinfo : EIATTR_KPARAM_INFO
	.align		4
.L_25:
        /*0098*/ 	.byte	0x04, 0x17
        /*009a*/ 	.short	(.L_27 - .L_26)
.L_26:
        /*009c*/ 	.word	0x00000000
        /*00a0*/ 	.short	0x0004
        /*00a2*/ 	.short	0x001c
        /*00a4*/ 	.byte	0x00, 0xf0, 0x11, 0x00


	//----- nvinfo : EIATTR_KPARAM_INFO
	.align		4
.L_27:
        /*00a8*/ 	.byte	0x04, 0x17
        /*00aa*/ 	.short	(.L_29 - .L_28)
.L_28:
        /*00ac*/ 	.word	0x00000000
        /*00b0*/ 	.short	0x0003
        /*00b2*/ 	.short	0x0018
        /*00b4*/ 	.byte	0x00, 0xf0, 0x11, 0x00


	//----- nvinfo : EIATTR_KPARAM_INFO
	.align		4
.L_29:
        /*00b8*/ 	.byte	0x04, 0x17
        /*00ba*/ 	.short	(.L_31 - .L_30)
.L_30:
        /*00bc*/ 	.word	0x00000000
        /*00c0*/ 	.short	0x0002
        /*00c2*/ 	.short	0x0010
        /*00c4*/ 	.byte	0x00, 0xf4, 0x21, 0x00


	//----- nvinfo : EIATTR_KPARAM_INFO
	.align		4
.L_31:
        /*00c8*/ 	.byte	0x04, 0x17
        /*00ca*/ 	.short	(.L_33 - .L_32)
.L_32:
        /*00cc*/ 	.word	0x00000000
        /*00d0*/ 	.short	0x0001
        /*00d2*/ 	.short	0x0008
        /*00d4*/ 	.byte	0x00, 0xf4, 0x21, 0x00


	//----- nvinfo : EIATTR_KPARAM_INFO
	.align		4
.L_33:
        /*00d8*/ 	.byte	0x04, 0x17
        /*00da*/ 	.short	(.L_35 - .L_34)
.L_34:
        /*00dc*/ 	.word	0x00000000
        /*00e0*/ 	.short	0x0000
        /*00e2*/ 	.short	0x0000
        /*00e4*/ 	.byte	0x00, 0xf4, 0x21, 0x00


	//----- nvinfo : EIATTR_SPARSE_MMA_MASK
	.align		4
.L_35:
        /*00e8*/ 	.byte	0x03, 0x50
        /*00ea*/ 	.short	0x0000


	//----- nvinfo : EIATTR_MAXREG_COUNT
	.align		4
        /*00ec*/ 	.byte	0x03, 0x1b
        /*00ee*/ 	.short	0x00ff


	//----- nvinfo : EIATTR_NUM_BARRIERS
	.align		4
        /*00f0*/ 	.byte	0x02, 0x4c
        /*00f2*/ 	.byte	0x01
	.zero		1


	//----- nvinfo : EIATTR_ANNOTATIONS
	.align		4
        /*00f4*/ 	.byte	0x04, 0x55
        /*00f6*/ 	.short	(.L_37 - .L_36)


	//   ....[0]....
.L_36:
        /*00f8*/ 	.word	0x00000001
        /*00fc*/ 	.byte	0x40, 0x01, 0x00, 0x00, 0x01, 0x00, 0x00, 0x00, 0x90, 0x06, 0x00, 0x00, 0x01, 0x00, 0x00, 0x00
        /* <DEDUP_REMOVED lines=821> */
        /*345c*/ 	.byte	0x70, 0x9c, 0x01, 0x00, 0x01, 0x00, 0x00, 0x00, 0x80, 0x9c, 0x01, 0x00


	//----- nvinfo : EIATTR_MERCURY_ISA_VERSION
	.align		4
.L_37:
        /*3468*/ 	.byte	0x03, 0x5f
        /*346a*/ 	.short	0x0101


	//----- nvinfo : EIATTR_EXIT_INSTR_OFFSETS
	.align		4
        /*346c*/ 	.byte	0x04, 0x1c
        /*346e*/ 	.short	(.L_39 - .L_38)


	//   ....[0]....
.L_38:
        /*3470*/ 	.word	0x00068d30


	//   ....[1]....
        /*3474*/ 	.word	0x00068d50


	//----- nvinfo : EIATTR_REQNTID
	.align		4
.L_39:
        /*3478*/ 	.byte	0x04, 0x10
        /*347a*/ 	.short	(.L_41 - .L_40)
.L_40:
        /*347c*/ 	.word	0x00000080
        /*3480*/ 	.word	0x00000001
        /*3484*/ 	.word	0x00000001


	//----- nvinfo : EIATTR_CBANK_PARAM_SIZE
	.align		4
.L_41:
        /*3488*/ 	.byte	0x03, 0x19
        /*348a*/ 	.short	0x0050


	//----- nvinfo : EIATTR_PARAM_CBANK
	.align		4
        /*348c*/ 	.byte	0x04, 0x0a
        /*348e*/ 	.short	(.L_43 - .L_42)
	.align		4
.L_42:
        /*3490*/ 	.word	index@(.nv.constant0.matmul_kernel)
        /*3494*/ 	.short	0x0210
        /*3496*/ 	.short	0x0050


	//----- nvinfo : EIATTR_SW_WAR
	.align		4
.L_43:
        /*3498*/ 	.byte	0x04, 0x36
        /*349a*/ 	.short	(.L_45 - .L_44)
.L_44:
        /*349c*/ 	.word	0x00000008
.L_45:


//--------------------- .nv.callgraph             --------------------------
	.section	.nv.callgraph,"",@"SHT_CUDA_CALLGRAPH"
	.align	4
	.sectionentsize	8
	.align		4
        /*0000*/ 	.word	0x00000000
	.align		4
        /*0004*/ 	.word	0xffffffff
	.align		4
        /*0008*/ 	.word	0x00000000
	.align		4
        /*000c*/ 	.word	0xfffffffe
	.align		4
        /*0010*/ 	.word	0x00000000
	.align		4
        /*0014*/ 	.word	0xfffffffd
	.align		4
        /*0018*/ 	.word	0x00000000
	.align		4
        /*001c*/ 	.word	0xfffffffc


//--------------------- .text.matmul_kernel       --------------------------
	.section	.text.matmul_kernel,"ax",@progbits
	.align	128
        .global         matmul_kernel
        .type           matmul_kernel,@function
        .size           matmul_kernel,(.L_x_3 - matmul_kernel)
        .other          matmul_kernel,@"STO_CUDA_ENTRY STV_DEFAULT"
matmul_kernel:
.text.matmul_kernel:
[----:B------:R-:W1:Y:S08]  /*0000*/  LDC R1, c[0x0][0x28] ;  /* 0x00000a00ff017b82 */ /* 0x000e700000000800 */
[----:B------:R-:W2:Y:S01]  /*0010*/  LDC.64 R2, c[0x0][0x228] ;  /* 0x00008a00ff027b82 */ /* 0x000ea20000000a00 */
[----:B-1----:R-:W-:Y:S01]  /*0020*/  VIADD R1, R1, 0xffffdd70 ;  /* 0xffffdd7001017836 */ /* 0x002fe20000000000 */
[----:B------:R-:W1:Y:S01]  /*0030*/  S2R R5, SR_CTAID.X ;  /* 0x0000000000057919 */ /* 0x000e620000002500 */
[----:B------:R-:W-:Y:S01]  /*0040*/  ULDC UR4, c[0x0][0x234] ;  /* 0x00008d0000047ab9 */ /* 0x000fe20000000800 */
[----:B------:R-:W-:Y:S01]  /*0050*/  ULDC.64 UR6, c[0x0][0x218] ;  /* 0x0000860000067ab9 */ /* 0x000fe20000000a00 */
[----:B------:R-:W-:Y:S01]  /*0060*/  ULDC UR8, c[0x0][0x240] ;  /* 0x0000900000087ab9 */ /* 0x000fe20000000800 */
        /* <DEDUP_REMOVED lines=12> */
[----:B--2---:R-:W-:Y:S01]  /*0130*/  IMAD.MOV.U32 R11, RZ, RZ, R3 ;  /* 0x000000ffff0b7224 */ /* 0x004fe200078e0003 */
[----:B------:R2:W-:Y:S01]  /*0140*/  STL.64 [R1+0x1a38], R2 ;  /* 0x001a380201007387 */ /* 0x0005e20000100a00 */
[----:B------:R-:W-:-:S02]  /*0150*/  IMAD.MOV.U32 R18, RZ, RZ, R2 ;  /* 0x000000ffff127224 */ /* 0x000fc400078e0002 */
[----:B------:R-:W-:-:S03]  /*0160*/  VIADD R0, R11, 0x1ff ;  /* 0x000001ff0b007836 */ /* 0x000fc60000000000 */
[----:B------:R-:W-:Y:S02]  /*0170*/  IABS R12, R18 ;  /* 0x00000012000c7213 */ /* 0x000fe40000000000 */
[----:B-1----:R-:W-:Y:S02]  /*0180*/  IABS R8, R5 ;  /* 0x0000000500087213 */ /* 0x002fe40000000000 */
[----:B--2---:R-:W-:-:S04]  /*0190*/  SHF.R.S32.HI R3, RZ, 0x1f, R0 ;  /* 0x0000001fff037819 */ /* 0x004fc80000011400 */
[----:B------:R-:W-:-:S04]  /*01a0*/  LEA.HI R3, R3, R0, RZ, 0x9 ;  /* 0x0000000003037211 */ /* 0x000fc800078f48ff */
[----:B------:R-:W-:-:S05]  /*01b0*/  SHF.R.S32.HI R3, RZ, 0x9, R3 ;  /* 0x00000009ff037819 */ /* 0x000fca0000011403 */
[----:B------:R-:W-:-:S05]  /*01c0*/  IMAD.SHL.U32 R4, R3, 0x8, RZ ;  /* 0x0000000803047824 */ /* 0x000fca00078e00ff */
[-C--:B------:R-:W-:Y:S02]  /*01d0*/  IABS R7, R4.reuse ;  /* 0x0000000400077213 */ /* 0x080fe40000000000 */
[----:B------:R-:W-:Y:S02]  /*01e0*/  IABS R10, R4 ;  /* 0x00000004000a7213 */ /* 0x000fe40000000000 */
[----:B------:R-:W1:Y:S08]  /*01f0*/  I2F.RP R0, R7 ;  /* 0x0000000700007306 */ /* 0x000e700000209400 */
[----:B-1----:R-:W1:Y:S02]  /*0200*/  MUFU.RCP R0, R0 ;  /* 0x0000000000007308 */ /* 0x002e640000001000 */
[----:B-1----:R-:W-:-:S02]  /*0210*/  VIADD R2, R0, 0xffffffe ;  /* 0x0ffffffe00027836 */ /* 0x002fc40000000000 */
[----:B------:R-:W-:Y:S01]  /*0220*/  IMAD.MOV R0, RZ, RZ, -R10 ;  /* 0x000000ffff007224 */ /* 0x000fe200078e0a0a */
[----:B------:R-:W-:-:S03]  /*0230*/  IABS R10, R11 ;  /* 0x0000000b000a7213 */ /* 0x000fc60000000000 */
[----:B------:R1:W2:Y:S01]  /*0240*/  F2I.FTZ.U32.TRUNC.NTZ R3, R2 ;  /* 0x0000000200037305 */ /* 0x0002a2000021f000 */
[----:B------:R-:W3:Y:S01]  /*0250*/  S2R R11, SR_TID.X ;  /* 0x00000000000b7919 */ /* 0x000ee20000002100 */
[----:B-1----:R-:W-:Y:S02]  /*0260*/  IMAD.MOV.U32 R2, RZ, RZ, RZ ;  /* 0x000000ffff027224 */ /* 0x002fe400078e00ff */
[----:B--2---:R-:W-:-:S04]  /*0270*/  IMAD.MOV R6, RZ, RZ, -R3 ;  /* 0x000000ffff067224 */ /* 0x004fc800078e0a03 */
[----:B------:R-:W-:Y:S02]  /*0280*/  IMAD R9, R6, R7, RZ ;  /* 0x0000000706097224 */ /* 0x000fe400078e02ff */
[----:B------:R-:W-:Y:S02]  /*0290*/  IMAD.MOV.U32 R6, RZ, RZ, R8 ;  /* 0x000000ffff067224 */ /* 0x000fe400078e0008 */
[----:B------:R-:W-:-:S06]  /*02a0*/  IMAD.HI.U32 R3, R3, R9, R2 ;  /* 0x0000000903037227 */ /* 0x000fcc00078e0002 */
[----:B------:R-:W-:-:S04]  /*02b0*/  IMAD.HI.U32 R3, R3, R6, RZ ;  /* 0x0000000603037227 */ /* 0x000fc800078e00ff */
[----:B------:R-:W-:Y:S01]  /*02c0*/  IMAD R0, R3, R0, R6 ;  /* 0x0000000003007224 */ /* 0x000fe200078e0206 */
[----:B---3--:R-:W-:-:S04]  /*02d0*/  LOP3.LUT R13, R11, 0x7f, RZ, 0xc0, !PT ;  /* 0x0000007f0b0d7812 */ /* 0x008fc800078ec0ff */
[----:B------:R-:W-:-:S13]  /*02e0*/  ISETP.GT.U32.AND P1, PT, R7, R0, PT ;  /* 0x000000000700720c */ /* 0x000fda0003f24070 */
[----:B------:R-:W-:Y:S02]  /*02f0*/  @!P1 IMAD.IADD R0, R0, 0x1, -R7 ;  /* 0x0000000100009824 */ /* 0x000fe400078e0a07 */
[----:B------:R-:W-:Y:S01]  /*0300*/  @!P1 VIADD R3, R3, 0x1 ;  /* 0x0000000103039836 */ /* 0x000fe20000000000 */
[----:B------:R-:W-:Y:S02]  /*0310*/  ISETP.NE.AND P1, PT, R4, RZ, PT ;  /* 0x000000ff0400720c */ /* 0x000fe40003f25270 */
[----:B------:R-:W-:Y:S02]  /*0320*/  ISETP.GE.U32.AND P0, PT, R0, R7, PT ;  /* 0x000000070000720c */ /* 0x000fe40003f06070 */
[----:B------:R-:W-:-:S04]  /*0330*/  LOP3.LUT R0, R5, R4, RZ, 0x3c, !PT ;  /* 0x0000000405007212 */ /* 0x000fc800078e3cff */
[----:B------:R-:W-:Y:S01]  /*0340*/  ISETP.GE.AND P2, PT, R0, RZ, PT ;  /* 0x000000ff0000720c */ /* 0x000fe20003f46270 */
[----:B------:R-:W-:-:S06]  /*0350*/  VIADD R0, R18, 0xff ;  /* 0x000000ff12007836 */ /* 0x000fcc0000000000 */
[----:B------:R-:W-:-:S04]  /*0360*/  @P0 VIADD R3, R3, 0x1 ;  /* 0x0000000103030836 */ /* 0x000fc80000000000 */
[----:B------:R-:W-:Y:S01]  /*0370*/  IMAD.MOV.U32 R2, RZ, RZ, R3 ;  /* 0x000000ffff027224 */ /* 0x000fe200078e0003 */
[----:B------:R-:W-:-:S03]  /*0380*/  SHF.R.S32.HI R3, RZ, 0x1f, R0 ;  /* 0x0000001fff037819 */ /* 0x000fc60000011400 */
[----:B------:R-:W-:Y:S01]  /*0390*/  @!P2 IMAD.MOV R2, RZ, RZ, -R2 ;  /* 0x000000ffff02a224 */ /* 0x000fe200078e0a02 */
[----:B------:R-:W-:Y:S02]  /*03a0*/  @!P1 LOP3.LUT R2, RZ, R4, RZ, 0x33, !PT ;  /* 0x00000004ff029212 */ /* 0x000fe400078e33ff */
[----:B------:R-:W-:-:S03]  /*03b0*/  LEA.HI R3, R3, R0, RZ, 0x8 ;  /* 0x0000000003037211 */ /* 0x000fc600078f40ff */
[----:B------:R-:W-:Y:S02]  /*03c0*/  IMAD.SHL.U32 R8, R2, 0x8, RZ ;  /* 0x0000000802087824 */ /* 0x000fe400078e00ff */
[----:B------:R-:W-:-:S03]  /*03d0*/  IMAD.MOV R2, RZ, RZ, -R2 ;  /* 0x000000ffff027224 */ /* 0x000fc600078e0a02 */
[----:B------:R-:W-:Y:S01]  /*03e0*/  LEA.HI.SX32 R3, R3, -R8, 0x18 ;  /* 0x8000000803037211 */ /* 0x000fe200078fc2ff */
[----:B------:R-:W-:Y:S02]  /*03f0*/  IMAD R14, R4, R2, R5 ;  /* 0x00000002040e7224 */ /* 0x000fe400078e0205 */
[----:B------:R-:W-:Y:S01]  /*0400*/  IMAD.MOV.U32 R2, RZ, RZ, RZ ;  /* 0x000000ffff027224 */ /* 0x000fe200078e00ff */
[----:B------:R-:W-:Y:S02]  /*0410*/  VIMNMX R9, R3, 0x8, PT ;  /* 0x0000000803097848 */ /* 0x000fe40003fe0100 */
[----:B------:R-:W-:Y:S02]  /*0420*/  IABS R4, R14 ;  /* 0x0000000e00047213 */ /* 0x000fe40000000000 */
[----:B------:R-:W-:-:S04]  /*0430*/  IABS R7, R9 ;  /* 0x0000000900077213 */ /* 0x000fc80000000000 */
[----:B------:R-:W1:Y:S08]  /*0440*/  I2F.RP R0, R7 ;  /* 0x0000000700007306 */ /* 0x000e700000209400 */
[----:B-1----:R-:W1:Y:S02]  /*0450*/  MUFU.RCP R0, R0 ;  /* 0x0000000000007308 */ /* 0x002e640000001000 */
[----:B-1----:R-:W-:-:S06]  /*0460*/  VIADD R3, R0, 0xffffffe ;  /* 0x0ffffffe00037836 */ /* 0x002fcc0000000000 */
[----:B------:R-:W1:Y:S02]  /*0470*/  F2I.FTZ.U32.TRUNC.NTZ R3, R3 ;  /* 0x0000000300037305 */ /* 0x000e64000021f000 */
[----:B-1----:R-:W-:-:S04]  /*0480*/  IMAD.MOV R6, RZ, RZ, -R3 ;  /* 0x000000ffff067224 */ /* 0x002fc800078e0a03 */
[----:B------:R-:W-:Y:S01]  /*0490*/  IMAD R5, R6, R7, RZ ;  /* 0x0000000706057224 */ /* 0x000fe200078e02ff */
[----:B------:R-:W-:-:S03]  /*04a0*/  IABS R6, R9 ;  /* 0x0000000900067213 */ /* 0x000fc60000000000 */
[----:B------:R-:W-:Y:S02]  /*04b0*/  IMAD.HI.U32 R2, R3, R5, R2 ;  /* 0x0000000503027227 */ /* 0x000fe400078e0002 */
[----:B------:R-:W1:Y:S02]  /*04c0*/  I2F.RP R3, R12 ;  /* 0x0000000c00037306 */ /* 0x000e640000209400 */
[----:B------:R-:W-:Y:S02]  /*04d0*/  IMAD.MOV.U32 R5, RZ, RZ, R4 ;  /* 0x000000ffff057224 */ /* 0x000fe400078e0004 */
[----:B------:R-:W-:Y:S02]  /*04e0*/  IMAD.MOV R0, RZ, RZ, -R6 ;  /* 0x000000ffff007224 */ /* 0x000fe400078e0a06 */
[----:B------:R-:W-:Y:S02]  /*04f0*/  IMAD.HI.U32 R2, R2, R5, RZ ;  /* 0x0000000502027227 */ /* 0x000fe400078e00ff */
[----:B------:R-:W2:Y:S02]  /*0500*/  I2F.RP R6, R10 ;  /* 0x0000000a00067306 */ /* 0x000ea40000209400 */
[----:B------:R-:W-:-:S05]  /*0510*/  IMAD R0, R2, R0, R5 ;  /* 0x0000000002007224 */ /* 0x000fca00078e0205 */
[----:B------:R-:W-:Y:S01]  /*0520*/  ISETP.GT.U32.AND P1, PT, R7, R0, PT ;  /* 0x000000000700720c */ /* 0x000fe20003f24070 */
[----:B-1----:R-:W1:Y:S08]  /*0530*/  MUFU.RCP R3, R3 ;  /* 0x0000000300037308 */ /* 0x002e700000001000 */
[----:B--2---:R-:W2:Y:S04]  /*0540*/  MUFU.RCP R6, R6 ;  /* 0x0000000600067308 */ /* 0x004ea80000001000 */
[----:B------:R-:W-:-:S02]  /*0550*/  @!P1 IMAD.IADD R0, R0, 0x1, -R7 ;  /* 0x0000000100009824 */ /* 0x000fc400078e0a07 */
[----:B------:R-:W-:Y:S01]  /*0560*/  @!P1 VIADD R2, R2, 0x1 ;  /* 0x0000000102029836 */ /* 0x000fe20000000000 */
[----:B------:R-:W-:Y:S02]  /*0570*/  ISETP.NE.AND P1, PT, R9, RZ, PT ;  /* 0x000000ff0900720c */ /* 0x000fe40003f25270 */
[----:B------:R-:W-:Y:S01]  /*0580*/  ISETP.GE.U32.AND P0, PT, R0, R7, PT ;  /* 0x000000070000720c */ /* 0x000fe20003f06070 */
[----:B-1----:R-:W-:Y:S01]  /*0590*/  VIADD R4, R3, 0xffffffe ;  /* 0x0ffffffe03047836 */ /* 0x002fe20000000000 */
[----:B------:R-:W-:-:S03]  /*05a0*/  LOP3.LUT R0, R14, R9, RZ, 0x3c, !PT ;  /* 0x000000090e007212 */ /* 0x000fc600078e3cff */
[----:B------:R1:W3:Y:S01]  /*05b0*/  F2I.FTZ.U32.TRUNC.NTZ R3, R4 ;  /* 0x0000000400037305 */ /* 0x0002e2000021f000 */
[----:B------:R-:W-:Y:S01]  /*05c0*/  ISETP.GE.AND P2, PT, R0, RZ, PT ;  /* 0x000000ff0000720c */ /* 0x000fe20003f46270 */
[----:B--2---:R-:W-:-:S06]  /*05d0*/  VIADD R5, R6, 0xffffffe ;  /* 0x0ffffffe06057836 */ /* 0x004fcc0000000000 */
[----:B------:R-:W-:Y:S01]  /*05e0*/  @P0 VIADD R2, R2, 0x1 ;  /* 0x0000000102020836 */ /* 0x000fe20000000000 */
[----:B------:R-:W2:Y:S01]  /*05f0*/  F2I.FTZ.U32.TRUNC.NTZ R5, R5 ;  /* 0x0000000500057305 */ /* 0x000ea2000021f000 */
[----:B-1----:R-:W-:Y:S02]  /*0600*/  IMAD.SHL.U32 R4, R11, 0x4, RZ ;  /* 0x000000040b047824 */ /* 0x002fe400078e00ff */
[----:B------:R-:W-:Y:S02]  /*0610*/  IMAD.MOV.U32 R16, RZ, RZ, R2 ;  /* 0x000000ffff107224 */ /* 0x000fe400078e0002 */
[----:B---3--:R-:W-:Y:S02]  /*0620*/  IMAD.MOV R2, RZ, RZ, -R3 ;  /* 0x000000ffff027224 */ /* 0x008fe400078e0a03 */
[----:B------:R-:W-:Y:S01]  /*0630*/  @!P2 IMAD.MOV R16, RZ, RZ, -R16 ;  /* 0x000000ffff10a224 */ /* 0x000fe200078e0a10 */
[----:B------:R-:W-:-:S05]  /*0640*/  @!P1 LOP3.LUT R16, RZ, R9, RZ, 0x33, !PT ;  /* 0x00000009ff109212 */ /* 0x000fca00078e33ff */
[----:B------:R-:W-:Y:S02]  /*0650*/  IMAD.MOV R0, RZ, RZ, -R16 ;  /* 0x000000ffff007224 */ /* 0x000fe400078e0a10 */
[----:B------:R-:W-:Y:S02]  /*0660*/  IMAD.SHL.U32 R6, R16, 0x200, RZ ;  /* 0x0000020010067824 */ /* 0x000fe400078e00ff */
[----:B------:R-:W-:Y:S02]  /*0670*/  IMAD R0, R9, R0, R14 ;  /* 0x0000000009007224 */ /* 0x000fe400078e020e */
[----:B------:R-:W-:Y:S01]  /*0680*/  IMAD.MOV.U32 R9, RZ, RZ, R2 ;  /* 0x000000ffff097224 */ /* 0x000fe200078e0002 */
[----:B------:R-:W-:Y:S01]  /*0690*/  STL [R1+0x1a64], R6 ;  /* 0x001a640601007387 */ /* 0x000fe20000100800 */
[----:B------:R-:W-:Y:S02]  /*06a0*/  IMAD.IADD R0, R8, 0x1, R0 ;  /* 0x0000000108007824 */ /* 0x000fe400078e0200 */
[----:B------:R-:W-:-:S02]  /*06b0*/  IMAD R9, R9, R12, RZ ;  /* 0x0000000c09097224 */ /* 0x000fc400078e02ff */
[----:B------:R-:W-:Y:S02]  /*06c0*/  IMAD.MOV.U32 R2, RZ, RZ, RZ ;  /* 0x000000ffff027224 */ /* 0x000fe400078e00ff */
[----:B------:R-:W-:Y:S02]  /*06d0*/  IMAD R7, R0, 0x100, R13 ;  /* 0x0000010000077824 */ /* 0x000fe400078e020d */
[----:B------:R-:W-:Y:S01]  /*06e0*/  IMAD.HI.U32 R2, R3, R9, R2 ;  /* 0x0000000903027227 */ /* 0x000fe200078e0002 */
[----:B------:R-:W-:Y:S02]  /*06f0*/  SHF.R.S32.HI R3, RZ, 0x6, R11 ;  /* 0x00000006ff037819 */ /* 0x000fe4000001140b */
[----:B------:R-:W-:Y:S01]  /*0700*/  IABS R13, R7 ;  /* 0x00000007000d7213 */ /* 0x000fe20000000000 */
[----:B------:R-:W-:Y:S01]  /*0710*/  VIADD R8, R7, 0x80 ;  /* 0x0000008007087836 */ /* 0x000fe20000000000 */
[----:B------:R-:W-:Y:S01]  /*0720*/  SGXT R3, R3, 0x1 ;  /* 0x000000010303781a */ /* 0x000fe20000000200 */
[----:B--2---:R-:W-:Y:S01]  /*0730*/  IMAD.MOV R17, RZ, RZ, -R5 ;  /* 0x000000ffff117224 */ /* 0x004fe200078e0a05 */
[----:B------:R-:W-:Y:S01]  /*0740*/  SHF.R.U32.HI R9, RZ, 0x6, R11 ;  /* 0x00000006ff097819 */ /* 0x000fe2000001160b */
[----:B------:R-:W-:Y:S01]  /*0750*/  IMAD.HI.U32 R0, R2, R13, RZ ;  /* 0x0000000d02007227 */ /* 0x000fe200078e00ff */
[----:B------:R-:W-:-:S02]  /*0760*/  IABS R15, R8 ;  /* 0x00000008000f7213 */ /* 0x000fc40000000000 */
[----:B------:R-:W-:Y:S01]  /*0770*/  LOP3.LUT R11, R3, 0x90, RZ, 0xc0, !PT ;  /* 0x00000090030b7812 */ /* 0x000fe200078ec0ff */
[----:B------:R-:W-:Y:S01]  /*0780*/  IMAD.MOV R0, RZ, RZ, -R0 ;  /* 0x000000ffff007224 */ /* 0x000fe200078e0a00 */
[----:B------:R-:W-:Y:S01]  /*0790*/  SGXT.U32 R9, R9, 0x1 ;  /* 0x000000010909781a */ /* 0x000fe20000000000 */
[----:B------:R-:W-:Y:S01]  /*07a0*/  IMAD.HI.U32 R3, R2, R15, RZ ;  /* 0x0000000f02037227 */ /* 0x000fe200078e00ff */
[----:B------:R-:W-:Y:S02]  /*07b0*/  LOP3.LUT R11, R11, 0x7c, R4, 0x78, !PT ;  /* 0x0000007c0b0b7812 */ /* 0x000fe400078e7804 */
[----:B------:R-:W-:Y:S01]  /*07c0*/  LOP3.LUT R2, R6, R9, RZ, 0xfc, !PT ;  /* 0x0000000906027212 */ /* 0x000fe200078efcff */
[----:B------:R-:W-:Y:S02]  /*07d0*/  IMAD.MOV R9, RZ, RZ, -R3 ;  /* 0x000000ffff097224 */ /* 0x000fe400078e0a03 */
[----:B------:R1:W-:Y:S01]  /*07e0*/  STL [R1+0x48], R11 ;  /* 0x0000480b01007387 */ /* 0x0003e20000100800 */
[----:B------:R-:W-:Y:S01]  /*07f0*/  IMAD R3, R12, R0, R13 ;  /* 0x000000000c037224 */ /* 0x000fe200078e020d */
[C---:B------:R-:W-:Y:S01]  /*0800*/  LOP3.LUT R13, R2.reuse, 0x1fe, RZ, 0xfc, !PT ;  /* 0x000001fe020d7812 */ /* 0x040fe200078efcff */
[----:B------:R-:W-:Y:S01]  /*0810*/  IMAD.MOV.U32 R4, RZ, RZ, RZ ;  /* 0x000000ffff047224 */ /* 0x000fe200078e00ff */
[----:B------:R-:W-:Y:S01]  /*0820*/  LOP3.LUT R16, R2, 0x6, RZ, 0xfc, !PT ;  /* 0x0000000602107812 */ /* 0x000fe200078efcff */
[----:B------:R-:W-:Y:S01]  /*0830*/  STL [R1+0x1a68], R7 ;  /* 0x001a680701007387 */ /* 0x000fe20000100800 */
[----:B------:R-:W-:-:S02]  /*0840*/  ISETP.GT.U32.AND P1, PT, R12, R3, PT ;  /* 0x000000030c00720c */ /* 0x000fc40003f24070 */
[----:B------:R-:W-:Y:S01]  /*0850*/  ISETP.GE.AND P2, PT, R13, RZ, PT ;  /* 0x000000ff0d00720c */ /* 0x000fe20003f46270 */
[----:B------:R-:W-:Y:S01]  /*0860*/  STL [R1+0x1a6c], R8 ;  /* 0x001a6c0801007387 */ /* 0x000fe20000100800 */
[----:B-1----:R-:W-:Y:S01]  /*0870*/  IMAD R11, R17, R10, RZ ;  /* 0x0000000a110b7224 */ /* 0x002fe200078e02ff */
[----:B------:R-:W-:Y:S02]  /*0880*/  IABS R17, R13 ;  /* 0x0000000d00117213 */ /* 0x000fe40000000000 */
[----:B------:R-:W-:Y:S01]  /*0890*/  IABS R13, R2 ;  /* 0x00000002000d7213 */ /* 0x000fe20000000000 */
[----:B------:R-:W-:Y:S01]  /*08a0*/  IMAD.HI.U32 R0, R5, R11, R4 ;  /* 0x0000000b05007227 */ /* 0x000fe200078e0004 */
[C---:B------:R-:W-:Y:S02]  /*08b0*/  LOP3.LUT R4, R2.reuse, 0x2, RZ, 0xfc, !PT ;  /* 0x0000000202047812 */ /* 0x040fe400078efcff */
[----:B------:R-:W-:Y:S01]  /*08c0*/  LOP3.LUT R11, R2, 0x4, RZ, 0xfc, !PT ;  /* 0x00000004020b7812 */ /* 0x000fe200078efcff */
[----:B------:R-:W-:Y:S01]  /*08d0*/  IMAD R5, R12, R9, R15 ;  /* 0x000000090c057224 */ /* 0x000fe200078e020f */
[----:B------:R-:W-:Y:S01]  /*08e0*/  ISETP.GE.AND P0, PT, R4, RZ, PT ;  /* 0x000000ff0400720c */ /* 0x000fe20003f06270 */
[----:B------:R-:W-:Y:S01]  /*08f0*/  @!P1 IMAD.IADD R3, R3, 0x1, -R12 ;  /* 0x0000000103039824 */ /* 0x000fe200078e0a0c */
[----:B------:R-:W-:Y:S01]  /*0900*/  IABS R15, R4 ;  /* 0x00000004000f7213 */ /* 0x000fe20000000000 */
[----:B------:R-:W-:Y:S01]  /*0910*/  IMAD.HI.U32 R9, R0, R17, RZ ;  /* 0x0000001100097227 */ /* 0x000fe200078e00ff */
[----:B------:R-:W-:-:S02]  /*0920*/  ISETP.GT.U32.AND P3, PT, R12, R5, PT ;  /* 0x000000050c00720c */ /* 0x000fc40003f64070 */
[----:B------:R-:W-:Y:S01]  /*0930*/  ISETP.GE.AND P4, PT, R11, RZ, PT ;  /* 0x000000ff0b00720c */ /* 0x000fe20003f86270 */
[----:B------:R-:W-:Y:S01]  /*0940*/  IMAD.HI.U32 R4, R0, R13, RZ ;  /* 0x0000000d00047227 */ /* 0x000fe200078e00ff */
[----:B------:R-:W-:Y:S02]  /*0950*/  IABS R19, R11 ;  /* 0x0000000b00137213 */ /* 0x000fe40000000000 */
[----:B------:R-:W-:Y:S01]  /*0960*/  ISETP.GT.U32.AND P5, PT, R12, R3, PT ;  /* 0x000000030c00720c */ /* 0x000fe20003fa4070 */
[----:B------:R-:W-:Y:S01]  /*0970*/  IMAD.MOV R11, RZ, RZ, -R9 ;  /* 0x000000ffff0b7224 */ /* 0x000fe200078e0a09 */
[----:B------:R-:W-:Y:S01]  /*0980*/  IABS R14, R16 ;  /* 0x00000010000e7213 */ /* 0x000fe20000000000 */
[----:B------:R-:W-:Y:S01]  /*0990*/  IMAD.MOV R9, RZ, RZ, -R4 ;  /* 0x000000ffff097224 */ /* 0x000fe200078e0a04 */
[----:B------:R-:W-:Y:S01]  /*09a0*/  LOP3.LUT R20, R2, 0x1e, RZ, 0xfc, !PT ;  /* 0x0000001e02147812 */ /* 0x000fe200078efcff */
[----:B------:R-:W-:Y:S01]  /*09b0*/  IMAD R17, R10, R11, R17 ;  /* 0x0000000b0a117224 */ /* 0x000fe200078e0211 */
[----:B------:R-:W-:Y:S01]  /*09c0*/  LOP3.LUT R22, R2, 0x2a, RZ, 0xfc, !PT ;  /* 0x0000002a02167812 */ /* 0x000fe200078efcff */
[----:B------:R-:W-:Y:S01]  /*09d0*/  @!P3 IMAD.IADD R5, R5, 0x1, -R12 ;  /* 0x000000010505b824 */ /* 0x000fe200078e0a0c */
[----:B------:R-:W-:Y:S01]  /*09e0*/  IABS R21, R20 ;  /* 0x0000001400157213 */ /* 0x000fe20000000000 */
[C---:B------:R-:W-:Y:S01]  /*09f0*/  IMAD R9, R10.reuse, R9, R13 ;  /* 0x000000090a097224 */ /* 0x040fe200078e020d */
[----:B------:R-:W-:Y:S01]  /*0a00*/  ISETP.GT.U32.AND P3, PT, R10, R17, PT ;  /* 0x000000110a00720c */ /* 0x000fe20003f64070 */
[----:B------:R-:W-:Y:S01]  /*0a10*/  IMAD.HI.U32 R4, R0, R15, RZ ;  /* 0x0000000f00047227 */ /* 0x000fe200078e00ff */
[----:B------:R-:W-:-:S02]  /*0a20*/  ISETP.GT.U32.AND P6, PT, R12, R5, PT ;  /* 0x000000050c00720c */ /* 0x000fc40003fc4070 */
[----:B------:R-:W-:Y:S01]  /*0a30*/  ISETP.GT.U32.AND P1, PT, R10, R9, PT ;  /* 0x000000090a00720c */ /* 0x000fe20003f24070 */
[----:B------:R-:W-:Y:S01]  /*0a40*/  @!P5 IMAD.IADD R3, R3, 0x1, -R12 ;  /* 0x000000010303d824 */ /* 0x000fe200078e0a0c */
[----:B------:R-:W-:Y:S01]  /*0a50*/  ISETP.GE.AND P5, PT, R7, RZ, PT ;  /* 0x000000ff0700720c */ /* 0x000fe20003fa6270 */
[----:B------:R-:W-:Y:S01]  /*0a60*/  IMAD.HI.U32 R11, R0, R19, RZ ;  /* 0x00000013000b7227 */ /* 0x000fe200078e00ff */
[C---:B------:R-:W-:Y:S02]  /*0a70*/  LOP3.LUT R24, R2.reuse, 0x2c, RZ, 0xfc, !PT ;  /* 0x0000002c02187812 */ /* 0x040fe400078efcff */
[C---:B------:R-:W-:Y:S01]  /*0a80*/  LOP3.LUT R28, R2.reuse, 0x2e, RZ, 0xfc, !PT ;  /* 0x0000002e021c7812 */ /* 0x040fe200078efcff */
[----:B------:R-:W-:Y:S01]  /*0a90*/  IMAD.MOV R4, RZ, RZ, -R4 ;  /* 0x000000ffff047224 */ /* 0x000fe200078e0a04 */
[----:B------:R-:W-:Y:S01]  /*0aa0*/  IABS R23, R24 ;  /* 0x0000001800177213 */ /* 0x000fe20000000000 */
[----:B------:R-:W-:Y:S01]  /*0ab0*/  IMAD.MOV R13, RZ, RZ, -R11 ;  /* 0x000000ffff0d7224 */ /* 0x000fe200078e0a0b */
[----:B------:R-:W-:Y:S01]  /*0ac0*/  LOP3.LUT R30, R2, 0x30, RZ, 0xfc, !PT ;  /* 0x00000030021e7812 */ /* 0x000fe200078efcff */
[----:B------:R-:W-:Y:S01]  /*0ad0*/  @!P6 IMAD.IADD R5, R5, 0x1, -R12 ;  /* 0x000000010505e824 */ /* 0x000fe200078e0a0c */
[----:B------:R-:W-:Y:S01]  /*0ae0*/  ISETP.GE.AND P6, PT, R8, RZ, PT ;  /* 0x000000ff0800720c */ /* 0x000fe20003fc6270 */
[----:B------:R-:W-:Y:S01]  /*0af0*/  @!P1 IMAD.IADD R9, R9, 0x1, -R10 ;  /* 0x0000000109099824 */ /* 0x000fe200078e0a0a */
[----:B------:R-:W-:Y:S01]  /*0b00*/  LOP3.LUT R32, R2, 0x32, RZ, 0xfc, !PT ;  /* 0x0000003202207812 */ /* 0x000fe200078efcff */
[C---:B------:R-:W-:Y:S01]  /*0b10*/  IMAD R11, R10.reuse, R4, R15 ;  /* 0x000000040a0b7224 */ /* 0x040fe200078e020f */
[----:B------:R-:W-:Y:S01]  /*0b20*/  LOP3.LUT R4, RZ, R18, RZ, 0x33, !PT ;  /* 0x00000012ff047212 */ /* 0x000fe200078e33ff */
[----:B------:R-:W-:Y:S01]  /*0b30*/  IMAD.MOV.U32 R15, RZ, RZ, R14 ;  /* 0x000000ffff0f7224 */ /* 0x000fe200078e000e */
[----:B------:R-:W-:Y:S01]  /*0b40*/  IABS R25, R30 ;  /* 0x0000001e00197213 */ /* 0x000fe20000000000 */
[----:B------:R-:W-:Y:S01]  /*0b50*/  @!P5 IMAD.MOV R3, RZ, RZ, -R3 ;  /* 0x000000ffff03d224 */ /* 0x000fe200078e0a03 */
[----:B------:R-:W-:Y:S01]  /*0b60*/  ISETP.GT.U32.AND P5, PT, R10, R9, PT ;  /* 0x000000090a00720c */ /* 0x000fe20003fa4070 */
[----:B------:R-:W-:Y:S01]  /*0b70*/  IMAD.HI.U32 R12, R0, R15, RZ ;  /* 0x0000000f000c7227 */ /* 0x000fe200078e00ff */
[----:B------:R-:W-:-:S02]  /*0b80*/  IABS R27, R32 ;  /* 0x00000020001b7213 */ /* 0x000fc40000000000 */
[----:B------:R-:W-:Y:S01]  /*0b90*/  LOP3.LUT R33, R2, 0x34, RZ, 0xfc, !PT ;  /* 0x0000003402217812 */ /* 0x000fe200078efcff */
[----:B------:R-:W-:Y:S01]  /*0ba0*/  @!P3 IMAD.IADD R17, R17, 0x1, -R10 ;  /* 0x000000011111b824 */ /* 0x000fe200078e0a0a */
[----:B------:R-:W-:Y:S01]  /*0bb0*/  ISETP.NE.AND P3, PT, R18, RZ, PT ;  /* 0x000000ff1200720c */ /* 0x000fe20003f65270 */
[----:B------:R-:W-:Y:S01]  /*0bc0*/  IMAD.MOV R12, RZ, RZ, -R12 ;  /* 0x000000ffff0c7224 */ /* 0x000fe200078e0a0c */
[----:B------:R-:W-:Y:S01]  /*0bd0*/  LOP3.LUT R18, R2, 0x8, RZ, 0xfc, !PT ;  /* 0x0000000802127812 */ /* 0x000fe200078efcff */
[----:B------:R-:W-:Y:S01]  /*0be0*/  @!P6 IMAD.MOV R5, RZ, RZ, -R5 ;  /* 0x000000ffff05e224 */ /* 0x000fe200078e0a05 */
[C---:B------:R-:W-:Y:S01]  /*0bf0*/  ISETP.GT.U32.AND P6, PT, R10.reuse, R11, PT ;  /* 0x0000000b0a00720c */ /* 0x040fe20003fc4070 */
[----:B------:R-:W-:Y:S01]  /*0c00*/  IMAD R13, R10, R13, R19 ;  /* 0x0000000d0a0d7224 */ /* 0x000fe200078e0213 */
[----:B------:R-:W-:Y:S01]  /*0c10*/  SEL R6, R4, R3, !P3 ;  /* 0x0000000304067207 */ /* 0x000fe20005800000 */
[C---:B------:R-:W-:Y:S01]  /*0c20*/  IMAD R15, R10.reuse, R12, R15 ;  /* 0x0000000c0a0f7224 */ /* 0x040fe200078e020f */
[----:B------:R-:W-:Y:S01]  /*0c30*/  ISETP.GT.U32.AND P1, PT, R10, R17, PT ;  /* 0x000000110a00720c */ /* 0x000fe20003f24070 */
[----:B------:R-:W-:Y:S01]  /*0c40*/  @!P5 IMAD.IADD R9, R9, 0x1, -R10 ;  /* 0x000000010909d824 */ /* 0x000fe200078e0a0a */
[----:B------:R-:W-:Y:S01]  /*0c50*/  SEL R3, R4, R5, !P3 ;  /* 0x0000000504037207 */ /* 0x000fe20005800000 */
[----:B------:R-:W-:Y:S01]  /*0c60*/  STL [R1+0x6c], R6 ;  /* 0x00006c0601007387 */ /* 0x000fe20000100800 */
[----:B------:R-:W-:-:S02]  /*0c70*/  ISETP.GT.U32.AND P3, PT, R10, R13, PT ;  /* 0x0000000d0a00720c */ /* 0x000fc40003f64070 */
[----:B------:R-:W-:Y:S01]  /*0c80*/  ISETP.GT.U32.AND P5, PT, R10, R15, PT ;  /* 0x0000000f0a00720c */ /* 0x000fe20003fa4070 */
[----:B------:R1:W-:Y:S01]  /*0c90*/  STL [R1+0x68], R3 ;  /* 0x0000680301007387 */ /* 0x0003e20000100800 */
[----:B------:R-:W-:Y:S01]  /*0ca0*/  IABS R14, R18 ;  /* 0x00000012000e7213 */ /* 0x000fe20000000000 */
[----:B------:R-:W-:Y:S01]  /*0cb0*/  @!P6 IMAD.IADD R11, R11, 0x1, -R10 ;  /* 0x000000010b0be824 */ /* 0x000fe200078e0a0a */
[C---:B------:R-:W-:Y:S02]  /*0cc0*/  LOP3.LUT R12, R2.reuse, 0xa, RZ, 0xfc, !PT ;  /* 0x0000000a020c7812 */ /* 0x040fe400078efcff */
[C---:B------:R-:W-:Y:S01]  /*0cd0*/  ISETP.GE.AND P6, PT, R2.reuse, RZ, PT ;  /* 0x000000ff0200720c */ /* 0x040fe20003fc6270 */
[----:B------:R-:W-:Y:S01]  /*0ce0*/  IMAD.MOV.U32 R5, RZ, RZ, R14 ;  /* 0x000000ffff057224 */ /* 0x000fe200078e000e */
[----:B------:R-:W-:Y:S01]  /*0cf0*/  LOP3.LUT R14, R2, 0xc, RZ, 0xfc, !PT ;  /* 0x0000000c020e7812 */ /* 0x000fe200078efcff */
[----:B------:R-:W-:Y:S01]  /*0d00*/  @!P1 IMAD.IADD R17, R17, 0x1, -R10 ;  /* 0x0000000111119824 */ /* 0x000fe200078e0a0a */
[----:B------:R-:W-:Y:S01]  /*0d10*/  ISETP.GE.AND P1, PT, R16, RZ, PT ;  /* 0x000000ff1000720c */ /* 0x000fe20003f26270 */
[----:B-1----:R-:W-:Y:S01]  /*0d20*/  IMAD.HI.U32 R3, R0, R5, RZ ;  /* 0x0000000500037227 */ /* 0x002fe200078e00ff */
[----:B------:R-:W-:-:S02]  /*0d30*/  IABS R19, R14 ;  /* 0x0000000e00137213 */ /* 0x000fc40000000000 */
[----:B------:R-:W-:Y:S01]  /*0d40*/  LOP3.LUT R16, R2, 0xe, RZ, 0xfc, !PT ;  /* 0x0000000e02107812 */ /* 0x000fe200078efcff */
[--C-:B------:R-:W-:Y:S01]  /*0d50*/  @!P3 IMAD.IADD R13, R13, 0x1, -R10.reuse ;  /* 0x000000010d0db824 */ /* 0x100fe200078e0a0a */
[----:B------:R-:W-:Y:S01]  /*0d60*/  ISETP.GT.U32.AND P3, PT, R10, R11, PT ;  /* 0x0000000b0a00720c */ /* 0x000fe20003f64070 */
[----:B------:R-:W-:Y:S01]  /*0d70*/  IMAD.MOV.U32 R4, RZ, RZ, R17 ;  /* 0x000000ffff047224 */ /* 0x000fe200078e0011 */
[----:B------:R-:W-:Y:S01]  /*0d80*/  IABS R17, R12 ;  /* 0x0000000c00117213 */ /* 0x000fe20000000000 */
[----:B------:R-:W-:Y:S01]  /*0d90*/  @!P5 IMAD.IADD R15, R15, 0x1, -R10 ;  /* 0x000000010f0fd824 */ /* 0x000fe200078e0a0a */
[----:B------:R-:W-:Y:S01]  /*0da0*/  IABS R29, R33 ;  /* 0x00000021001d7213 */ /* 0x000fe20000000000 */
[----:B------:R-:W-:Y:S01]  /*0db0*/  IMAD.MOV R3, RZ, RZ, -R3 ;  /* 0x000000ffff037224 */ /* 0x000fe200078e0a03 */
[----:B------:R-:W-:Y:S01]  /*0dc0*/  LOP3.LUT R34, R2, 0x36, RZ, 0xfc, !PT ;  /* 0x0000003602227812 */ /* 0x000fe200078efcff */
[----:B------:R-:W-:Y:S01]  /*0dd0*/  @!P2 IMAD.MOV R4, RZ, RZ, -R4 ;  /* 0x000000ffff04a224 */ /* 0x000fe200078e0a04 */
[C---:B------:R-:W-:Y:S01]  /*0de0*/  ISETP.GT.U32.AND P5, PT, R10.reuse, R15, PT ;  /* 0x0000000f0a00720c */ /* 0x040fe20003fa4070 */
[C---:B------:R-:W-:Y:S01]  /*0df0*/  IMAD R3, R10.reuse, R3, R5 ;  /* 0x000000030a037224 */ /* 0x040fe200078e0205 */
[----:B------:R-:W-:Y:S01]  /*0e00*/  ISETP.GT.U32.AND P2, PT, R10, R13, PT ;  /* 0x0000000d0a00720c */ /* 0x000fe20003f44070 */
[----:B------:R-:W-:Y:S01]  /*0e10*/  IMAD.HI.U32 R5, R0, R17, RZ ;  /* 0x0000001100057227 */ /* 0x000fe200078e00ff */
[----:B------:R1:W-:Y:S01]  /*0e20*/  STL [R1+0x1a88], R4 ;  /* 0x001a880401007387 */ /* 0x0003e20000100800 */
[----:B------:R-:W-:-:S02]  /*0e30*/  IABS R31, R34 ;  /* 0x00000022001f7213 */ /* 0x000fc40000000000 */
[----:B------:R-:W-:Y:S01]  /*0e40*/  IMAD.MOV R5, RZ, RZ, -R5 ;  /* 0x000000ffff057224 */ /* 0x000fe200078e0a05 */
[----:B------:R-:W-:Y:S01]  /*0e50*/  LOP3.LUT R36, R2, 0x3a, RZ, 0xfc, !PT ;  /* 0x0000003a02247812 */ /* 0x000fe200078efcff */
[--C-:B------:R-:W-:Y:S01]  /*0e60*/  @!P3 IMAD.IADD R11, R11, 0x1, -R10.reuse ;  /* 0x000000010b0bb824 */ /* 0x100fe200078e0a0a */
[C---:B------:R-:W-:Y:S01]  /*0e70*/  ISETP.GT.U32.AND P3, PT, R10.reuse, R3, PT ;  /* 0x000000030a00720c */ /* 0x040fe20003f64070 */
[----:B------:R-:W-:Y:S01]  /*0e80*/  IMAD R5, R10, R5, R17 ;  /* 0x000000050a057224 */ /* 0x000fe200078e0211 */
[----:B------:R-:W-:Y:S01]  /*0e90*/  IABS R17, R16 ;  /* 0x0000001000117213 */ /* 0x000fe20000000000 */
[----:B------:R-:W-:Y:S01]  /*0ea0*/  @!P5 IMAD.IADD R15, R15, 0x1, -R10 ;  /* 0x000000010f0fd824 */ /* 0x000fe200078e0a0a */
[----:B------:R-:W-:Y:S01]  /*0eb0*/  LOP3.LUT R35, R2, 0x38, RZ, 0xfc, !PT ;  /* 0x0000003802237812 */ /* 0x000fe200078efcff */
[----:B-1----:R-:W-:Y:S01]  /*0ec0*/  IMAD.MOV.U32 R4, RZ, RZ, R9 ;  /* 0x000000ffff047224 */ /* 0x002fe200078e0009 */
[----:B------:R-:W-:Y:S01]  /*0ed0*/  ISETP.GT.U32.AND P5, PT, R10, R5, PT ;  /* 0x000000050a00720c */ /* 0x000fe20003fa4070 */
[----:B------:R-:W-:Y:S01]  /*0ee0*/  IMAD.MOV.U32 R6, RZ, RZ, R11 ;  /* 0x000000ffff067224 */ /* 0x000fe200078e000b */
[----:B------:R-:W-:Y:S01]  /*0ef0*/  LOP3.LUT R40, R2, 0x4a, RZ, 0xfc, !PT ;  /* 0x0000004a02287812 */ /* 0x000fe200078efcff */
[----:B------:R-:W-:Y:S01]  /*0f00*/  @!P6 IMAD.MOV R4, RZ, RZ, -R4 ;  /* 0x000000ffff04e224 */ /* 0x000fe200078e0a04 */
[----:B------:R-:W-:Y:S01]  /*0f10*/  ISETP.GE.AND P6, PT, R18, RZ, PT ;  /* 0x000000ff1200720c */ /* 0x000fe20003fc6270 */
[----:B------:R-:W-:Y:S01]  /*0f20*/  IMAD.HI.U32 R9, R0, R19, RZ ;  /* 0x0000001300097227 */ /* 0x000fe200078e00ff */
[----:B------:R-:W-:-:S02]  /*0f30*/  LOP3.LUT R18, R2, 0x10, RZ, 0xfc, !PT ;  /* 0x0000001002127812 */ /* 0x000fc400078efcff */
[----:B------:R-:W-:Y:S01]  /*0f40*/  STL [R1+0x1a8c], R4 ;  /* 0x001a8c0401007387 */ /* 0x000fe20000100800 */
[--C-:B------:R-:W-:Y:S01]  /*0f50*/  @!P3 IMAD.IADD R3, R3, 0x1, -R10.reuse ;  /* 0x000000010303b824 */ /* 0x100fe200078e0a0a */
[----:B------:R-:W-:Y:S01]  /*0f60*/  ISETP.GE.AND P3, PT, R14, RZ, PT ;  /* 0x000000ff0e00720c */ /* 0x000fe20003f66270 */
[----:B------:R-:W-:Y:S01]  /*0f70*/  @!P2 IMAD.IADD R13, R13, 0x1, -R10 ;  /* 0x000000010d0da824 */ /* 0x000fe200078e0a0a */
[----:B------:R-:W-:Y:S01]  /*0f80*/  ISETP.GE.AND P2, PT, R12, RZ, PT ;  /* 0x000000ff0c00720c */ /* 0x000fe20003f46270 */
[----:B------:R-:W-:Y:S01]  /*0f90*/  @!P0 IMAD.MOV R6, RZ, RZ, -R6 ;  /* 0x000000ffff068224 */ /* 0x000fe200078e0a06 */
[----:B------:R-:W-:Y:S01]  /*0fa0*/  IABS R12, R18 ;  /* 0x00000012000c7213 */ /* 0x000fe20000000000 */
[----:B------:R-:W-:Y:S01]  /*0fb0*/  IMAD.MOV R9, RZ, RZ, -R9 ;  /* 0x000000ffff097224 */ /* 0x000fe200078e0a09 */
[C---:B------:R-:W-:Y:S01]  /*0fc0*/  ISETP.GT.U32.AND P0, PT, R10.reuse, R3, PT ;  /* 0x000000030a00720c */ /* 0x040fe20003f04070 */
[----:B------:R-:W-:Y:S01]  /*0fd0*/  @!P5 IMAD.IADD R5, R5, 0x1, -R10 ;  /* 0x000000010505d824 */ /* 0x000fe200078e0a0a */
[----:B------:R1:W-:Y:S01]  /*0fe0*/  STL [R1+0x24], R6 ;  /* 0x0000240601007387 */ /* 0x0003e20000100800 */
[----:B------:R-:W-:Y:S01]  /*0ff0*/  IMAD R9, R10, R9, R19 ;  /* 0x000000090a097224 */ /* 0x000fe200078e0213 */
[----:B------:R-:W-:Y:S01]  /*1000*/  LOP3.LUT R14, R2, 0x12, RZ, 0xfc, !PT ;  /* 0x00000012020e7812 */ /* 0x000fe200078efcff */
[----:B------:R-:W-:Y:S01]  /*1010*/  IMAD.MOV.U32 R19, RZ, RZ, R12 ;  /* 0x000000ffff137224 */ /* 0x000fe200078e000c */
[----:B------:R-:W-:Y:S01]  /*1020*/  ISETP.GT.U32.AND P5, PT, R10, R5, PT ;  /* 0x000000050a00720c */ /* 0x000fe20003fa4070 */
[----:B------:R-:W-:Y:S01]  /*1030*/  IMAD.HI.U32 R11, R0, R17, RZ ;  /* 0x00000011000b7227 */ /* 0x000fe200078e00ff */
[----:B------:R-:W-:-:S02]  /*1040*/  LOP3.LUT R42, R2, 0x4c, RZ, 0xfc, !PT ;  /* 0x0000004c022a7812 */ /* 0x000fc400078efcff */
[----:B------:R-:W-:Y:S01]  /*1050*/  IABS R39, R40 ;  /* 0x0000002800277213 */ /* 0x000fe20000000000 */
[----:B------:R-:W-:Y:S01]  /*1060*/  IMAD.HI.U32 R12, R0, R19, RZ ;  /* 0x00000013000c7227 */ /* 0x000fe200078e00ff */
[----:B------:R-:W-:Y:S02]  /*1070*/  IABS R41, R42 ;  /* 0x0000002a00297213 */ /* 0x000fe40000000000 */
[C---:B------:R-:W-:Y:S01]  /*1080*/  LOP3.LUT R43, R2.reuse, 0x4e, RZ, 0xfc, !PT ;  /* 0x0000004e022b7812 */ /* 0x040fe200078efcff */
[----:B-1----:R-:W-:Y:S01]  /*1090*/  IMAD.MOV.U32 R6, RZ, RZ, R13 ;  /* 0x000000ffff067224 */ /* 0x002fe200078e000d */
[C---:B------:R-:W-:Y:S01]  /*10a0*/  LOP3.LUT R44, R2.reuse, 0x54, RZ, 0xfc, !PT ;  /* 0x00000054022c7812 */ /* 0x040fe200078efcff */
[----:B------:R-:W-:Y:S01]  /*10b0*/  IMAD.MOV R11, RZ, RZ, -R11 ;  /* 0x000000ffff0b7224 */ /* 0x000fe200078e0a0b */
[----:B------:R-:W-:Y:S01]  /*10c0*/  LOP3.LUT R46, R2, 0x56, RZ, 0xfc, !PT ;  /* 0x00000056022e7812 */ /* 0x000fe200078efcff */
[----:B------:R-:W-:Y:S01]  /*10d0*/  @!P4 IMAD.MOV R6, RZ, RZ, -R6 ;  /* 0x000000ffff06c224 */ /* 0x000fe200078e0a06 */
[C---:B------:R-:W-:Y:S01]  /*10e0*/  ISETP.GT.U32.AND P4, PT, R10.reuse, R9, PT ;  /* 0x000000090a00720c */ /* 0x040fe20003f84070 */
[----:B------:R-:W-:Y:S01]  /*10f0*/  IMAD.MOV R12, RZ, RZ, -R12 ;  /* 0x000000ffff0c7224 */ /* 0x000fe200078e0a0c */
[----:B------:R-:W-:Y:S01]  /*1100*/  IABS R45, R46 ;  /* 0x0000002e002d7213 */ /* 0x000fe20000000000 */
[--C-:B------:R-:W-:Y:S01]  /*1110*/  @!P0 IMAD.IADD R3, R3, 0x1, -R10.reuse ;  /* 0x0000000103038824 */ /* 0x100fe200078e0a0a */
[----:B------:R1:W-:Y:S01]  /*1120*/  STL [R1+0x20], R6 ;  /* 0x0000200601007387 */ /* 0x0003e20000100800 */
[----:B------:R-:W-:Y:S01]  /*1130*/  IMAD R11, R10, R11, R17 ;  /* 0x0000000b0a0b7224 */ /* 0x000fe200078e0211 */
[----:B------:R-:W-:Y:S01]  /*1140*/  ISETP.GE.AND P0, PT, R18, RZ, PT ;  /* 0x000000ff1200720c */ /* 0x000fe20003f06270 */
[----:B------:R-:W-:Y:S01]  /*1150*/  IMAD R13, R10, R12, R19 ;  /* 0x0000000c0a0d7224 */ /* 0x000fe200078e0213 */
[----:B------:R-:W-:Y:S01]  /*1160*/  LOP3.LUT R12, R2, 0x14, RZ, 0xfc, !PT ;  /* 0x00000014020c7812 */ /* 0x000fe200078efcff */
[--C-:B------:R-:W-:Y:S01]  /*1170*/  @!P5 IMAD.IADD R5, R5, 0x1, -R10.reuse ;  /* 0x000000010505d824 */ /* 0x100fe200078e0a0a */
[----:B------:R-:W-:Y:S01]  /*1180*/  ISETP.GT.U32.AND P5, PT, R10, R11, PT ;  /* 0x0000000b0a00720c */ /* 0x000fe20003fa4070 */
[----:B------:R-:W-:Y:S01]  /*1190*/  IMAD.MOV.U32 R4, RZ, RZ, R15 ;  /* 0x000000ffff047224 */ /* 0x000fe200078e000f */
[----:B------:R-:W-:Y:S01]  /*11a0*/  IABS R17, R12 ;  /* 0x0000000c00117213 */ /* 0x000fe20000000000 */
[----:B------:R-:W-:Y:S01]  /*11b0*/  @!P4 IMAD.IADD R9, R9, 0x1, -R10 ;  /* 0x000000010909c824 */ /* 0x000fe200078e0a0a */
[----:B------:R-:W-:Y:S01]  /*11c0*/  IABS R15, R14 ;  /* 0x0000000e000f7213 */ /* 0x000fe20000000000 */
[----:B-1----:R-:W-:Y:S01]  /*11d0*/  IMAD.MOV.U32 R6, RZ, RZ, R3 ;  /* 0x000000ffff067224 */ /* 0x002fe200078e0003 */
[----:B------:R-:W-:Y:S01]  /*11e0*/  LOP3.LUT R18, R2, 0x1c, RZ, 0xfc, !PT ;  /* 0x0000001c02127812 */ /* 0x000fe200078efcff */
[----:B------:R-:W-:Y:S01]  /*11f0*/  @!P1 IMAD.MOV R4, RZ, RZ, -R4 ;  /* 0x000000ffff049224 */ /* 0x000fe200078e0a04 */
[C---:B------:R-:W-:Y:S01]  /*1200*/  ISETP.GT.U32.AND P4, PT, R10.reuse, R9, PT ;  /* 0x000000090a00720c */ /* 0x040fe20003f84070 */
[----:B------:R-:W-:Y:S01]  /*1210*/  @!P6 IMAD.MOV R6, RZ, RZ, -R6 ;  /* 0x000000ffff06e224 */ /* 0x000fe200078e0a06 */
[----:B------:R-:W-:Y:S01]  /*1220*/  ISETP.GT.U32.AND P6, PT, R10, R13, PT ;  /* 0x0000000d0a00720c */ /* 0x000fe20003fc4070 */
[----:B------:R-:W-:Y:S01]  /*1230*/  IMAD.HI.U32 R3, R0, R15, RZ ;  /* 0x0000000f00037227 */ /* 0x000fe200078e00ff */
[----:B------:R1:W-:Y:S01]  /*1240*/  STL [R1+0x1c], R4 ;  /* 0x00001c0401007387 */ /* 0x0003e20000100800 */
[----:B------:R-:W-:-:S02]  /*1250*/  ISETP.GE.AND P1, PT, R16, RZ, PT ;  /* 0x000000ff1000720c */ /* 0x000fc40003f26270 */
[--C-:B------:R-:W-:Y:S01]  /*1260*/  @!P5 IMAD.IADD R11, R11, 0x1, -R10.reuse ;  /* 0x000000010b0bd824 */ /* 0x100fe200078e0a0a */
[C---:B------:R-:W-:Y:S01]  /*1270*/  LOP3.LUT R16, R2.reuse, 0x16, RZ, 0xfc, !PT ;  /* 0x0000001602107812 */ /* 0x040fe200078efcff */
[----:B------:R-:W-:Y:S01]  /*1280*/  STL [R1+0x18], R6 ;  /* 0x0000180601007387 */ /* 0x000fe20000100800 */
[----:B------:R-:W-:Y:S01]  /*1290*/  IMAD.MOV R3, RZ, RZ, -R3 ;  /* 0x000000ffff037224 */ /* 0x000fe200078e0a03 */
[----:B------:R-:W-:Y:S02]  /*12a0*/  LOP3.LUT R48, R2, 0x5a, RZ, 0xfc, !PT ;  /* 0x0000005a02307812 */ /* 0x000fe400078efcff */
[----:B------:R-:W-:Y:S01]  /*12b0*/  ISETP.GT.U32.AND P5, PT, R10, R11, PT ;  /* 0x0000000b0a00720c */ /* 0x000fe20003fa4070 */
[----:B-1----:R-:W-:Y:S01]  /*12c0*/  IMAD.MOV.U32 R4, RZ, RZ, R5 ;  /* 0x000000ffff047224 */ /* 0x002fe200078e0005 */
[----:B------:R-:W-:Y:S01]  /*12d0*/  IABS R19, R16 ;  /* 0x0000001000137213 */ /* 0x000fe20000000000 */
[----:B------:R-:W-:Y:S01]  /*12e0*/  @!P6 IMAD.IADD R13, R13, 0x1, -R10 ;  /* 0x000000010d0de824 */ /* 0x000fe200078e0a0a */
[----:B------:R-:W-:Y:S01]  /*12f0*/  LOP3.LUT R49, R2, 0x5c, RZ, 0xfc, !PT ;  /* 0x0000005c02317812 */ /* 0x000fe200078efcff */
[----:B------:R-:W-:Y:S01]  /*1300*/  @!P2 IMAD.MOV R4, RZ, RZ, -R4 ;  /* 0x000000ffff04a224 */ /* 0x000fe200078e0a04 */
[----:B------:R-:W-:Y:S01]  /*1310*/  ISETP.GE.AND P2, PT, R14, RZ, PT ;  /* 0x000000ff0e00720c */ /* 0x000fe20003f46270 */
[----:B------:R-:W-:Y:S01]  /*1320*/  @!P4 IMAD.IADD R9, R9, 0x1, -R10 ;  /* 0x000000010909c824 */ /* 0x000fe200078e0a0a */
[----:B------:R-:W-:Y:S01]  /*1330*/  ISETP.GT.U32.AND P6, PT, R10, R13, PT ;  /* 0x0000000d0a00720c */ /* 0x000fe20003fc4070 */
[----:B------:R-:W-:Y:S01]  /*1340*/  IMAD.HI.U32 R5, R0, R17, RZ ;  /* 0x0000001100057227 */ /* 0x000fe200078e00ff */
[----:B------:R1:W-:Y:S01]  /*1350*/  STL [R1+0x14], R4 ;  /* 0x0000140401007387 */ /* 0x0003e20000100800 */
[----:B------:R-:W-:-:S02]  /*1360*/  ISETP.GE.AND P4, PT, R12, RZ, PT ;  /* 0x000000ff0c00720c */ /* 0x000fc40003f86270 */
[----:B------:R-:W-:Y:S01]  /*1370*/  IMAD.HI.U32 R12, R0, R19, RZ ;  /* 0x00000013000c7227 */ /* 0x000fe200078e00ff */
[C---:B------:R-:W-:Y:S02]  /*1380*/  LOP3.LUT R50, R2.reuse, 0x5e, RZ, 0xfc, !PT ;  /* 0x0000005e02327812 */ /* 0x040fe400078efcff */
[C---:B------:R-:W-:Y:S01]  /*1390*/  LOP3.LUT R51, R2.reuse, 0x60, RZ, 0xfc, !PT ;  /* 0x0000006002337812 */ /* 0x040fe200078efcff */
[----:B------:R-:W-:Y:S01]  /*13a0*/  IMAD.MOV R5, RZ, RZ, -R5 ;  /* 0x000000ffff057224 */ /* 0x000fe200078e0a05 */
[----:B------:R-:W-:Y:S01]  /*13b0*/  IABS R47, R50 ;  /* 0x00000032002f7213 */ /* 0x000fe20000000000 */
[----:B------:R-:W-:Y:S01]  /*13c0*/  @!P5 IMAD.IADD R11, R11, 0x1, -R10 ;  /* 0x000000010b0bd824 */ /* 0x000fe200078e0a0a */
[C---:B------:R-:W-:Y:S01]  /*13d0*/  LOP3.LUT R52, R2.reuse, 0x66, RZ, 0xfc, !PT ;  /* 0x0000006602347812 */ /* 0x040fe200078efcff */
[----:B-1----:R-:W-:Y:S01]  /*13e0*/  IMAD.MOV.U32 R4, RZ, RZ, R9 ;  /* 0x000000ffff047224 */ /* 0x002fe200078e0009 */
[C---:B------:R-:W-:Y:S01]  /*13f0*/  LOP3.LUT R54, R2.reuse, 0x68, RZ, 0xfc, !PT ;  /* 0x0000006802367812 */ /* 0x040fe200078efcff */
[----:B------:R-:W-:Y:S01]  /*1400*/  IMAD.MOV R12, RZ, RZ, -R12 ;  /* 0x000000ffff0c7224 */ /* 0x000fe200078e0a0c */
[----:B------:R-:W-:Y:S01]  /*1410*/  LOP3.LUT R56, R2, 0x6a, RZ, 0xfc, !PT ;  /* 0x0000006a02387812 */ /* 0x000fe200078efcff */
[----:B------:R-:W-:Y:S01]  /*1420*/  @!P3 IMAD.MOV R4, RZ, RZ, -R4 ;  /* 0x000000ffff04b224 */ /* 0x000fe200078e0a04 */
[----:B------:R-:W-:Y:S01]  /*1430*/  ISETP.GE.AND P3, PT, R16, RZ, PT ;  /* 0x000000ff1000720c */ /* 0x000fe20003f66270 */
[----:B------:R-:W-:Y:S01]  /*1440*/  @!P6 IMAD.IADD R13, R13, 0x1, -R10 ;  /* 0x000000010d0de824 */ /* 0x000fe200078e0a0a */
[----:B------:R-:W-:Y:S01]  /*1450*/  LOP3.LUT R16, R2, 0x1a, RZ, 0xfc, !PT ;  /* 0x0000001a02107812 */ /* 0x000fe200078efcff */
[C---:B------:R-:W-:Y:S01]  /*1460*/  IMAD R5, R10.reuse, R5, R17 ;  /* 0x000000050a057224 */ /* 0x040fe200078e0211 */
[----:B------:R1:W-:Y:S01]  /*1470*/  STL [R1+0x10], R4 ;  /* 0x0000100401007387 */ /* 0x0003e20000100800 */
[C---:B------:R-:W-:Y:S01]  /*1480*/  IMAD R9, R10.reuse, R12, R19 ;  /* 0x0000000c0a097224 */ /* 0x040fe200078e0213 */
[----:B------:R-:W-:Y:S01]  /*1490*/  IABS R17, R16 ;  /* 0x0000001000117213 */ /* 0x000fe20000000000 */
[----:B------:R-:W-:Y:S01]  /*14a0*/  IMAD.MOV.U32 R8, RZ, RZ, R13 ;  /* 0x000000ffff087224 */ /* 0x000fe200078e000d */
[----:B------:R-:W-:Y:S01]  /*14b0*/  IABS R19, R18 ;  /* 0x0000001200137213 */ /* 0x000fe20000000000 */
[C---:B------:R-:W-:Y:S01]  /*14c0*/  IMAD R3, R10.reuse, R3, R15 ;  /* 0x000000030a037224 */ /* 0x040fe200078e020f */
[----:B------:R-:W-:Y:S01]  /*14d0*/  IABS R53, R54 ;  /* 0x0000003600357213 */ /* 0x000fe20000000000 */
[----:B------:R-:W-:Y:S01]  /*14e0*/  @!P0 IMAD.MOV R8, RZ, RZ, -R8 ;  /* 0x000000ffff088224 */ /* 0x000fe200078e0a08 */
[----:B------:R-:W-:Y:S01]  /*14f0*/  ISETP.GT.U32.AND P0, PT, R10, R9, PT ;  /* 0x000000090a00720c */ /* 0x000fe20003f04070 */
[----:B------:R-:W-:Y:S01]  /*1500*/  IMAD.HI.U32 R12, R0, R17, RZ ;  /* 0x00000011000c7227 */ /* 0x000fe200078e00ff */
[----:B------:R-:W-:-:S02]  /*1510*/  ISETP.GT.U32.AND P5, PT, R10, R3, PT ;  /* 0x000000030a00720c */ /* 0x000fc40003fa4070 */
[C---:B------:R-:W-:Y:S01]  /*1520*/  LOP3.LUT R58, R2.reuse, 0x6c, RZ, 0xfc, !PT ;  /* 0x0000006c023a7812 */ /* 0x040fe200078efcff */
[----:B-1----:R-:W-:Y:S01]  /*1530*/  IMAD.MOV.U32 R4, RZ, RZ, R11 ;  /* 0x000000ffff047224 */ /* 0x002fe200078e000b */
[C---:B------:R-:W-:Y:S01]  /*1540*/  LOP3.LUT R11, R2.reuse, 0x18, RZ, 0xfc, !PT ;  /* 0x00000018020b7812 */ /* 0x040fe200078efcff */
[----:B------:R-:W-:Y:S01]  /*1550*/  IMAD.MOV R14, RZ, RZ, -R12 ;  /* 0x000000ffff0e7224 */ /* 0x000fe200078e0a0c */
[----:B------:R-:W-:Y:S01]  /*1560*/  LOP3.LUT R59, R2, 0x6e, RZ, 0xfc, !PT ;  /* 0x0000006e023b7812 */ /* 0x000fe200078efcff */
[----:B------:R-:W-:Y:S01]  /*1570*/  @!P1 IMAD.MOV R4, RZ, RZ, -R4 ;  /* 0x000000ffff049224 */ /* 0x000fe200078e0a04 */
[----:B------:R-:W-:Y:S02]  /*1580*/  ISETP.GT.U32.AND P1, PT, R10, R5, PT ;  /* 0x000000050a00720c */ /* 0x000fe40003f24070 */
[----:B------:R-:W-:Y:S01]  /*1590*/  IABS R15, R11 ;  /* 0x0000000b000f7213 */ /* 0x000fe20000000000 */
[--C-:B------:R-:W-:Y:S01]  /*15a0*/  @!P0 IMAD.IADD R9, R9, 0x1, -R10.reuse ;  /* 0x0000000109098824 */ /* 0x100fe200078e0a0a */
[----:B------:R-:W-:Y:S01]  /*15b0*/  ISETP.GE.AND P6, PT, R11, RZ, PT ;  /* 0x000000ff0b00720c */ /* 0x000fe20003fc6270 */
[--C-:B------:R-:W-:Y:S01]  /*15c0*/  @!P5 IMAD.IADD R3, R3, 0x1, -R10.reuse ;  /* 0x000000010303d824 */ /* 0x100fe200078e0a0a */
[----:B------:R-:W-:Y:S01]  /*15d0*/  IABS R55, R59 ;  /* 0x0000003b00377213 */ /* 0x000fe20000000000 */
[----:B------:R-:W-:Y:S01]  /*15e0*/  IMAD.HI.U32 R11, R0, R15, RZ ;  /* 0x0000000f000b7227 */ /* 0x000fe200078e00ff */
[C---:B------:R-:W-:Y:S01]  /*15f0*/  ISETP.GT.U32.AND P0, PT, R10.reuse, R9, PT ;  /* 0x000000090a00720c */ /* 0x040fe20003f04070 */
[----:B------:R-:W-:Y:S01]  /*1600*/  STL [R1+0xc], R4 ;  /* 0x00000c0401007387 */ /* 0x000fe20000100800 */
[----:B------:R-:W-:Y:S01]  /*1610*/  ISETP.GT.U32.AND P5, PT, R10, R3, PT ;  /* 0x000000030a00720c */ /* 0x000fe20003fa4070 */
[----:B------:R-:W-:Y:S01]  /*1620*/  IMAD.MOV R13, RZ, RZ, -R11 ;  /* 0x000000ffff0d7224 */ /* 0x000fe200078e0a0b */
[C---:B------:R-:W-:Y:S01]  /*1630*/  LOP3.LUT R60, R2.reuse, 0x70, RZ, 0xfc, !PT ;  /* 0x00000070023c7812 */ /* 0x040fe200078efcff */
[----:B------:R-:W-:Y:S01]  /*1640*/  @!P1 IMAD.IADD R5, R5, 0x1, -R10 ;  /* 0x0000000105059824 */ /* 0x000fe200078e0a0a */
[----:B------:R-:W-:Y:S01]  /*1650*/  LOP3.LUT R61, R2, 0x72, RZ, 0xfc, !PT ;  /* 0x00000072023d7812 */ /* 0x000fe200078efcff */
[C---:B------:R-:W-:Y:S01]  /*1660*/  IMAD R12, R10.reuse, R13, R15 ;  /* 0x0000000d0a0c7224 */ /* 0x040fe200078e020f */
[----:B------:R-:W-:Y:S01]  /*1670*/  IABS R57, R60 ;  /* 0x0000003c00397213 */ /* 0x000fe20000000000 */
[C---:B------:R-:W-:Y:S01]  /*1680*/  IMAD R13, R10.reuse, R14, R17 ;  /* 0x0000000e0a0d7224 */ /* 0x040fe200078e0211 */
[----:B------:R-:W-:Y:S01]  /*1690*/  ISETP.GT.U32.AND P1, PT, R10, R5, PT ;  /* 0x000000050a00720c */ /* 0x000fe20003f24070 */
[----:B------:R-:W-:Y:S01]  /*16a0*/  IMAD.HI.U32 R14, R0, R21, RZ ;  /* 0x00000015000e7227 */ /* 0x000fe200078e00ff */
[C---:B------:R-:W-:Y:S01]  /*16b0*/  LOP3.LUT R68, R2.reuse, 0x80, RZ, 0xfc, !PT ;  /* 0x0000008002447812 */ /* 0x040fe200078efcff */
[----:B------:R-:W-:Y:S01]  /*16c0*/  STL [R1+0x1a78], R8 ;  /* 0x001a780801007387 */ /* 0x000fe20000100800 */
[C---:B------:R-:W-:Y:S01]  /*16d0*/  LOP3.LUT R67, R2.reuse, 0x7e, RZ, 0xfc, !PT ;  /* 0x0000007e02437812 */ /* 0x040fe200078efcff */
[----:B------:R-:W-:Y:S01]  /*16e0*/  IMAD.MOV R15, RZ, RZ, -R14 ;  /* 0x000000ffff0f7224 */ /* 0x000fe200078e0a0e */
[C---:B------:R-:W-:Y:S01]  /*16f0*/  LOP3.LUT R69, R2.reuse, 0x82, RZ, 0xfc, !PT ;  /* 0x0000008202457812 */ /* 0x040fe200078efcff */
[----:B------:R-:W-:Y:S01]  /*1700*/  @!P0 IMAD.IADD R9, R9, 0x1, -R10 ;  /* 0x0000000109098824 */ /* 0x000fe200078e0a0a */
[----:B------:R-:W-:Y:S01]  /*1710*/  LOP3.LUT R71, R2, 0x86, RZ, 0xfc, !PT ;  /* 0x0000008602477812 */ /* 0x000fe200078efcff */
[----:B------:R-:W-:Y:S01]  /*1720*/  IMAD R15, R10, R15, R21 ;  /* 0x0000000f0a0f7224 */ /* 0x000fe200078e0215 */
[----:B------:R-:W-:Y:S01]  /*1730*/  LOP3.LUT R21, R2, 0x24, RZ, 0xfc, !PT ;  /* 0x0000002402157812 */ /* 0x000fe200078efcff */
[----:B------:R-:W-:Y:S01]  /*1740*/  IMAD.HI.U32 R11, R0, R19, RZ ;  /* 0x00000013000b7227 */ /* 0x000fe200078e00ff */
[----:B------:R-:W-:-:S02]  /*1750*/  LOP3.LUT R70, R2, 0x84, RZ, 0xfc, !PT ;  /* 0x0000008402467812 */ /* 0x000fc400078efcff */
[----:B------:R-:W-:Y:S01]  /*1760*/  LOP3.LUT R72, R2, 0x88, RZ, 0xfc, !PT ;  /* 0x0000008802487812 */ /* 0x000fe200078efcff */
[--C-:B------:R-:W-:Y:S01]  /*1770*/  @!P1 IMAD.IADD R5, R5, 0x1, -R10.reuse ;  /* 0x0000000105059824 */ /* 0x100fe200078e0a0a */
[----:B------:R-:W-:Y:S01]  /*1780*/  ISETP.GT.U32.AND P1, PT, R10, R12, PT ;  /* 0x0000000c0a00720c */ /* 0x000fe20003f24070 */
[----:B------:R-:W-:Y:S01]  /*1790*/  @!P5 IMAD.IADD R3, R3, 0x1, -R10 ;  /* 0x000000010303d824 */ /* 0x000fe200078e0a0a */
[----:B------:R-:W-:Y:S01]  /*17a0*/  ISETP.GE.AND P5, PT, R16, RZ, PT ;  /* 0x000000ff1000720c */ /* 0x000fe20003fa6270 */
[----:B------:R-:W-:Y:S01]  /*17b0*/  IMAD.MOV.U32 R6, RZ, RZ, R5 ;  /* 0x000000ffff067224 */ /* 0x000fe200078e0005 */
[----:B------:R-:W-:Y:S01]  /*17c0*/  IABS R66, R70 ;  /* 0x0000004600427213 */ /* 0x000fe20000000000 */
[----:B------:R-:W-:Y:S01]  /*17d0*/  IMAD.MOV.U32 R5, RZ, RZ, R9 ;  /* 0x000000ffff057224 */ /* 0x000fe200078e0009 */
[----:B------:R-:W-:Y:S01]  /*17e0*/  IABS R9, R21 ;  /* 0x0000001500097213 */ /* 0x000fe20000000000 */
[----:B------:R-:W-:Y:S01]  /*17f0*/  @!P4 IMAD.MOV R6, RZ, RZ, -R6 ;  /* 0x000000ffff06c224 */ /* 0x000fe200078e0a06 */
[----:B------:R-:W-:Y:S01]  /*1800*/  ISETP.GE.AND P4, PT, R18, RZ, PT ;  /* 0x000000ff1200720c */ /* 0x000fe20003f86270 */
[----:B------:R-:W-:Y:S01]  /*1810*/  @!P3 IMAD.MOV R5, RZ, RZ, -R5 ;  /* 0x000000ffff05b224 */ /* 0x000fe200078e0a05 */
[----:B------:R-:W-:Y:S01]  /*1820*/  ISETP.GT.U32.AND P3, PT, R10, R15, PT ;  /* 0x0000000f0a00720c */ /* 0x000fe20003f64070 */
[----:B------:R-:W-:Y:S01]  /*1830*/  IMAD.MOV R11, RZ, RZ, -R11 ;  /* 0x000000ffff0b7224 */ /* 0x000fe200078e0a0b */
[C---:B------:R-:W-:Y:S01]  /*1840*/  LOP3.LUT R18, R2.reuse, 0x20, RZ, 0xfc, !PT ;  /* 0x0000002002127812 */ /* 0x040fe200078efcff */
[----:B------:R-:W-:Y:S01]  /*1850*/  IMAD.MOV.U32 R7, RZ, RZ, R3 ;  /* 0x000000ffff077224 */ /* 0x000fe200078e0003 */
[----:B------:R-:W-:Y:S01]  /*1860*/  LOP3.LUT R74, R2, 0x8c, RZ, 0xfc, !PT ;  /* 0x0000008c024a7812 */ /* 0x000fe200078efcff */
[C---:B------:R-:W-:Y:S01]  /*1870*/  IMAD R14, R10.reuse, R11, R19 ;  /* 0x0000000b0a0e7224 */ /* 0x040fe200078e0213 */
[----:B------:R-:W-:Y:S01]  /*1880*/  IABS R11, R18 ;  /* 0x00000012000b7213 */ /* 0x000fe20000000000 */
[----:B------:R-:W-:Y:S01]  /*1890*/  @!P2 IMAD.MOV R7, RZ, RZ, -R7 ;  /* 0x000000ffff07a224 */ /* 0x000fe200078e0a07 */
[----:B------:R-:W-:Y:S01]  /*18a0*/  ISETP.GT.U32.AND P2, PT, R10, R13, PT ;  /* 0x0000000d0a00720c */ /* 0x000fe20003f44070 */
[--C-:B------:R-:W-:Y:S01]  /*18b0*/  @!P1 IMAD.IADD R12, R12, 0x1, -R10.reuse ;  /* 0x000000010c0c9824 */ /* 0x100fe200078e0a0a */
[----:B------:R-:W-:Y:S01]  /*18c0*/  LOP3.LUT R19, R2, 0x22, RZ, 0xfc, !PT ;  /* 0x0000002202137812 */ /* 0x000fe200078efcff */
[----:B------:R-:W-:Y:S01]  /*18d0*/  IMAD.HI.U32 R3, R0, R11, RZ ;  /* 0x0000000b00037227 */ /* 0x000fe200078e00ff */
[C---:B------:R-:W-:Y:S01]  /*18e0*/  ISETP.GT.U32.AND P0, PT, R10.reuse, R14, PT ;  /* 0x0000000e0a00720c */ /* 0x040fe20003f04070 */
[----:B------:R-:W-:Y:S01]  /*18f0*/  STL [R1+0x1a7c], R7 ;  /* 0x001a7c0701007387 */ /* 0x000fe20000100800 */
[----:B------:R-:W-:Y:S01]  /*1900*/  IABS R17, R19 ;  /* 0x0000001300117213 */ /* 0x000fe20000000000 */
[--C-:B------:R-:W-:Y:S01]  /*1910*/  @!P3 IMAD.IADD R15, R15, 0x1, -R10.reuse ;  /* 0x000000010f0fb824 */ /* 0x100fe200078e0a0a */
[----:B------:R-:W-:Y:S01]  /*1920*/  ISETP.GT.U32.AND P1, PT, R10, R12, PT ;  /* 0x0000000c0a00720c */ /* 0x000fe20003f24070 */
[----:B------:R-:W-:Y:S01]  /*1930*/  IMAD.MOV R3, RZ, RZ, -R3 ;  /* 0x000000ffff037224 */ /* 0x000fe200078e0a03 */
[----:B------:R-:W-:Y:S01]  /*1940*/  LOP3.LUT R75, R2, 0x8e, RZ, 0xfc, !PT ;  /* 0x0000008e024b7812 */ /* 0x000fe200078efcff */
[----:B------:R-:W-:Y:S01]  /*1950*/  STL [R1+0x1a80], R6 ;  /* 0x001a800601007387 */ /* 0x000fe20000100800 */
[C---:B------:R-:W-:Y:S01]  /*1960*/  ISETP.GT.U32.AND P3, PT, R10.reuse, R15, PT ;  /* 0x0000000f0a00720c */ /* 0x040fe20003f64070 */
[----:B------:R-:W-:Y:S01]  /*1970*/  IMAD R16, R10, R3, R11 ;  /* 0x000000030a107224 */ /* 0x000fe200078e020b */
[----:B------:R-:W-:Y:S01]  /*1980*/  LOP3.LUT R76, R2, 0x92, RZ, 0xfc, !PT ;  /* 0x00000092024c7812 */ /* 0x000fe200078efcff */
[----:B------:R-:W-:Y:S01]  /*1990*/  IMAD.HI.U32 R3, R0, R17, RZ ;  /* 0x0000001100037227 */ /* 0x000fe200078e00ff */
[C---:B------:R-:W-:Y:S01]  /*19a0*/  LOP3.LUT R78, R2.reuse, 0x98, RZ, 0xfc, !PT ;  /* 0x00000098024e7812 */ /* 0x040fe200078efcff */
[----:B------:R-:W-:Y:S01]  /*19b0*/  STL [R1+0x1a84], R5 ;  /* 0x001a840501007387 */ /* 0x000fe20000100800 */
[----:B------:R-:W-:Y:S01]  /*19c0*/  IABS R73, R76 ;  /* 0x0000004c00497213 */ /* 0x000fe20000000000 */
[--C-:B------:R-:W-:Y:S01]  /*19d0*/  @!P2 IMAD.IADD R13, R13, 0x1, -R10.reuse ;  /* 0x000000010d0da824 */ /* 0x100fe200078e0a0a */
[C---:B------:R-:W-:Y:S01]  /*19e0*/  LOP3.LUT R80, R2.reuse, 0x9a, RZ, 0xfc, !PT ;  /* 0x0000009a02507812 */ /* 0x040fe200078efcff */
[----:B------:R-:W-:Y:S01]  /*19f0*/  IMAD.MOV R3, RZ, RZ, -R3 ;  /* 0x000000ffff037224 */ /* 0x000fe200078e0a03 */
[----:B------:R-:W-:Y:S01]  /*1a00*/  LOP3.LUT R82, R2, 0x9c, RZ, 0xfc, !PT ;  /* 0x0000009c02527812 */ /* 0x000fe200078efcff */
[--C-:B------:R-:W-:Y:S01]  /*1a10*/  @!P0 IMAD.IADD R14, R14, 0x1, -R10.reuse ;  /* 0x000000010e0e8824 */ /* 0x100fe200078e0a0a */
[C---:B------:R-:W-:Y:S01]  /*1a20*/  ISETP.GT.U32.AND P2, PT, R10.reuse, R13, PT ;  /* 0x0000000d0a00720c */ /* 0x040fe20003f44070 */
[----:B------:R-:W-:Y:S01]  /*1a30*/  IMAD R17, R10, R3, R17 ;  /* 0x000000030a117224 */ /* 0x000fe200078e0211 */
[----:B------:R-:W-:Y:S01]  /*1a40*/  LOP3.LUT R3, R2, 0x26, RZ, 0xfc, !PT ;  /* 0x0000002602037812 */ /* 0x000fe200078efcff */
[--C-:B------:R-:W-:Y:S01]  /*1a50*/  @!P3 IMAD.IADD R15, R15, 0x1, -R10.reuse ;  /* 0x000000010f0fb824 */ /* 0x100fe200078e0a0a */
[C---:B------:R-:W-:Y:S01]  /*1a60*/  ISETP.GT.U32.AND P0, PT, R10.reuse, R14, PT ;  /* 0x0000000e0a00720c */ /* 0x040fe20003f04070 */
[----:B------:R-:W-:Y:S01]  /*1a70*/  IMAD.MOV.U32 R11, RZ, RZ, R9 ;  /* 0x000000ffff0b7224 */ /* 0x000fe200078e0009 */
[----:B------:R-:W-:Y:S01]  /*1a80*/  ISETP.GT.U32.AND P3, PT, R10, R17, PT ;  /* 0x000000110a00720c */ /* 0x000fe20003f64070 */
[----:B------:R-:W-:Y:S01]  /*1a90*/  @!P1 IMAD.IADD R12, R12, 0x1, -R10 ;  /* 0x000000010c0c9824 */ /* 0x000fe200078e0a0a */
[----:B------:R-:W-:Y:S01]  /*1aa0*/  ISETP.GE.AND P1, PT, R20, RZ, PT ;  /* 0x000000ff1400720c */ /* 0x000fe20003f26270 */
[----:B------:R-:W-:Y:S01]  /*1ab0*/  IMAD.HI.U32 R9, R0, R11, RZ ;  /* 0x0000000b00097227 */ /* 0x000fe200078e00ff */
[----:B------:R-:W-:-:S02]  /*1ac0*/  IABS R77, R80 ;  /* 0x00000050004d7213 */ /* 0x000fc40000000000 */
[----:B------:R-:W-:Y:S01]  /*1ad0*/  LOP3.LUT R83, R2, 0x9e, RZ, 0xfc, !PT ;  /* 0x0000009e02537812 */ /* 0x000fe200078efcff */
[--C-:B------:R-:W-:Y:S01]  /*1ae0*/  @!P2 IMAD.IADD R13, R13, 0x1, -R10.reuse ;  /* 0x000000010d0da824 */ /* 0x100fe200078e0a0a */
[----:B------:R-:W-:Y:S01]  /*1af0*/  ISETP.GT.U32.AND P2, PT, R10, R16, PT ;  /* 0x000000100a00720c */ /* 0x000fe20003f44070 */
[----:B------:R-:W-:Y:S01]  /*1b00*/  IMAD.MOV R9, RZ, RZ, -R9 ;  /* 0x000000ffff097224 */ /* 0x000fe200078e0a09 */
[----:B------:R-:W-:Y:S01]  /*1b10*/  IABS R79, R82 ;  /* 0x00000052004f7213 */ /* 0x000fe20000000000 */
[----:B------:R-:W-:Y:S01]  /*1b20*/  @!P5 IMAD.MOV R13, RZ, RZ, -R13 ;  /* 0x000000ffff0dd224 */ /* 0x000fe200078e0a0d */
[----:B------:R-:W-:Y:S01]  /*1b30*/  ISETP.GE.AND P5, PT, R19, RZ, PT ;  /* 0x000000ff1300720c */ /* 0x000fe20003fa6270 */
[--C-:B------:R-:W-:Y:S01]  /*1b40*/  @!P0 IMAD.IADD R14, R14, 0x1, -R10.reuse ;  /* 0x000000010e0e8824 */ /* 0x100fe200078e0a0a */
[----:B------:R-:W-:Y:S01]  /*1b50*/  IABS R19, R3 ;  /* 0x0000000300137213 */ /* 0x000fe20000000000 */
[----:B------:R-:W-:Y:S01]  /*1b60*/  @!P3 IMAD.IADD R17, R17, 0x1, -R10 ;  /* 0x000000011111b824 */ /* 0x000fe200078e0a0a */
[----:B------:R-:W-:Y:S01]  /*1b70*/  ISETP.GE.AND P0, PT, R21, RZ, PT ;  /* 0x000000ff1500720c */ /* 0x000fe20003f06270 */
[----:B------:R-:W-:Y:S01]  /*1b80*/  @!P4 IMAD.MOV R14, RZ, RZ, -R14 ;  /* 0x000000ffff0ec224 */ /* 0x000fe200078e0a0e */
[----:B------:R-:W-:Y:S01]  /*1b90*/  ISETP.GE.AND P4, PT, R3, RZ, PT ;  /* 0x000000ff0300720c */ /* 0x000fe20003f86270 */
[----:B------:R-:W-:Y:S01]  /*1ba0*/  IMAD.HI.U32 R3, R0, R19, RZ ;  /* 0x0000001300037227 */ /* 0x000fe200078e00ff */
[----:B------:R-:W-:-:S02]  /*1bb0*/  ISETP.GT.U32.AND P3, PT, R10, R17, PT ;  /* 0x000000110a00720c */ /* 0x000fc40003f64070 */
[----:B------:R-:W-:Y:S01]  /*1bc0*/  IABS R21, R22 ;  /* 0x0000001600157213 */ /* 0x000fe20000000000 */
[----:B------:R-:W-:Y:S01]  /*1bd0*/  IMAD.MOV R3, RZ, RZ, -R3 ;  /* 0x000000ffff037224 */ /* 0x000fe200078e0a03 */
[----:B------:R-:W-:Y:S01]  /*1be0*/  LOP3.LUT R84, R2, 0xa0, RZ, 0xfc, !PT ;  /* 0x000000a002547812 */ /* 0x000fe200078efcff */
[----:B------:R-:W-:Y:S01]  /*1bf0*/  @!P6 IMAD.MOV R12, RZ, RZ, -R12 ;  /* 0x000000ffff0ce224 */ /* 0x000fe200078e0a0c */
[----:B------:R-:W-:Y:S01]  /*1c00*/  ISETP.GE.AND P6, PT, R18, RZ, PT ;  /* 0x000000ff1200720c */ /* 0x000fe20003fc6270 */
[--C-:B------:R-:W-:Y:S01]  /*1c10*/  @!P2 IMAD.IADD R16, R16, 0x1, -R10.reuse ;  /* 0x000000011010a824 */ /* 0x100fe200078e0a0a */
[----:B------:R-:W-:Y:S01]  /*1c20*/  IABS R81, R84 ;  /* 0x0000005400517213 */ /* 0x000fe20000000000 */
[----:B------:R-:W-:Y:S01]  /*1c30*/  IMAD R18, R10, R9, R11 ;  /* 0x000000090a127224 */ /* 0x000fe200078e020b */
[----:B------:R-:W-:Y:S01]  /*1c40*/  LOP3.LUT R9, R2, 0x28, RZ, 0xfc, !PT ;  /* 0x0000002802097812 */ /* 0x000fe200078efcff */
[C---:B------:R-:W-:Y:S01]  /*1c50*/  IMAD R19, R10.reuse, R3, R19 ;  /* 0x000000030a137224 */ /* 0x040fe200078e0213 */
[C---:B------:R-:W-:Y:S01]  /*1c60*/  ISETP.GT.U32.AND P2, PT, R10.reuse, R16, PT ;  /* 0x000000100a00720c */ /* 0x040fe20003f44070 */
[--C-:B------:R-:W-:Y:S01]  /*1c70*/  @!P3 IMAD.IADD R17, R17, 0x1, -R10.reuse ;  /* 0x000000011111b824 */ /* 0x100fe200078e0a0a */
[----:B------:R-:W-:Y:S01]  /*1c80*/  IABS R11, R9 ;  /* 0x00000009000b7213 */ /* 0x000fe20000000000 */
[----:B------:R-:W-:Y:S01]  /*1c90*/  @!P1 IMAD.MOV R15, RZ, RZ, -R15 ;  /* 0x000000ffff0f9224 */ /* 0x000fe200078e0a0f */
[----:B------:R-:W-:Y:S01]  /*1ca0*/  ISETP.GT.U32.AND P3, PT, R10, R19, PT ;  /* 0x000000130a00720c */ /* 0x000fe20003f64070 */
[----:B------:R-:W-:Y:S01]  /*1cb0*/  IMAD.HI.U32 R3, R0, R21, RZ ;  /* 0x0000001500037227 */ /* 0x000fe200078e00ff */
[----:B------:R-:W-:Y:S01]  /*1cc0*/  ISETP.GE.AND P1, PT, R9, RZ, PT ;  /* 0x000000ff0900720c */ /* 0x000fe20003f26270 */
[----:B------:R-:W-:Y:S01]  /*1cd0*/  STL [R1+0x1a90], R12 ;  /* 0x001a900c01007387 */ /* 0x000fe20000100800 */
[----:B------:R-:W-:Y:S01]  /*1ce0*/  LOP3.LUT R86, R2, 0xa4, RZ, 0xfc, !PT ;  /* 0x000000a402567812 */ /* 0x000fe200078efcff */
[----:B------:R-:W-:Y:S01]  /*1cf0*/  IMAD.HI.U32 R9, R0, R11, RZ ;  /* 0x0000000b00097227 */ /* 0x000fe200078e00ff */
[C---:B------:R-:W-:Y:S01]  /*1d00*/  LOP3.LUT R88, R2.reuse, 0xa6, RZ, 0xfc, !PT ;  /* 0x000000a602587812 */ /* 0x040fe200078efcff */
[----:B------:R-:W-:Y:S01]  /*1d10*/  STL [R1+0x1a94], R13 ;  /* 0x001a940d01007387 */ /* 0x000fe20000100800 */
[----:B------:R-:W-:Y:S01]  /*1d20*/  LOP3.LUT R89, R2, 0xa8, RZ, 0xfc, !PT ;  /* 0x000000a802597812 */ /* 0x000fe200078efcff */
[----:B------:R-:W-:Y:S01]  /*1d30*/  IMAD.MOV R9, RZ, RZ, -R9 ;  /* 0x000000ffff097224 */ /* 0x000fe200078e0a09 */
[----:B------:R-:W-:Y:S01]  /*1d40*/  IABS R85, R88 ;  /* 0x0000005800557213 */ /* 0x000fe20000000000 */
[--C-:B------:R-:W-:Y:S01]  /*1d50*/  @!P2 IMAD.IADD R16, R16, 0x1, -R10.reuse ;  /* 0x000000011010a824 */ /* 0x100fe200078e0a0a */
[C---:B------:R-:W-:Y:S01]  /*1d60*/  ISETP.GT.U32.AND P2, PT, R10.reuse, R18, PT ;  /* 0x000000120a00720c */ /* 0x040fe20003f44070 */
[----:B------:R-:W-:Y:S01]  /*1d70*/  IMAD R20, R10, R9, R11 ;  /* 0x000000090a147224 */ /* 0x000fe200078e020b */
[----:B------:R-:W-:Y:S01]  /*1d80*/  IABS R87, R89 ;  /* 0x0000005900577213 */ /* 0x000fe20000000000 */
[----:B------:R-:W-:Y:S01]  /*1d90*/  @!P3 IMAD.IADD R19, R19, 0x1, -R10 ;  /* 0x000000011313b824 */ /* 0x000fe200078e0a0a */
[----:B------:R-:W-:Y:S01]  /*1da0*/  LOP3.LUT R90, R2, 0xaa, RZ, 0xfc, !PT ;  /* 0x000000aa025a7812 */ /* 0x000fe200078efcff */
[----:B------:R-:W-:Y:S01]  /*1db0*/  @!P6 IMAD.MOV R16, RZ, RZ, -R16 ;  /* 0x000000ffff10e224 */ /* 0x000fe200078e0a10 */
[----:B------:R-:W-:Y:S01]  /*1dc0*/  ISETP.GT.U32.AND P6, PT, R10, R20, PT ;  /* 0x000000140a00720c */ /* 0x000fe20003fc4070 */
[----:B------:R-:W-:Y:S01]  /*1dd0*/  IMAD.HI.U32 R9, R0, R23, RZ ;  /* 0x0000001700097227 */ /* 0x000fe200078e00ff */
[----:B------:R-:W-:Y:S01]  /*1de0*/  ISETP.GT.U32.AND P3, PT, R10, R19, PT ;  /* 0x000000130a00720c */ /* 0x000fe20003f64070 */
[----:B------:R-:W-:Y:S01]  /*1df0*/  STL [R1+0x1a98], R14 ;  /* 0x001a980e01007387 */ /* 0x000fe20000100800 */
[C---:B------:R-:W-:Y:S01]  /*1e00*/  LOP3.LUT R91, R2.reuse, 0xac, RZ, 0xfc, !PT ;  /* 0x000000ac025b7812 */ /* 0x040fe200078efcff */
[----:B------:R-:W-:Y:S01]  /*1e10*/  IMAD.MOV R3, RZ, RZ, -R3 ;  /* 0x000000ffff037224 */ /* 0x000fe200078e0a03 */
[C---:B------:R-:W-:Y:S01]  /*1e20*/  LOP3.LUT R92, R2.reuse, 0xb0, RZ, 0xfc, !PT ;  /* 0x000000b0025c7812 */ /* 0x040fe200078efcff */
[----:B------:R-:W-:Y:S01]  /*1e30*/  IMAD.MOV R9, RZ, RZ, -R9 ;  /* 0x000000ffff097224 */ /* 0x000fe200078e0a09 */
[----:B------:R-:W-:Y:S01]  /*1e40*/  LOP3.LUT R94, R2, 0xbc, RZ, 0xfc, !PT ;  /* 0x000000bc025e7812 */ /* 0x000fe200078efcff */
[----:B------:R-:W-:Y:S01]  /*1e50*/  @!P5 IMAD.MOV R17, RZ, RZ, -R17 ;  /* 0x000000ffff11d224 */ /* 0x000fe200078e0a11 */
[----:B------:R-:W-:Y:S01]  /*1e60*/  ISETP.GE.AND P5, PT, R22, RZ, PT ;  /* 0x000000ff1600720c */ /* 0x000fe20003fa6270 */
[----:B------:R-:W-:Y:S01]  /*1e70*/  IMAD R21, R10, R3, R21 ;  /* 0x000000030a157224 */ /* 0x000fe200078e0215 */
[----:B------:R-:W-:Y:S01]  /*1e80*/  LOP3.LUT R102, R2, 0xc0, RZ, 0xfc, !PT ;  /* 0x000000c002667812 */ /* 0x000fe200078efcff */
[----:B------:R-:W-:Y:S01]  /*1e90*/  IMAD R22, R10, R9, R23 ;  /* 0x000000090a167224 */ /* 0x000fe200078e0217 */
[----:B------:R-:W-:Y:S01]  /*1ea0*/  IABS R23, R28 ;  /* 0x0000001c00177213 */ /* 0x000fe20000000000 */
[--C-:B------:R-:W-:Y:S01]  /*1eb0*/  @!P2 IMAD.IADD R18, R18, 0x1, -R10.reuse ;  /* 0x000000011212a824 */ /* 0x100fe200078e0a0a */
[----:B------:R-:W-:Y:S01]  /*1ec0*/  IABS R97, R94 ;  /* 0x0000005e00617213 */ /* 0x000fe20000000000 */
[--C-:B------:R-:W-:Y:S01]  /*1ed0*/  @!P6 IMAD.IADD R20, R20, 0x1, -R10.reuse ;  /* 0x000000011414e824 */ /* 0x100fe200078e0a0a */
[----:B------:R-:W-:Y:S01]  /*1ee0*/  IABS R101, R102 ;  /* 0x0000006600657213 */ /* 0x000fe20000000000 */
[--C-:B------:R-:W-:Y:S01]  /*1ef0*/  @!P3 IMAD.IADD R19, R19, 0x1, -R10.reuse ;  /* 0x000000011313b824 */ /* 0x100fe200078e0a0a */
[----:B------:R-:W-:Y:S01]  /*1f00*/  ISETP.GT.U32.AND P3, PT, R10, R21, PT ;  /* 0x000000150a00720c */ /* 0x000fe20003f64070 */
[----:B------:R-:W-:Y:S01]  /*1f10*/  IMAD.HI.U32 R3, R0, R23, RZ ;  /* 0x0000001700037227 */ /* 0x000fe200078e00ff */
[C---:B------:R-:W-:Y:S01]  /*1f20*/  ISETP.GT.U32.AND P2, PT, R10.reuse, R18, PT ;  /* 0x000000120a00720c */ /* 0x040fe20003f44070 */
[----:B------:R-:W-:Y:S01]  /*1f30*/  STL [R1+0x1a9c], R15 ;  /* 0x001a9c0f01007387 */ /* 0x000fe20000100800 */
[----:B------:R-:W-:Y:S01]  /*1f40*/  ISETP.GT.U32.AND P6, PT, R10, R20, PT ;  /* 0x000000140a00720c */ /* 0x000fe20003fc4070 */
[----:B------:R-:W-:Y:S01]  /*1f50*/  IMAD.MOV R11, RZ, RZ, -R3 ;  /* 0x000000ffff0b7224 */ /* 0x000fe200078e0a03 */
[----:B------:R-:W-:Y:S01]  /*1f60*/  LOP3.LUT R100, R2, 0xbe, RZ, 0xfc, !PT ;  /* 0x000000be02647812 */ /* 0x000fe200078efcff */
[----:B------:R-:W-:Y:S01]  /*1f70*/  IMAD.HI.U32 R3, R0, R25, RZ ;  /* 0x0000001900037227 */ /* 0x000fe200078e00ff */
[----:B------:R-:W-:Y:S01]  /*1f80*/  LOP3.LUT R104, R2, 0xc4, RZ, 0xfc, !PT ;  /* 0x000000c402687812 */ /* 0x000fe200078efcff */
[----:B------:R-:W-:Y:S01]  /*1f90*/  STL [R1+0x1aa0], R16 ;  /* 0x001aa01001007387 */ /* 0x000fe20000100800 */
[----:B------:R-:W-:Y:S01]  /*1fa0*/  IABS R99, R100 ;  /* 0x0000006400637213 */ /* 0x000fe20000000000 */
[----:B------:R-:W-:Y:S01]  /*1fb0*/  IMAD R23, R10, R11, R23 ;  /* 0x0000000b0a177224 */ /* 0x000fe200078e0217 */
[C---:B------:R-:W-:Y:S01]  /*1fc0*/  LOP3.LUT R103, R2.reuse, 0xc2, RZ, 0xfc, !PT ;  /* 0x000000c202677812 */ /* 0x040fe200078efcff */
[--C-:B------:R-:W-:Y:S01]  /*1fd0*/  @!P3 IMAD.IADD R21, R21, 0x1, -R10.reuse ;  /* 0x000000011515b824 */ /* 0x100fe200078e0a0a */
[----:B------:R-:W-:Y:S01]  /*1fe0*/  LOP3.LUT R106, R2, 0xc8, RZ, 0xfc, !PT ;  /* 0x000000c8026a7812 */ /* 0x000fe200078efcff */
[----:B------:R-:W-:Y:S01]  /*1ff0*/  IMAD.HI.U32 R9, R0, R27, RZ ;  /* 0x0000001b00097227 */ /* 0x000fe200078e00ff */
[----:B------:R-:W-:Y:S01]  /*2000*/  ISETP.GT.U32.AND P3, PT, R10, R23, PT ;  /* 0x000000170a00720c */ /* 0x000fe20003f64070 */
[----:B------:R1:W-:Y:S01]  /*2010*/  STL [R1+0x1aa4], R17 ;  /* 0x001aa41101007387 */ /* 0x0003e20000100800 */
[----:B------:R-:W-:Y:S01]  /*2020*/  LOP3.LUT R105, R2, 0xc6, RZ, 0xfc, !PT ;  /* 0x000000c602697812 */ /* 0x000fe200078efcff */
[--C-:B------:R-:W-:Y:S01]  /*2030*/  @!P2 IMAD.IADD R18, R18, 0x1, -R10.reuse ;  /* 0x000000011212a824 */ /* 0x100fe200078e0a0a */
[----:B------:R-:W-:Y:S01]  /*2040*/  ISETP.GE.AND P2, PT, R24, RZ, PT ;  /* 0x000000ff1800720c */ /* 0x000fe20003f46270 */
[--C-:B------:R-:W-:Y:S01]  /*2050*/  @!P6 IMAD.IADD R20, R20, 0x1, -R10.reuse ;  /* 0x000000011414e824 */ /* 0x100fe200078e0a0a */
[----:B------:R-:W-:Y:S01]  /*2060*/  ISETP.GT.U32.AND P6, PT, R10, R22, PT ;  /* 0x000000160a00720c */ /* 0x000fe20003fc4070 */
[----:B------:R-:W-:Y:S01]  /*2070*/  IMAD.MOV R24, RZ, RZ, -R3 ;  /* 0x000000ffff187224 */ /* 0x000fe200078e0a03 */
[C---:B------:R-:W-:Y:S01]  /*2080*/  LOP3.LUT R107, R2.reuse, 0xcc, RZ, 0xfc, !PT ;  /* 0x000000cc026b7812 */ /* 0x040fe200078efcff */
[----:B------:R-:W-:Y:S01]  /*2090*/  IMAD.MOV R9, RZ, RZ, -R9 ;  /* 0x000000ffff097224 */ /* 0x000fe200078e0a09 */
[----:B------:R-:W-:Y:S01]  /*20a0*/  LOP3.LUT R110, R2, 0xd8, RZ, 0xfc, !PT ;  /* 0x000000d8026e7812 */ /* 0x000fe200078efcff */
[----:B------:R-:W-:Y:S01]  /*20b0*/  IMAD R24, R10, R24, R25 ;  /* 0x000000180a187224 */ /* 0x000fe200078e0219 */
[----:B------:R-:W-:Y:S01]  /*20c0*/  LOP3.LUT R112, R2, 0xda, RZ, 0xfc, !PT ;  /* 0x000000da02707812 */ /* 0x000fe200078efcff */
[C---:B------:R-:W-:Y:S01]  /*20d0*/  IMAD R25, R10.reuse, R9, R27 ;  /* 0x000000090a197224 */ /* 0x040fe200078e021b */
[----:B------:R-:W-:Y:S01]  /*20e0*/  IABS R109, R110 ;  /* 0x0000006e006d7213 */ /* 0x000fe20000000000 */
[----:B------:R-:W-:Y:S01]  /*20f0*/  @!P3 IMAD.IADD R23, R23, 0x1, -R10 ;  /* 0x000000011717b824 */ /* 0x000fe200078e0a0a */
[C---:B------:R-:W-:Y:S01]  /*2100*/  ISETP.GT.U32.AND P3, PT, R10.reuse, R21, PT ;  /* 0x000000150a00720c */ /* 0x040fe20003f64070 */
[----:B------:R-:W-:Y:S01]  /*2110*/  @!P1 IMAD.MOV R20, RZ, RZ, -R20 ;  /* 0x000000ffff149224 */ /* 0x000fe200078e0a14 */
[----:B------:R-:W-:Y:S01]  /*2120*/  ISETP.GT.U32.AND P1, PT, R10, R25, PT ;  /* 0x000000190a00720c */ /* 0x000fe20003f24070 */
[----:B------:R-:W-:Y:S01]  /*2130*/  @!P6 IMAD.IADD R22, R22, 0x1, -R10 ;  /* 0x000000011616e824 */ /* 0x000fe200078e0a0a */
[----:B------:R-:W-:Y:S01]  /*2140*/  ISETP.GT.U32.AND P6, PT, R10, R24, PT ;  /* 0x000000180a00720c */ /* 0x000fe20003fc4070 */
[----:B------:R-:W-:Y:S01]  /*2150*/  IMAD.HI.U32 R11, R0, R29, RZ ;  /* 0x0000001d000b7227 */ /* 0x000fe200078e00ff */
[----:B------:R-:W-:-:S02]  /*2160*/  LOP3.LUT R114, R2, 0xdc, RZ, 0xfc, !PT ;  /* 0x000000dc02727812 */ /* 0x000fc400078efcff */
[----:B------:R-:W-:Y:S01]  /*2170*/  LOP3.LUT R115, R2, 0xde, RZ, 0xfc, !PT ;  /* 0x000000de02737812 */ /* 0x000fe200078efcff */
[----:B------:R-:W-:Y:S01]  /*2180*/  @!P0 IMAD.MOV R18, RZ, RZ, -R18 ;  /* 0x000000ffff128224 */ /* 0x000fe200078e0a12 */
[----:B------:R-:W-:Y:S01]  /*2190*/  ISETP.GT.U32.AND P0, PT, R10, R22, PT ;  /* 0x000000160a00720c */ /* 0x000fe20003f04070 */
[----:B------:R-:W-:Y:S01]  /*21a0*/  IMAD.MOV R11, RZ, RZ, -R11 ;  /* 0x000000ffff0b7224 */ /* 0x000fe200078e0a0b */
[----:B------:R-:W-:Y:S01]  /*21b0*/  IABS R111, R115 ;  /* 0x00000073006f7213 */ /* 0x000fe20000000000 */
[--C-:B------:R-:W-:Y:S01]  /*21c0*/  @!P3 IMAD.IADD R21, R21, 0x1, -R10.reuse ;  /* 0x000000011515b824 */ /* 0x100fe200078e0a0a */
[----:B------:R-:W-:Y:S01]  /*21d0*/  LOP3.LUT R117, R2, 0xe2, RZ, 0xfc, !PT ;  /* 0x000000e202757812 */ /* 0x000fe200078efcff */
[----:B------:R-:W-:Y:S01]  /*21e0*/  IMAD R26, R10, R11, R29 ;  /* 0x0000000b0a1a7224 */ /* 0x000fe200078e021d */
[----:B------:R-:W-:Y:S01]  /*21f0*/  IABS R29, R36 ;  /* 0x00000024001d7213 */ /* 0x000fe20000000000 */
[--C-:B------:R-:W-:Y:S01]  /*2200*/  @!P1 IMAD.IADD R25, R25, 0x1, -R10.reuse ;  /* 0x0000000119199824 */ /* 0x100fe200078e0a0a */
[----:B------:R-:W-:Y:S01]  /*2210*/  IABS R11, R35 ;  /* 0x00000023000b7213 */ /* 0x000fe20000000000 */
[----:B------:R-:W-:Y:S01]  /*2220*/  IMAD.HI.U32 R3, R0, R31, RZ ;  /* 0x0000001f00037227 */ /* 0x000fe200078e00ff */
[----:B------:R-:W-:Y:S01]  /*2230*/  ISETP.GT.U32.AND P3, PT, R10, R26, PT ;  /* 0x0000001a0a00720c */ /* 0x000fe20003f64070 */
[----:B------:R2:W-:Y:S01]  /*2240*/  STL [R1+0x1aa8], R18 ;  /* 0x001aa81201007387 */ /* 0x0005e20000100800 */
[----:B------:R-:W-:Y:S01]  /*2250*/  ISETP.GE.AND P1, PT, R32, RZ, PT ;  /* 0x000000ff2000720c */ /* 0x000fe20003f26270 */
[----:B------:R-:W-:Y:S01]  /*2260*/  @!P6 IMAD.IADD R24, R24, 0x1, -R10 ;  /* 0x000000011818e824 */ /* 0x000fe200078e0a0a */
[C---:B------:R-:W-:Y:S01]  /*2270*/  ISETP.GT.U32.AND P6, PT, R10.reuse, R23, PT ;  /* 0x000000170a00720c */ /* 0x040fe20003fc4070 */
[----:B------:R-:W-:Y:S01]  /*2280*/  @!P5 IMAD.MOV R21, RZ, RZ, -R21 ;  /* 0x000000ffff15d224 */ /* 0x000fe200078e0a15 */
[----:B------:R-:W-:Y:S01]  /*2290*/  ISETP.GT.U32.AND P5, PT, R10, R25, PT ;  /* 0x000000190a00720c */ /* 0x000fe20003fa4070 */
[----:B------:R-:W-:Y:S01]  /*22a0*/  IMAD.MOV R3, RZ, RZ, -R3 ;  /* 0x000000ffff037224 */ /* 0x000fe200078e0a03 */
[----:B------:R-:W-:Y:S01]  /*22b0*/  LOP3.LUT R32, R2, 0x44, RZ, 0xfc, !PT ;  /* 0x0000004402207812 */ /* 0x000fe200078efcff */
[----:B------:R-:W-:Y:S01]  /*22c0*/  IMAD.HI.U32 R9, R0, R29, RZ ;  /* 0x0000001d00097227 */ /* 0x000fe200078e00ff */
[----:B------:R-:W-:-:S02]  /*22d0*/  IABS R113, R117 ;  /* 0x0000007500717213 */ /* 0x000fc40000000000 */
[----:B------:R-:W-:Y:S01]  /*22e0*/  IABS R37, R32 ;  /* 0x0000002000257213 */ /* 0x000fe20000000000 */
[--C-:B------:R-:W-:Y:S01]  /*22f0*/  @!P0 IMAD.IADD R22, R22, 0x1, -R10.reuse ;  /* 0x0000000116168824 */ /* 0x100fe200078e0a0a */
[----:B------:R-:W-:Y:S01]  /*2300*/  ISETP.GE.AND P0, PT, R28, RZ, PT ;  /* 0x000000ff1c00720c */ /* 0x000fe20003f06270 */
[----:B------:R-:W-:Y:S01]  /*2310*/  IMAD R27, R10, R3, R31 ;  /* 0x000000030a1b7224 */ /* 0x000fe200078e021f */
[----:B------:R-:W-:Y:S01]  /*2320*/  LOP3.LUT R116, R2, 0xe0, RZ, 0xfc, !PT ;  /* 0x000000e002747812 */ /* 0x000fe200078efcff */
[----:B------:R-:W-:Y:S01]  /*2330*/  IMAD.HI.U32 R3, R0, R11, RZ ;  /* 0x0000000b00037227 */ /* 0x000fe200078e00ff */
[C---:B------:R-:W-:Y:S02]  /*2340*/  LOP3.LUT R118, R2.reuse, 0xe4, RZ, 0xfc, !PT ;  /* 0x000000e402767812 */ /* 0x040fe400078efcff */
[C---:B------:R-:W-:Y:S01]  /*2350*/  LOP3.LUT R120, R2.reuse, 0xe8, RZ, 0xfc, !PT ;  /* 0x000000e802787812 */ /* 0x040fe200078efcff */
[----:B------:R-:W-:Y:S01]  /*2360*/  IMAD.MOV R9, RZ, RZ, -R9 ;  /* 0x000000ffff097224 */ /* 0x000fe200078e0a09 */
[----:B------:R-:W-:Y:S01]  /*2370*/  LOP3.LUT R122, R2, 0xec, RZ, 0xfc, !PT ;  /* 0x000000ec027a7812 */ /* 0x000fe200078efcff */
[----:B------:R-:W-:Y:S01]  /*2380*/  @!P4 IMAD.MOV R19, RZ, RZ, -R19 ;  /* 0x000000ffff13c224 */ /* 0x000fe200078e0a13 */
[C---:B------:R-:W-:Y:S01]  /*2390*/  ISETP.GT.U32.AND P4, PT, R10.reuse, R24, PT ;  /* 0x000000180a00720c */ /* 0x040fe20003f84070 */
[----:B------:R-:W-:Y:S01]  /*23a0*/  IMAD.MOV R3, RZ, RZ, -R3 ;  /* 0x000000ffff037224 */ /* 0x000fe200078e0a03 */
[----:B------:R-:W-:Y:S01]  /*23b0*/  IABS R119, R122 ;  /* 0x0000007a00777213 */ /* 0x000fe20000000000 */
[----:B------:R-:W-:Y:S01]  /*23c0*/  IMAD R29, R10, R9, R29 ;  /* 0x000000090a1d7224 */ /* 0x000fe200078e021d */
[----:B------:R-:W-:Y:S01]  /*23d0*/  LOP3.LUT R9, R2, 0x3c, RZ, 0xfc, !PT ;  /* 0x0000003c02097812 */ /* 0x000fe200078efcff */
[--C-:B------:R-:W-:Y:S01]  /*23e0*/  @!P6 IMAD.IADD R23, R23, 0x1, -R10.reuse ;  /* 0x000000011717e824 */ /* 0x100fe200078e0a0a */
[C---:B------:R-:W-:Y:S01]  /*23f0*/  ISETP.GT.U32.AND P6, PT, R10.reuse, R27, PT ;  /* 0x0000001b0a00720c */ /* 0x040fe20003fc4070 */
[C---:B------:R-:W-:Y:S01]  /*2400*/  IMAD R28, R10.reuse, R3, R11 ;  /* 0x000000030a1c7224 */ /* 0x040fe200078e020b */
[----:B------:R-:W-:Y:S01]  /*2410*/  IABS R11, R9 ;  /* 0x00000009000b7213 */ /* 0x000fe20000000000 */
[--C-:B------:R-:W-:Y:S01]  /*2420*/  @!P5 IMAD.IADD R25, R25, 0x1, -R10.reuse ;  /* 0x000000011919d824 */ /* 0x100fe200078e0a0a */
[C---:B------:R-:W-:Y:S01]  /*2430*/  ISETP.GT.U32.AND P5, PT, R10.reuse, R29, PT ;  /* 0x0000001d0a00720c */ /* 0x040fe20003fa4070 */
[----:B------:R-:W-:Y:S01]  /*2440*/  @!P0 IMAD.MOV R23, RZ, RZ, -R23 ;  /* 0x000000ffff178224 */ /* 0x000fe200078e0a17 */
[----:B------:R-:W-:Y:S01]  /*2450*/  ISETP.GT.U32.AND P0, PT, R10, R28, PT ;  /* 0x0000001c0a00720c */ /* 0x000fe20003f04070 */
[--C-:B------:R-:W-:Y:S01]  /*2460*/  @!P4 IMAD.IADD R24, R24, 0x1, -R10.reuse ;  /* 0x000000011818c824 */ /* 0x100fe200078e0a0a */
[----:B------:R-:W-:Y:S01]  /*2470*/  ISETP.GE.AND P4, PT, R30, RZ, PT ;  /* 0x000000ff1e00720c */ /* 0x000fe20003f86270 */
[----:B------:R-:W-:Y:S01]  /*2480*/  @!P3 IMAD.IADD R26, R26, 0x1, -R10 ;  /* 0x000000011a1ab824 */ /* 0x000fe200078e0a0a */
[----:B------:R-:W-:Y:S01]  /*2490*/  LOP3.LUT R30, R2, 0x3e, RZ, 0xfc, !PT ;  /* 0x0000003e021e7812 */ /* 0x000fe200078efcff */
[----:B------:R-:W-:Y:S01]  /*24a0*/  @!P2 IMAD.MOV R22, RZ, RZ, -R22 ;  /* 0x000000ffff16a224 */ /* 0x000fe200078e0a16 */
[----:B------:R-:W-:Y:S01]  /*24b0*/  ISETP.GE.AND P3, PT, R33, RZ, PT ;  /* 0x000000ff2100720c */ /* 0x000fe20003f66270 */
[--C-:B------:R-:W-:Y:S01]  /*24c0*/  @!P6 IMAD.IADD R27, R27, 0x1, -R10.reuse ;  /* 0x000000011b1be824 */ /* 0x100fe200078e0a0a */
[----:B------:R-:W-:Y:S01]  /*24d0*/  ISETP.GT.U32.AND P2, PT, R10, R26, PT ;  /* 0x0000001a0a00720c */ /* 0x000fe20003f44070 */
[----:B------:R-:W-:Y:S01]  /*24e0*/  IMAD.HI.U32 R3, R0, R11, RZ ;  /* 0x0000000b00037227 */ /* 0x000fe200078e00ff */
[----:B------:R-:W-:Y:S01]  /*24f0*/  IABS R31, R30 ;  /* 0x0000001e001f7213 */ /* 0x000fe20000000000 */
[----:B------:R-:W-:Y:S01]  /*2500*/  STL [R1+0x1aac], R19 ;  /* 0x001aac1301007387 */ /* 0x000fe20000100800 */
[----:B------:R-:W-:Y:S01]  /*2510*/  ISETP.GT.U32.AND P6, PT, R10, R27, PT ;  /* 0x0000001b0a00720c */ /* 0x000fe20003fc4070 */
[--C-:B------:R-:W-:Y:S01]  /*2520*/  @!P5 IMAD.IADD R29, R29, 0x1, -R10.reuse ;  /* 0x000000011d1dd824 */ /* 0x100fe200078e0a0a */
[----:B------:R-:W-:Y:S01]  /*2530*/  LOP3.LUT R121, R2, 0xea, RZ, 0xfc, !PT ;  /* 0x000000ea02797812 */ /* 0x000fe200078efcff */
[----:B------:R-:W-:Y:S01]  /*2540*/  @!P0 IMAD.IADD R28, R28, 0x1, -R10 ;  /* 0x000000011c1c8824 */ /* 0x000fe200078e0a0a */
[----:B------:R-:W-:Y:S01]  /*2550*/  ISETP.GE.AND P0, PT, R9, RZ, PT ;  /* 0x000000ff0900720c */ /* 0x000fe20003f06270 */
[----:B------:R-:W-:Y:S01]  /*2560*/  IMAD.HI.U32 R9, R0, R31, RZ ;  /* 0x0000001f00097227 */ /* 0x000fe200078e00ff */
[----:B------:R-:W-:Y:S01]  /*2570*/  ISETP.GT.U32.AND P5, PT, R10, R29, PT ;  /* 0x0000001d0a00720c */ /* 0x000fe20003fa4070 */
[----:B------:R3:W-:Y:S01]  /*2580*/  STL [R1+0x1ab0], R20 ;  /* 0x001ab01401007387 */ /* 0x0007e20000100800 */
[----:B------:R-:W-:Y:S01]  /*2590*/  LOP3.LUT R123, R2, 0xee, RZ, 0xfc, !PT ;  /* 0x000000ee027b7812 */ /* 0x000fe200078efcff */
[----:B------:R-:W-:Y:S01]  /*25a0*/  @!P4 IMAD.MOV R24, RZ, RZ, -R24 ;  /* 0x000000ffff18c224 */ /* 0x000fe200078e0a18 */
[----:B------:R-:W-:Y:S01]  /*25b0*/  ISETP.GE.AND P4, PT, R34, RZ, PT ;  /* 0x000000ff2200720c */ /* 0x000fe20003f86270 */
[----:B------:R-:W-:Y:S01]  /*25c0*/  IMAD.MOV R9, RZ, RZ, -R9 ;  /* 0x000000ffff097224 */ /* 0x000fe200078e0a09 */
[----:B------:R-:W-:Y:S01]  /*25d0*/  LOP3.LUT R124, R2, 0xf4, RZ, 0xfc, !PT ;  /* 0x000000f4027c7812 */ /* 0x000fe200078efcff */
[----:B------:R-:W-:Y:S01]  /*25e0*/  @!P2 IMAD.IADD R26, R26, 0x1, -R10 ;  /* 0x000000011a1aa824 */ /* 0x000fe200078e0a0a */
[----:B------:R-:W-:Y:S01]  /*25f0*/  ISETP.GE.AND P2, PT, R35, RZ, PT ;  /* 0x000000ff2300720c */ /* 0x000fe20003f46270 */
[----:B------:R-:W-:Y:S01]  /*2600*/  IMAD.MOV R3, RZ, RZ, -R3 ;  /* 0x000000ffff037224 */ /* 0x000fe200078e0a03 */
[----:B------:R-:W-:Y:S01]  /*2610*/  LOP3.LUT R125, R2, 0xf6, RZ, 0xfc, !PT ;  /* 0x000000f6027d7812 */ /* 0x000fe200078efcff */
[----:B------:R-:W-:Y:S01]  /*2620*/  IMAD R31, R10, R9, R31 ;  /* 0x000000090a1f7224 */ /* 0x000fe200078e021f */
[----:B------:R-:W-:Y:S01]  /*2630*/  LOP3.LUT R9, R2, 0x42, RZ, 0xfc, !PT ;  /* 0x0000004202097812 */ /* 0x000fe200078efcff */
[----:B------:R-:W-:Y:S01]  /*2640*/  @!P3 IMAD.MOV R26, RZ, RZ, -R26 ;  /* 0x000000ffff1ab224 */ /* 0x000fe200078e0a1a */
[----:B------:R-:W-:Y:S01]  /*2650*/  ISETP.GE.AND P3, PT, R30, RZ, PT ;  /* 0x000000ff1e00720c */ /* 0x000fe20003f66270 */
[--C-:B------:R-:W-:Y:S01]  /*2660*/  @!P6 IMAD.IADD R27, R27, 0x1, -R10.reuse ;  /* 0x000000011b1be824 */ /* 0x100fe200078e0a0a */
[----:B------:R-:W-:Y:S01]  /*2670*/  ISETP.GE.AND P6, PT, R36, RZ, PT ;  /* 0x000000ff2400720c */ /* 0x000fe20003fc6270 */
[----:B------:R-:W-:Y:S01]  /*2680*/  IMAD R30, R10, R3, R11 ;  /* 0x000000030a1e7224 */ /* 0x000fe200078e020b */
[----:B------:R-:W-:Y:S01]  /*2690*/  LOP3.LUT R3, R2, 0x40, RZ, 0xfc, !PT ;  /* 0x0000004002037812 */ /* 0x000fe200078efcff */
[----:B------:R-:W-:Y:S01]  /*26a0*/  @!P1 IMAD.MOV R25, RZ, RZ, -R25 ;  /* 0x000000ffff199224 */ /* 0x000fe200078e0a19 */
[C---:B------:R-:W-:Y:S01]  /*26b0*/  ISETP.GT.U32.AND P1, PT, R10.reuse, R28, PT ;  /* 0x0000001c0a00720c */ /* 0x040fe20003f24070 */
[----:B------:R-:W-:Y:S01]  /*26c0*/  @!P5 IMAD.IADD R29, R29, 0x1, -R10 ;  /* 0x000000011d1dd824 */ /* 0x000fe200078e0a0a */
[C---:B------:R-:W-:Y:S01]  /*26d0*/  ISETP.GT.U32.AND P5, PT, R10.reuse, R31, PT ;  /* 0x0000001f0a00720c */ /* 0x040fe20003fa4070 */
[----:B------:R-:W-:Y:S01]  /*26e0*/  @!P4 IMAD.MOV R27, RZ, RZ, -R27 ;  /* 0x000000ffff1bc224 */ /* 0x000fe200078e0a1b */
[----:B------:R-:W-:Y:S01]  /*26f0*/  ISETP.GT.U32.AND P4, PT, R10, R30, PT ;  /* 0x0000001e0a00720c */ /* 0x000fe20003f84070 */
[----:B------:R-:W-:Y:S01]  /*2700*/  IMAD.HI.U32 R11, R0, R37, RZ ;  /* 0x00000025000b7227 */ /* 0x000fe200078e00ff */
[----:B------:R-:W-:-:S02]  /*2710*/  IABS R33, R3 ;  /* 0x0000000300217213 */ /* 0x000fc40000000000 */
[----:B------:R-:W-:Y:S01]  /*2720*/  IABS R35, R9 ;  /* 0x0000000900237213 */ /* 0x000fe20000000000 */
[----:B------:R-:W-:Y:S01]  /*2730*/  @!P6 IMAD.MOV R29, RZ, RZ, -R29 ;  /* 0x000000ffff1de224 */ /* 0x000fe200078e0a1d */
[----:B------:R-:W-:Y:S01]  /*2740*/  ISETP.GE.AND P6, PT, R32, RZ, PT ;  /* 0x000000ff2000720c */ /* 0x000fe20003fc6270 */
[----:B------:R-:W-:Y:S01]  /*2750*/  IMAD.MOV R11, RZ, RZ, -R11 ;  /* 0x000000ffff0b7224 */ /* 0x000fe200078e0a0b */
[----:B------:R-:W-:Y:S01]  /*2760*/  LOP3.LUT R36, R2, 0x48, RZ, 0xfc, !PT ;  /* 0x0000004802247812 */ /* 0x000fe200078efcff */
[--C-:B------:R-:W-:Y:S01]  /*2770*/  @!P1 IMAD.IADD R28, R28, 0x1, -R10.reuse ;  /* 0x000000011c1c9824 */ /* 0x100fe200078e0a0a */
[----:B------:R-:W-:Y:S01]  /*2780*/  ISETP.GE.AND P1, PT, R3, RZ, PT ;  /* 0x000000ff0300720c */ /* 0x000fe20003f26270 */
[--C-:B------:R-:W-:Y:S01]  /*2790*/  @!P5 IMAD.IADD R31, R31, 0x1, -R10.reuse ;  /* 0x000000011f1fd824 */ /* 0x100fe200078e0a0a */
[----:B------:R-:W-:Y:S01]  /*27a0*/  LOP3.LUT R126, R2, 0xfc, RZ, 0xfc, !PT ;  /* 0x000000fc027e7812 */ /* 0x000fe200078efcff */
[----:B------:R-:W-:Y:S01]  /*27b0*/  @!P4 IMAD.IADD R30, R30, 0x1, -R10 ;  /* 0x000000011e1ec824 */ /* 0x000fe200078e0a0a */
[----:B------:R-:W-:Y:S01]  /*27c0*/  LOP3.LUT R128, R2, 0x100, RZ, 0xfc, !PT ;  /* 0x0000010002807812 */ /* 0x000fe200078efcff */
[----:B------:R-:W-:Y:S01]  /*27d0*/  @!P2 IMAD.MOV R28, RZ, RZ, -R28 ;  /* 0x000000ffff1ca224 */ /* 0x000fe200078e0a1c */
[----:B------:R-:W-:Y:S01]  /*27e0*/  ISETP.GE.AND P2, PT, R9, RZ, PT ;  /* 0x000000ff0900720c */ /* 0x000fe20003f46270 */
[----:B------:R-:W-:Y:S01]  /*27f0*/  IMAD.HI.U32 R3, R0, R33, RZ ;  /* 0x0000002100037227 */ /* 0x000fe200078e00ff */
[----:B------:R-:W-:-:S02]  /*2800*/  ISETP.GT.U32.AND P5, PT, R10, R31, PT ;  /* 0x0000001f0a00720c */ /* 0x000fc40003fa4070 */
[----:B------:R-:W-:Y:S01]  /*2810*/  ISETP.GT.U32.AND P4, PT, R10, R30, PT ;  /* 0x0000001e0a00720c */ /* 0x000fe20003f84070 */
[----:B------:R-:W-:Y:S01]  /*2820*/  IMAD.HI.U32 R9, R0, R35, RZ ;  /* 0x0000002300097227 */ /* 0x000fe200078e00ff */
[----:B------:R-:W-:Y:S02]  /*2830*/  IABS R127, R126 ;  /* 0x0000007e007f7213 */ /* 0x000fe40000000000 */
[----:B------:R-:W-:Y:S01]  /*2840*/  IABS R129, R128 ;  /* 0x0000008000817213 */ /* 0x000fe20000000000 */
[----:B------:R-:W-:Y:S01]  /*2850*/  IMAD.MOV R3, RZ, RZ, -R3 ;  /* 0x000000ffff037224 */ /* 0x000fe200078e0a03 */
[C---:B------:R-:W-:Y:S01]  /*2860*/  LOP3.LUT R132, R2.reuse, 0x104, RZ, 0xfc, !PT ;  /* 0x0000010402847812 */ /* 0x040fe200078efcff */
[----:B------:R-:W-:Y:S01]  /*2870*/  IMAD.MOV R9, RZ, RZ, -R9 ;  /* 0x000000ffff097224 */ /* 0x000fe200078e0a09 */
[----:B------:R-:W-:Y:S01]  /*2880*/  LOP3.LUT R130, R2, 0x102, RZ, 0xfc, !PT ;  /* 0x0000010202827812 */ /* 0x000fe200078efcff */
[C---:B------:R-:W-:Y:S01]  /*2890*/  IMAD R32, R10.reuse, R3, R33 ;  /* 0x000000030a207224 */ /* 0x040fe200078e0221 */
[----:B------:R-:W-:Y:S01]  /*28a0*/  IABS R133, R132 ;  /* 0x0000008400857213 */ /* 0x000fe20000000000 */
[----:B------:R-:W-:Y:S01]  /*28b0*/  IMAD R33, R10, R9, R35 ;  /* 0x000000090a217224 */ /* 0x000fe200078e0223 */
[----:B------:R-:W-:Y:S01]  /*28c0*/  LOP3.LUT R9, R2, 0x46, RZ, 0xfc, !PT ;  /* 0x0000004602097812 */ /* 0x000fe200078efcff */
[--C-:B------:R-:W-:Y:S01]  /*28d0*/  @!P5 IMAD.IADD R31, R31, 0x1, -R10.reuse ;  /* 0x000000011f1fd824 */ /* 0x100fe200078e0a0a */
[----:B------:R-:W-:Y:S01]  /*28e0*/  IABS R131, R130 ;  /* 0x0000008200837213 */ /* 0x000fe20000000000 */
[----:B------:R-:W-:Y:S01]  /*28f0*/  @!P4 IMAD.IADD R30, R30, 0x1, -R10 ;  /* 0x000000011e1ec824 */ /* 0x000fe200078e0a0a */
[C---:B------:R-:W-:Y:S01]  /*2900*/  ISETP.GT.U32.AND P5, PT, R10.reuse, R33, PT ;  /* 0x000000210a00720c */ /* 0x040fe20003fa4070 */
[C---:B------:R-:W-:Y:S01]  /*2910*/  IMAD R34, R10.reuse, R11, R37 ;  /* 0x0000000b0a227224 */ /* 0x040fe200078e0225 */
[C---:B------:R-:W-:Y:S01]  /*2920*/  ISETP.GT.U32.AND P4, PT, R10.reuse, R32, PT ;  /* 0x000000200a00720c */ /* 0x040fe20003f84070 */
[----:B------:R-:W-:Y:S01]  /*2930*/  @!P0 IMAD.MOV R30, RZ, RZ, -R30 ;  /* 0x000000ffff1e8224 */ /* 0x000fe200078e0a1e */
[----:B------:R-:W-:Y:S01]  /*2940*/  IABS R35, R9 ;  /* 0x0000000900237213 */ /* 0x000fe20000000000 */
[----:B------:R-:W-:Y:S01]  /*2950*/  @!P3 IMAD.MOV R31, RZ, RZ, -R31 ;  /* 0x000000ffff1fb224 */ /* 0x000fe200078e0a1f */
[----:B------:R-:W-:Y:S01]  /*2960*/  ISETP.GT.U32.AND P0, PT, R10, R34, PT ;  /* 0x000000220a00720c */ /* 0x000fe20003f04070 */
[----:B------:R-:W-:Y:S01]  /*2970*/  IMAD.HI.U32 R11, R0, R41, RZ ;  /* 0x00000029000b7227 */ /* 0x000fe200078e00ff */
[----:B------:R-:W-:-:S02]  /*2980*/  IABS R37, R36 ;  /* 0x0000002400257213 */ /* 0x000fc40000000000 */
[----:B------:R-:W-:Y:S01]  /*2990*/  ISETP.GE.AND P3, PT, R9, RZ, PT ;  /* 0x000000ff0900720c */ /* 0x000fe20003f66270 */
[----:B------:R-:W-:Y:S01]  /*29a0*/  IMAD.HI.U32 R3, R0, R35, RZ ;  /* 0x0000002300037227 */ /* 0x000fe200078e00ff */
[C---:B------:R-:W-:Y:S02]  /*29b0*/  LOP3.LUT R134, R2.reuse, 0x106, RZ, 0xfc, !PT ;  /* 0x0000010602867812 */ /* 0x040fe400078efcff */
[C---:B------:R-:W-:Y:S01]  /*29c0*/  LOP3.LUT R135, R2.reuse, 0x108, RZ, 0xfc, !PT ;  /* 0x0000010802877812 */ /* 0x040fe200078efcff */
[--C-:B------:R-:W-:Y:S01]  /*29d0*/  @!P5 IMAD.IADD R33, R33, 0x1, -R10.reuse ;  /* 0x000000012121d824 */ /* 0x100fe200078e0a0a */
[----:B------:R-:W-:Y:S01]  /*29e0*/  LOP3.LUT R136, R2, 0x10a, RZ, 0xfc, !PT ;  /* 0x0000010a02887812 */ /* 0x000fe200078efcff */
[--C-:B------:R-:W-:Y:S01]  /*29f0*/  @!P4 IMAD.IADD R32, R32, 0x1, -R10.reuse ;  /* 0x000000012020c824 */ /* 0x100fe200078e0a0a */
[----:B------:R-:W-:Y:S01]  /*2a00*/  LOP3.LUT R144, R2, 0x114, RZ, 0xfc, !PT ;  /* 0x0000011402907812 */ /* 0x000fe200078efcff */
[----:B------:R-:W-:Y:S01]  /*2a10*/  IMAD.MOV R3, RZ, RZ, -R3 ;  /* 0x000000ffff037224 */ /* 0x000fe200078e0a03 */
[----:B------:R-:W-:Y:S01]  /*2a20*/  ISETP.GT.U32.AND P5, PT, R10, R33, PT ;  /* 0x000000210a00720c */ /* 0x000fe20003fa4070 */
[----:B------:R-:W-:Y:S01]  /*2a30*/  @!P0 IMAD.IADD R34, R34, 0x1, -R10 ;  /* 0x0000000122228824 */ /* 0x000fe200078e0a0a */
[C---:B------:R-:W-:Y:S01]  /*2a40*/  ISETP.GT.U32.AND P4, PT, R10.reuse, R32, PT ;  /* 0x000000200a00720c */ /* 0x040fe20003f84070 */
[----:B------:R-:W-:Y:S01]  /*2a50*/  IMAD R35, R10, R3, R35 ;  /* 0x000000030a237224 */ /* 0x000fe200078e0223 */
[----:B------:R-:W-:Y:S01]  /*2a60*/  LOP3.LUT R138, R2, 0x112, RZ, 0xfc, !PT ;  /* 0x00000112028a7812 */ /* 0x000fe200078efcff */
[----:B------:R-:W-:Y:S01]  /*2a70*/  IMAD.HI.U32 R3, R0, R37, RZ ;  /* 0x0000002500037227 */ /* 0x000fe200078e00ff */
[----:B------:R-:W-:-:S02]  /*2a80*/  ISETP.GT.U32.AND P0, PT, R10, R34, PT ;  /* 0x000000220a00720c */ /* 0x000fc40003f04070 */
[----:B------:R-:W-:Y:S01]  /*2a90*/  IABS R139, R138 ;  /* 0x0000008a008b7213 */ /* 0x000fe20000000000 */
[----:B------:R-:W-:Y:S01]  /*2aa0*/  IMAD.HI.U32 R9, R0, R39, RZ ;  /* 0x0000002700097227 */ /* 0x000fe200078e00ff */
[C---:B------:R-:W-:Y:S02]  /*2ab0*/  LOP3.LUT R146, R2.reuse, 0x116, RZ, 0xfc, !PT ;  /* 0x0000011602927812 */ /* 0x040fe400078efcff */
[C---:B------:R-:W-:Y:S01]  /*2ac0*/  LOP3.LUT R147, R2.reuse, 0x118, RZ, 0xfc, !PT ;  /* 0x0000011802937812 */ /* 0x040fe200078efcff */
[----:B------:R-:W-:Y:S01]  /*2ad0*/  IMAD.MOV R3, RZ, RZ, -R3 ;  /* 0x000000ffff037224 */ /* 0x000fe200078e0a03 */
[----:B------:R-:W-:Y:S01]  /*2ae0*/  LOP3.LUT R149, R2, 0x11c, RZ, 0xfc, !PT ;  /* 0x0000011c02957812 */ /* 0x000fe200078efcff */
[----:B------:R-:W-:Y:S01]  /*2af0*/  IMAD.MOV R9, RZ, RZ, -R9 ;  /* 0x000000ffff097224 */ /* 0x000fe200078e0a09 */
[----:B------:R-:W-:Y:S01]  /*2b00*/  IABS R141, R147 ;  /* 0x00000093008d7213 */ /* 0x000fe20000000000 */
[--C-:B------:R-:W-:Y:S01]  /*2b10*/  @!P5 IMAD.IADD R33, R33, 0x1, -R10.reuse ;  /* 0x000000012121d824 */ /* 0x100fe200078e0a0a */
[----:B------:R-:W-:Y:S01]  /*2b20*/  ISETP.GE.AND P5, PT, R36, RZ, PT ;  /* 0x000000ff2400720c */ /* 0x000fe20003fa6270 */
[----:B------:R-:W-:Y:S01]  /*2b30*/  IMAD R36, R10, R3, R37 ;  /* 0x000000030a247224 */ /* 0x000fe200078e0225 */
[----:B------:R-:W-:Y:S01]  /*2b40*/  IABS R145, R149 ;  /* 0x0000009500917213 */ /* 0x000fe20000000000 */
[----:B------:R-:W-:Y:S01]  /*2b50*/  IMAD.MOV R11, RZ, RZ, -R11 ;  /* 0x000000ffff0b7224 */ /* 0x000fe200078e0a0b */
[----:B------:R-:W-:Y:S01]  /*2b60*/  LOP3.LUT R148, R2, 0x11a, RZ, 0xfc, !PT ;  /* 0x0000011a02947812 */ /* 0x000fe200078efcff */
[----:B------:R-:W-:Y:S01]  /*2b70*/  IMAD R37, R10, R9, R39 ;  /* 0x000000090a257224 */ /* 0x000fe200078e0227 */
[----:B------:R-:W-:Y:S01]  /*2b80*/  IABS R39, R43 ;  /* 0x0000002b00277213 */ /* 0x000fe20000000000 */
[--C-:B------:R-:W-:Y:S01]  /*2b90*/  @!P4 IMAD.IADD R32, R32, 0x1, -R10.reuse ;  /* 0x000000012020c824 */ /* 0x100fe200078e0a0a */
[C---:B------:R-:W-:Y:S01]  /*2ba0*/  ISETP.GT.U32.AND P4, PT, R10.reuse, R35, PT ;  /* 0x000000230a00720c */ /* 0x040fe20003f84070 */
[----:B------:R-:W-:Y:S01]  /*2bb0*/  IMAD R38, R10, R11, R41 ;  /* 0x0000000b0a267224 */ /* 0x000fe200078e0229 */
[----:B------:R-:W-:Y:S01]  /*2bc0*/  LOP3.LUT R11, R2, 0x50, RZ, 0xfc, !PT ;  /* 0x00000050020b7812 */ /* 0x000fe200078efcff */
[----:B------:R-:W-:Y:S01]  /*2bd0*/  @!P0 IMAD.IADD R34, R34, 0x1, -R10 ;  /* 0x0000000122228824 */ /* 0x000fe200078e0a0a */
[C---:B------:R-:W-:Y:S01]  /*2be0*/  ISETP.GT.U32.AND P0, PT, R10.reuse, R37, PT ;  /* 0x000000250a00720c */ /* 0x040fe20003f04070 */
[----:B------:R-:W-:Y:S01]  /*2bf0*/  @!P1 IMAD.MOV R32, RZ, RZ, -R32 ;  /* 0x000000ffff209224 */ /* 0x000fe200078e0a20 */
[C---:B------:R-:W-:Y:S01]  /*2c00*/  ISETP.GT.U32.AND P1, PT, R10.reuse, R36, PT ;  /* 0x000000240a00720c */ /* 0x040fe20003f24070 */
[----:B------:R-:W-:Y:S01]  /*2c10*/  @!P6 IMAD.MOV R34, RZ, RZ, -R34 ;  /* 0x000000ffff22e224 */ /* 0x000fe200078e0a22 */
[----:B------:R-:W-:Y:S01]  /*2c20*/  ISETP.GT.U32.AND P6, PT, R10, R38, PT ;  /* 0x000000260a00720c */ /* 0x000fe20003fc4070 */
[----:B------:R-:W-:Y:S01]  /*2c30*/  IMAD.HI.U32 R3, R0, R39, RZ ;  /* 0x0000002700037227 */ /* 0x000fe200078e00ff */
[----:B------:R-:W-:-:S02]  /*2c40*/  IABS R9, R11 ;  /* 0x0000000b00097213 */ /* 0x000fc40000000000 */
        /* <DEDUP_REMOVED lines=9> */
[----:B------:R-:W-:Y:S01]  /*2ce0*/  @!P6 IMAD.IADD R38, R38, 0x1, -R10 ;  /* 0x000000012626e824 */ /* 0x000fe200078e0a0a */
[----:B------:R-:W-:Y:S01]  /*2cf0*/  ISETP.GT.U32.AND P6, PT, R10, R37, PT ;  /* 0x000000250a00720c */ /* 0x000fe20003fc4070 */
[----:B------:R-:W-:Y:S01]  /*2d00*/  IMAD.HI.U32 R3, R0, R9, RZ ;  /* 0x0000000900037227 */ /* 0x000fe200078e00ff */
[----:B------:R-:W-:-:S02]  /*2d10*/  LOP3.LUT R152, R2, 0x12e, RZ, 0xfc, !PT ;  /* 0x0000012e02987812 */ /* 0x000fc400078efcff */
[----:B------:R-:W-:Y:S01]  /*2d20*/  LOP3.LUT R156, R2, 0x132, RZ, 0xfc, !PT ;  /* 0x00000132029c7812 */ /* 0x000fe200078efcff */
[--C-:B------:R-:W-:Y:S01]  /*2d30*/  @!P1 IMAD.IADD R36, R36, 0x1, -R10.reuse ;  /* 0x0000000124249824 */ /* 0x100fe200078e0a0a */
[----:B------:R-:W-:Y:S01]  /*2d40*/  ISETP.GE.AND P1, PT, R43, RZ, PT ;  /* 0x000000ff2b00720c */ /* 0x000fe20003f26270 */
[----:B------:R-:W-:Y:S01]  /*2d50*/  IMAD.MOV R3, RZ, RZ, -R3 ;  /* 0x000000ffff037224 */ /* 0x000fe200078e0a03 */
[----:B------:R-:W-:Y:S01]  /*2d60*/  IABS R43, R44 ;  /* 0x0000002c002b7213 */ /* 0x000fe20000000000 */
[----:B------:R-:W-:Y:S01]  /*2d70*/  @!P2 IMAD.MOV R33, RZ, RZ, -R33 ;  /* 0x000000ffff21a224 */ /* 0x000fe200078e0a21 */
[----:B------:R-:W-:Y:S01]  /*2d80*/  ISETP.GE.AND P2, PT, R40, RZ, PT ;  /* 0x000000ff2800720c */ /* 0x000fe20003f46270 */
[C---:B------:R-:W-:Y:S01]  /*2d90*/  IMAD R40, R10.reuse, R3, R9 ;  /* 0x000000030a287224 */ /* 0x040fe200078e0209 */
[----:B------:R-:W-:Y:S01]  /*2da0*/  ISETP.GT.U32.AND P0, PT, R10, R36, PT ;  /* 0x000000240a00720c */ /* 0x000fe20003f04070 */
[--C-:B------:R-:W-:Y:S01]  /*2db0*/  @!P4 IMAD.IADD R35, R35, 0x1, -R10.reuse ;  /* 0x000000012323c824 */ /* 0x100fe200078e0a0a */
[----:B------:R-:W-:Y:S01]  /*2dc0*/  ISETP.GE.AND P4, PT, R42, RZ, PT ;  /* 0x000000ff2a00720c */ /* 0x000fe20003f86270 */
[----:B------:R-:W-:Y:S01]  /*2dd0*/  @!P6 IMAD.IADD R37, R37, 0x1, -R10 ;  /* 0x000000012525e824 */ /* 0x000fe200078e0a0a */
[----:B------:R-:W-:Y:S01]  /*2de0*/  ISETP.GT.U32.AND P6, PT, R10, R40, PT ;  /* 0x000000280a00720c */ /* 0x000fe20003fc4070 */
[----:B------:R-:W-:Y:S01]  /*2df0*/  @!P3 IMAD.MOV R35, RZ, RZ, -R35 ;  /* 0x000000ffff23b224 */ /* 0x000fe200078e0a23 */
[----:B------:R-:W-:Y:S01]  /*2e00*/  LOP3.LUT R42, R2, 0x52, RZ, 0xfc, !PT ;  /* 0x00000052022a7812 */ /* 0x000fe200078efcff */
[----:B------:R-:W-:Y:S01]  /*2e10*/  IMAD.HI.U32 R9, R0, R43, RZ ;  /* 0x0000002b00097227 */ /* 0x000fe200078e00ff */
[----:B------:R-:W-:-:S02]  /*2e20*/  ISETP.GT.U32.AND P3, PT, R10, R38, PT ;  /* 0x000000260a00720c */ /* 0x000fc40003f64070 */
[----:B------:R-:W-:Y:S01]  /*2e30*/  IABS R41, R42 ;  /* 0x0000002a00297213 */ /* 0x000fe20000000000 */
[----:B------:R-:W-:Y:S01]  /*2e40*/  IMAD.MOV R9, RZ, RZ, -R9 ;  /* 0x000000ffff097224 */ /* 0x000fe200078e0a09 */
[----:B------:R-:W-:Y:S01]  /*2e50*/  IABS R153, R154 ;  /* 0x0000009a00997213 */ /* 0x000fe20000000000 */
[--C-:B------:R-:W-:Y:S01]  /*2e60*/  @!P0 IMAD.IADD R36, R36, 0x1, -R10.reuse ;  /* 0x0000000124248824 */ /* 0x100fe200078e0a0a */
[----:B------:R-:W-:Y:S01]  /*2e70*/  ISETP.GT.U32.AND P0, PT, R10, R39, PT ;  /* 0x000000270a00720c */ /* 0x000fe20003f04070 */
[----:B------:R-:W-:Y:S01]  /*2e80*/  IMAD.HI.U32 R3, R0, R41, RZ ;  /* 0x0000002900037227 */ /* 0x000fe200078e00ff */
[----:B------:R-:W-:Y:S02]  /*2e90*/  IABS R155, R156 ;  /* 0x0000009c009b7213 */ /* 0x000fe40000000000 */
[----:B------:R-:W-:Y:S01]  /*2ea0*/  LOP3.LUT R157, R2, 0x134, RZ, 0xfc, !PT ;  /* 0x00000134029d7812 */ /* 0x000fe200078efcff */
[--C-:B------:R-:W-:Y:S01]  /*2eb0*/  @!P6 IMAD.IADD R40, R40, 0x1, -R10.reuse ;  /* 0x000000012828e824 */ /* 0x100fe200078e0a0a */
[C---:B------:R-:W-:Y:S01]  /*2ec0*/  LOP3.LUT R160, R2.reuse, 0x13a, RZ, 0xfc, !PT ;  /* 0x0000013a02a07812 */ /* 0x040fe200078efcff */
[----:B------:R-:W-:Y:S01]  /*2ed0*/  IMAD.MOV R3, RZ, RZ, -R3 ;  /* 0x000000ffff037224 */ /* 0x000fe200078e0a03 */
[----:B------:R-:W-:Y:S01]  /*2ee0*/  LOP3.LUT R162, R2, 0x13c, RZ, 0xfc, !PT ;  /* 0x0000013c02a27812 */ /* 0x000fe200078efcff */
[----:B------:R-:W-:Y:S01]  /*2ef0*/  @!P3 IMAD.IADD R38, R38, 0x1, -R10 ;  /* 0x000000012626b824 */ /* 0x000fe200078e0a0a */
[----:B------:R-:W-:Y:S01]  /*2f00*/  ISETP.GE.AND P3, PT, R11, RZ, PT ;  /* 0x000000ff0b00720c */ /* 0x000fe20003f66270 */
[----:B------:R-:W-:Y:S01]  /*2f10*/  IMAD.HI.U32 R11, R0, R45, RZ ;  /* 0x0000002d000b7227 */ /* 0x000fe200078e00ff */
[----:B------:R-:W-:-:S02]  /*2f20*/  ISETP.GT.U32.AND P6, PT, R10, R40, PT ;  /* 0x000000280a00720c */ /* 0x000fc40003fc4070 */
[----:B------:R-:W-:Y:S01]  /*2f30*/  IABS R159, R160 ;  /* 0x000000a0009f7213 */ /* 0x000fe20000000000 */
[----:B------:R-:W-:Y:S01]  /*2f40*/  IMAD R41, R10, R3, R41 ;  /* 0x000000030a297224 */ /* 0x000fe200078e0229 */
[----:B------:R-:W-:Y:S01]  /*2f50*/  IABS R161, R162 ;  /* 0x000000a200a17213 */ /* 0x000fe20000000000 */
[----:B------:R-:W-:Y:S01]  /*2f60*/  @!P0 IMAD.IADD R39, R39, 0x1, -R10 ;  /* 0x0000000127278824 */ /* 0x000fe200078e0a0a */
[----:B------:R-:W-:Y:S01]  /*2f70*/  ISETP.GE.AND P0, PT, R42, RZ, PT ;  /* 0x000000ff2a00720c */ /* 0x000fe20003f06270 */
[----:B------:R-:W-:Y:S01]  /*2f80*/  IMAD.MOV R11, RZ, RZ, -R11 ;  /* 0x000000ffff0b7224 */ /* 0x000fe200078e0a0b */
[----:B------:R-:W-:Y:S01]  /*2f90*/  LOP3.LUT R163, R2, 0x13e, RZ, 0xfc, !PT ;  /* 0x0000013e02a37812 */ /* 0x000fe200078efcff */
[----:B------:R-:W-:Y:S01]  /*2fa0*/  IMAD R42, R10, R9, R43 ;  /* 0x000000090a2a7224 */ /* 0x000fe200078e022b */
[----:B------:R-:W-:Y:S01]  /*2fb0*/  LOP3.LUT R164, R2, 0x140, RZ, 0xfc, !PT ;  /* 0x0000014002a47812 */ /* 0x000fe200078efcff */
[----:B------:R-:W-:Y:S01]  /*2fc0*/  @!P2 IMAD.MOV R37, RZ, RZ, -R37 ;  /* 0x000000ffff25a224 */ /* 0x000fe200078e0a25 */
[C---:B------:R-:W-:Y:S01]  /*2fd0*/  ISETP.GT.U32.AND P2, PT, R10.reuse, R41, PT ;  /* 0x000000290a00720c */ /* 0x040fe20003f44070 */
[----:B------:R-:W-:Y:S01]  /*2fe0*/  IMAD R43, R10, R11, R45 ;  /* 0x0000000b0a2b7224 */ /* 0x000fe200078e022d */
[----:B------:R-:W-:Y:S01]  /*2ff0*/  @!P6 IADD3 R40, R40, -R10, RZ ;  /* 0x8000000a2828e210 */ /* 0x000fe20007ffe0ff */
[----:B------:R-:W-:Y:S01]  /*3000*/  @!P4 IMAD.MOV R38, RZ, RZ, -R38 ;  /* 0x000000ffff26c224 */ /* 0x000fe200078e0a26 */
[C---:B------:R-:W-:Y:S01]  /*3010*/  ISETP.GT.U32.AND P4, PT, R10.reuse, R42, PT ;  /* 0x0000002a0a00720c */ /* 0x040fe20003f84070 */
[----:B------:R-:W-:Y:S01]  /*3020*/  @!P5 IMAD.MOV R36, RZ, RZ, -R36 ;  /* 0x000000ffff24d224 */ /* 0x000fe200078e0a24 */
[C---:B------:R-:W-:Y:S01]  /*3030*/  ISETP.GT.U32.AND P5, PT, R10.reuse, R39, PT ;  /* 0x000000270a00720c */ /* 0x040fe20003fa4070 */
[----:B------:R-:W-:Y:S01]  /*3040*/  @!P3 IMAD.MOV R40, RZ, RZ, -R40 ;  /* 0x000000ffff28b224 */ /* 0x000fe200078e0a28 */
[----:B------:R-:W-:-:S02]  /*3050*/  ISETP.GT.U32.AND P6, PT, R10, R43, PT ;  /* 0x0000002b0a00720c */ /* 0x000fc40003fc4070 */
[----:B------:R-:W-:Y:S02]  /*3060*/  LOP3.LUT R11, R2, 0x58, RZ, 0xfc, !PT ;  /* 0x00000058020b7812 */ /* 0x000fe400078efcff */
[----:B------:R-:W-:Y:S01]  /*3070*/  IABS R45, R48 ;  /* 0x00000030002d7213 */ /* 0x000fe20000000000 */
[--C-:B------:R-:W-:Y:S01]  /*3080*/  @!P2 IMAD.IADD R41, R41, 0x1, -R10.reuse ;  /* 0x000000012929a824 */ /* 0x100fe200078e0a0a */
[----:B------:R-:W-:Y:S02]  /*3090*/  IABS R9, R11 ;  /* 0x0000000b00097213 */ /* 0x000fe40000000000 */
[----:B------:R-:W-:Y:S01]  /*30a0*/  ISETP.GE.AND P2, PT, R46, RZ, PT ;  /* 0x000000ff2e00720c */ /* 0x000fe20003f46270 */
[----:B------:R-:W-:Y:S01]  /*30b0*/  @!P4 IMAD.IADD R42, R42, 0x1, -R10 ;  /* 0x000000012a2ac824 */ /* 0x000fe200078e0a0a */
[----:B------:R-:W-:Y:S01]  /*30c0*/  ISETP.GT.U32.AND P4, PT, R10, R41, PT ;  /* 0x000000290a00720c */ /* 0x000fe20003f84070 */
[----:B------:R-:W-:Y:S01]  /*30d0*/  IMAD.HI.U32 R3, R0, R9, RZ ;  /* 0x0000000900037227 */ /* 0x000fe200078e00ff */
[----:B------:R-:W-:-:S02]  /*30e0*/  LOP3.LUT R165, R2, 0x142, RZ, 0xfc, !PT ;  /* 0x0000014202a57812 */ /* 0x000fc400078efcff */
[----:B------:R-:W-:Y:S01]  /*30f0*/  LOP3.LUT R166, R2, 0x144, RZ, 0xfc, !PT ;  /* 0x0000014402a67812 */ /* 0x000fe200078efcff */
[--C-:B------:R-:W-:Y:S01]  /*3100*/  @!P5 IMAD.IADD R39, R39, 0x1, -R10.reuse ;  /* 0x000000012727d824 */ /* 0x100fe200078e0a0a */
[----:B------:R-:W-:Y:S01]  /*3110*/  ISETP.GE.AND P5, PT, R44, RZ, PT ;  /* 0x000000ff2c00720c */ /* 0x000fe20003fa6270 */
[--C-:B------:R-:W-:Y:S01]  /*3120*/  @!P6 IMAD.IADD R43, R43, 0x1, -R10.reuse ;  /* 0x000000012b2be824 */ /* 0x100fe200078e0a0a */
[----:B------:R-:W-:Y:S01]  /*3130*/  ISETP.GT.U32.AND P6, PT, R10, R42, PT ;  /* 0x0000002a0a00720c */ /* 0x000fe20003fc4070 */
[----:B------:R-:W-:Y:S01]  /*3140*/  IMAD.MOV R44, RZ, RZ, -R3 ;  /* 0x000000ffff2c7224 */ /* 0x000fe200078e0a03 */
[----:B------:R-:W-:Y:S01]  /*3150*/  LOP3.LUT R167, R2, 0x146, RZ, 0xfc, !PT ;  /* 0x0000014602a77812 */ /* 0x000fe200078efcff */
[----:B------:R-:W-:Y:S01]  /*3160*/  IMAD.HI.U32 R3, R0, R45, RZ ;  /* 0x0000002d00037227 */ /* 0x000fe200078e00ff */
[C---:B------:R-:W-:Y:S02]  /*3170*/  LOP3.LUT R168, R2.reuse, 0x14e, RZ, 0xfc, !PT ;  /* 0x0000014e02a87812 */ /* 0x040fe400078efcff */
[----:B------:R-:W-:Y:S01]  /*3180*/  LOP3.LUT R170, R2, 0x150, RZ, 0xfc, !PT ;  /* 0x0000015002aa7812 */ /* 0x000fe200078efcff */
[C---:B------:R-:W-:Y:S01]  /*3190*/  IMAD R44, R10.reuse, R44, R9 ;  /* 0x0000002c0a2c7224 */ /* 0x040fe200078e0209 */
[----:B------:R-:W-:Y:S01]  /*31a0*/  IABS R9, R49 ;  /* 0x0000003100097213 */ /* 0x000fe20000000000 */
[----:B------:R-:W-:Y:S01]  /*31b0*/  IMAD.MOV R3, RZ, RZ, -R3 ;  /* 0x000000ffff037224 */ /* 0x000fe200078e0a03 */
[----:B------:R-:W-:Y:S01]  /*31c0*/  IABS R169, R168 ;  /* 0x000000a800a97213 */ /* 0x000fe20000000000 */
[--C-:B------:R-:W-:Y:S01]  /*31d0*/  @!P4 IMAD.IADD R41, R41, 0x1, -R10.reuse ;  /* 0x000000012929c824 */ /* 0x100fe200078e0a0a */
[C---:B------:R-:W-:Y:S01]  /*31e0*/  ISETP.GT.U32.AND P4, PT, R10.reuse, R44, PT ;  /* 0x0000002c0a00720c */ /* 0x040fe20003f84070 */
[----:B------:R-:W-:Y:S01]  /*31f0*/  IMAD R45, R10, R3, R45 ;  /* 0x000000030a2d7224 */ /* 0x000fe200078e022d */
[----:B------:R-:W-:Y:S01]  /*3200*/  LOP3.LUT R172, R2, 0x152, RZ, 0xfc, !PT ;  /* 0x0000015202ac7812 */ /* 0x000fe200078efcff */
[----:B------:R-:W-:Y:S01]  /*3210*/  @!P6 IMAD.IADD R42, R42, 0x1, -R10 ;  /* 0x000000012a2ae824 */ /* 0x000fe200078e0a0a */
[----:B------:R-:W-:Y:S01]  /*3220*/  LOP3.LUT R174, R2, 0x154, RZ, 0xfc, !PT ;  /* 0x0000015402ae7812 */ /* 0x000fe200078efcff */
[----:B------:R-:W-:Y:S01]  /*3230*/  @!P1 IMAD.MOV R39, RZ, RZ, -R39 ;  /* 0x000000ffff279224 */ /* 0x000fe200078e0a27 */
[----:B------:R-:W-:Y:S01]  /*3240*/  ISETP.GT.U32.AND P6, PT, R10, R45, PT ;  /* 0x0000002d0a00720c */ /* 0x000fe20003fc4070 */
[----:B------:R-:W-:Y:S01]  /*3250*/  IMAD.HI.U32 R3, R0, R9, RZ ;  /* 0x0000000900037227 */ /* 0x000fe200078e00ff */
[----:B------:R-:W-:-:S02]  /*3260*/  ISETP.GT.U32.AND P1, PT, R10, R43, PT ;  /* 0x0000002b0a00720c */ /* 0x000fc40003f24070 */
[----:B------:R-:W-:Y:S01]  /*3270*/  LOP3.LUT R175, R2, 0x156, RZ, 0xfc, !PT ;  /* 0x0000015602af7812 */ /* 0x000fe200078efcff */
[----:B------:R-:W-:Y:S01]  /*3280*/  IMAD.MOV R46, RZ, RZ, -R3 ;  /* 0x000000ffff2e7224 */ /* 0x000fe200078e0a03 */
[----:B------:R-:W-:Y:S01]  /*3290*/  IABS R171, R174 ;  /* 0x000000ae00ab7213 */ /* 0x000fe20000000000 */
[--C-:B------:R-:W-:Y:S01]  /*32a0*/  @!P4 IMAD.IADD R44, R44, 0x1, -R10.reuse ;  /* 0x000000012c2cc824 */ /* 0x100fe200078e0a0a */
[----:B------:R-:W-:Y:S01]  /*32b0*/  ISETP.GE.AND P4, PT, R48, RZ, PT ;  /* 0x000000ff3000720c */ /* 0x000fe20003f86270 */
[----:B------:R-:W-:Y:S01]  /*32c0*/  IMAD.HI.U32 R3, R0, R47, RZ ;  /* 0x0000002f00037227 */ /* 0x000fe200078e00ff */
[----:B------:R-:W-:Y:S02]  /*32d0*/  IABS R173, R175 ;  /* 0x000000af00ad7213 */ /* 0x000fe40000000000 */
[----:B------:R-:W-:Y:S01]  /*32e0*/  LOP3.LUT R176, R2, 0x158, RZ, 0xfc, !PT ;  /* 0x0000015802b07812 */ /* 0x000fe200078efcff */
[--C-:B------:R-:W-:Y:S01]  /*32f0*/  @!P6 IMAD.IADD R45, R45, 0x1, -R10.reuse ;  /* 0x000000012d2de824 */ /* 0x100fe200078e0a0a */
[C---:B------:R-:W-:Y:S01]  /*3300*/  ISETP.GT.U32.AND P6, PT, R10.reuse, R44, PT ;  /* 0x0000002c0a00720c */ /* 0x040fe20003fc4070 */
[----:B------:R-:W-:Y:S01]  /*3310*/  IMAD R46, R10, R46, R9 ;  /* 0x0000002e0a2e7224 */ /* 0x000fe200078e0209 */
[C---:B------:R-:W-:Y:S01]  /*3320*/  LOP3.LUT R177, R2.reuse, 0x15a, RZ, 0xfc, !PT ;  /* 0x0000015a02b17812 */ /* 0x040fe200078efcff */
[----:B------:R-:W-:Y:S01]  /*3330*/  IMAD.MOV R9, RZ, RZ, -R3 ;  /* 0x000000ffff097224 */ /* 0x000fe200078e0a03 */
[----:B------:R-:W-:Y:S01]  /*3340*/  LOP3.LUT R184, R2, 0x166, RZ, 0xfc, !PT ;  /* 0x0000016602b87812 */ /* 0x000fe200078efcff */
[----:B------:R-:W-:Y:S01]  /*3350*/  @!P1 IMAD.IADD R43, R43, 0x1, -R10 ;  /* 0x000000012b2b9824 */ /* 0x000fe200078e0a0a */
[----:B------:R-:W-:Y:S01]  /*3360*/  ISETP.GE.AND P1, PT, R11, RZ, PT ;  /* 0x000000ff0b00720c */ /* 0x000fe20003f26270 */
[C---:B------:R-:W-:Y:S01]  /*3370*/  IMAD R47, R10.reuse, R9, R47 ;  /* 0x000000090a2f7224 */ /* 0x040fe200078e022f */
[C---:B------:R-:W-:Y:S01]  /*3380*/  ISETP.GT.U32.AND P3, PT, R10.reuse, R46, PT ;  /* 0x0000002e0a00720c */ /* 0x040fe20003f64070 */
[----:B------:R-:W-:Y:S01]  /*3390*/  @!P0 IMAD.MOV R41, RZ, RZ, -R41 ;  /* 0x000000ffff298224 */ /* 0x000fe200078e0a29 */
[----:B------:R-:W-:Y:S01]  /*33a0*/  IABS R11, R51 ;  /* 0x00000033000b7213 */ /* 0x000fe20000000000 */
[----:B------:R-:W-:Y:S01]  /*33b0*/  @!P5 IMAD.MOV R42, RZ, RZ, -R42 ;  /* 0x000000ffff2ad224 */ /* 0x000fe200078e0a2a */
[----:B------:R-:W-:Y:S01]  /*33c0*/  ISETP.GT.U32.AND P0, PT, R10, R45, PT ;  /* 0x0000002d0a00720c */ /* 0x000fe20003f04070 */
[----:B------:R-:W-:Y:S01]  /*33d0*/  @!P6 IMAD.IADD R44, R44, 0x1, -R10 ;  /* 0x000000012c2ce824 */ /* 0x000fe200078e0a0a */
[----:B------:R-:W-:Y:S01]  /*33e0*/  ISETP.GT.U32.AND P6, PT, R10, R47, PT ;  /* 0x0000002f0a00720c */ /* 0x000fe20003fc4070 */
[----:B------:R-:W-:Y:S01]  /*33f0*/  IMAD.HI.U32 R3, R0, R11, RZ ;  /* 0x0000000b00037227 */ /* 0x000fe200078e00ff */
[----:B------:R-:W-:-:S02]  /*3400*/  LOP3.LUT R9, R2, 0x62, RZ, 0xfc, !PT ;  /* 0x0000006202097812 */ /* 0x000fc400078efcff */
[----:B------:R-:W-:Y:S01]  /*3410*/  ISETP.GE.AND P5, PT, R49, RZ, PT ;  /* 0x000000ff3100720c */ /* 0x000fe20003fa6270 */
[----:B------:R-:W-:Y:S01]  /*3420*/  IMAD.MOV R3, RZ, RZ, -R3 ;  /* 0x000000ffff037224 */ /* 0x000fe200078e0a03 */
[----:B------:R-:W-:Y:S01]  /*3430*/  IABS R49, R9 ;  /* 0x0000000900317213 */ /* 0x000fe20000000000 */
[--C-:B------:R-:W-:Y:S01]  /*3440*/  @!P3 IMAD.IADD R46, R46, 0x1, -R10.reuse ;  /* 0x000000012e2eb824 */ /* 0x100fe200078e0a0a */
[----:B------:R-:W-:Y:S01]  /*3450*/  ISETP.GE.AND P3, PT, R9, RZ, PT ;  /* 0x000000ff0900720c */ /* 0x000fe20003f66270 */
[----:B------:R-:W-:Y:S01]  /*3460*/  IMAD R48, R10, R3, R11 ;  /* 0x000000030a307224 */ /* 0x000fe200078e020b */
[----:B------:R-:W-:Y:S01]  /*3470*/  LOP3.LUT R182, R2, 0x164, RZ, 0xfc, !PT ;  /* 0x0000016402b67812 */ /* 0x000fe200078efcff */
[--C-:B------:R-:W-:Y:S01]  /*3480*/  @!P0 IMAD.IADD R45, R45, 0x1, -R10.reuse ;  /* 0x000000012d2d8824 */ /* 0x100fe200078e0a0a */
[----:B------:R-:W-:Y:S01]  /*3490*/  ISETP.GE.AND P0, PT, R51, RZ, PT ;  /* 0x000000ff3300720c */ /* 0x000fe20003f06270 */
[----:B------:R-:W-:Y:S01]  /*34a0*/  @!P6 IMAD.IADD R47, R47, 0x1, -R10 ;  /* 0x000000012f2fe824 */ /* 0x000fe200078e0a0a */
[C---:B------:R-:W-:Y:S01]  /*34b0*/  ISETP.GT.U32.AND P6, PT, R10.reuse, R46, PT ;  /* 0x0000002e0a00720c */ /* 0x040fe20003fc4070 */
[----:B------:R-:W-:Y:S01]  /*34c0*/  @!P4 IMAD.MOV R45, RZ, RZ, -R45 ;  /* 0x000000ffff2dc224 */ /* 0x000fe200078e0a2d */
[----:B------:R-:W-:Y:S01]  /*34d0*/  ISETP.GT.U32.AND P4, PT, R10, R48, PT ;  /* 0x000000300a00720c */ /* 0x000fe20003f84070 */
[----:B------:R-:W-:Y:S01]  /*34e0*/  IMAD.HI.U32 R3, R0, R49, RZ ;  /* 0x0000003100037227 */ /* 0x000fe200078e00ff */
[----:B------:R-:W-:-:S02]  /*34f0*/  IABS R51, R52 ;  /* 0x0000003400337213 */ /* 0x000fc40000000000 */
[----:B------:R-:W-:Y:S01]  /*3500*/  LOP3.LUT R185, R2, 0x168, RZ, 0xfc, !PT ;  /* 0x0000016802b97812 */ /* 0x000fe200078efcff */
[----:B------:R-:W-:Y:S01]  /*3510*/  @!P1 IMAD.MOV R44, RZ, RZ, -R44 ;  /* 0x000000ffff2c9224 */ /* 0x000fe200078e0a2c */
[----:B------:R-:W-:Y:S01]  /*3520*/  ISETP.GT.U32.AND P1, PT, R10, R47, PT ;  /* 0x0000002f0a00720c */ /* 0x000fe20003f24070 */
[----:B------:R-:W-:Y:S01]  /*3530*/  @!P2 IMAD.MOV R43, RZ, RZ, -R43 ;  /* 0x000000ffff2ba224 */ /* 0x000fe200078e0a2b */
[----:B------:R-:W-:Y:S01]  /*3540*/  ISETP.GE.AND P2, PT, R50, RZ, PT ;  /* 0x000000ff3200720c */ /* 0x000fe20003f46270 */
[----:B------:R-:W-:Y:S01]  /*3550*/  IMAD.MOV R3, RZ, RZ, -R3 ;  /* 0x000000ffff037224 */ /* 0x000fe200078e0a03 */
[----:B------:R-:W-:Y:S01]  /*3560*/  LOP3.LUT R50, R2, 0x64, RZ, 0xfc, !PT ;  /* 0x0000006402327812 */ /* 0x000fe200078efcff */
[--C-:B------:R-:W-:Y:S01]  /*3570*/  @!P6 IMAD.IADD R46, R46, 0x1, -R10.reuse ;  /* 0x000000012e2ee824 */ /* 0x100fe200078e0a0a */
[----:B------:R-:W-:Y:S01]  /*3580*/  IABS R180, R185 ;  /* 0x000000b900b47213 */ /* 0x000fe20000000000 */
[----:B------:R-:W-:Y:S01]  /*3590*/  IMAD R49, R10, R3, R49 ;  /* 0x000000030a317224 */ /* 0x000fe200078e0231 */
[----:B------:R-:W-:Y:S01]  /*35a0*/  IABS R11, R50 ;  /* 0x00000032000b7213 */ /* 0x000fe20000000000 */
[----:B------:R-:W-:Y:S01]  /*35b0*/  @!P4 IMAD.IADD R48, R48, 0x1, -R10 ;  /* 0x000000013030c824 */ /* 0x000fe200078e0a0a */
[----:B------:R-:W-:Y:S01]  /*35c0*/  ISETP.GE.AND P4, PT, R52, RZ, PT ;  /* 0x000000ff3400720c */ /* 0x000fe20003f86270 */
[----:B------:R-:W-:Y:S01]  /*35d0*/  @!P5 IMAD.MOV R46, RZ, RZ, -R46 ;  /* 0x000000ffff2ed224 */ /* 0x000fe200078e0a2e */
[----:B------:R-:W-:Y:S01]  /*35e0*/  ISETP.GT.U32.AND P6, PT, R10, R49, PT ;  /* 0x000000310a00720c */ /* 0x000fe20003fc4070 */
[----:B------:R-:W-:Y:S01]  /*35f0*/  IMAD.HI.U32 R3, R0, R11, RZ ;  /* 0x0000000b00037227 */ /* 0x000fe200078e00ff */
[----:B------:R-:W-:-:S02]  /*3600*/  ISETP.GT.U32.AND P5, PT, R10, R48, PT ;  /* 0x000000300a00720c */ /* 0x000fc40003fa4070 */
[----:B------:R-:W-:Y:S01]  /*3610*/  LOP3.LUT R187, R2, 0x16c, RZ, 0xfc, !PT ;  /* 0x0000016c02bb7812 */ /* 0x000fe200078efcff */
[--C-:B------:R-:W-:Y:S01]  /*3620*/  @!P1 IMAD.IADD R47, R47, 0x1, -R10.reuse ;  /* 0x000000012f2f9824 */ /* 0x100fe200078e0a0a */
[----:B------:R-:W-:Y:S01]  /*3630*/  ISETP.GE.AND P1, PT, R50, RZ, PT ;  /* 0x000000ff3200720c */ /* 0x000fe20003f26270 */
[----:B------:R-:W-:Y:S01]  /*3640*/  IMAD.HI.U32 R9, R0, R51, RZ ;  /* 0x0000003300097227 */ /* 0x000fe200078e00ff */
[C---:B------:R-:W-:Y:S02]  /*3650*/  LOP3.LUT R186, R2.reuse, 0x16a, RZ, 0xfc, !PT ;  /* 0x0000016a02ba7812 */ /* 0x040fe400078efcff */
[----:B------:R-:W-:Y:S01]  /*3660*/  IABS R183, R187 ;  /* 0x000000bb00b77213 */ /* 0x000fe20000000000 */
[----:B------:R-:W-:Y:S01]  /*3670*/  IMAD.MOV R50, RZ, RZ, -R3 ;  /* 0x000000ffff327224 */ /* 0x000fe200078e0a03 */
[----:B------:R-:W-:Y:S01]  /*3680*/  IABS R181, R186 ;  /* 0x000000ba00b57213 */ /* 0x000fe20000000000 */
[----:B------:R-:W-:Y:S01]  /*3690*/  IMAD.MOV R9, RZ, RZ, -R9 ;  /* 0x000000ffff097224 */ /* 0x000fe200078e0a09 */
[----:B------:R-:W-:Y:S01]  /*36a0*/  LOP3.LUT R188, R2, 0x16e, RZ, 0xfc, !PT ;  /* 0x0000016e02bc7812 */ /* 0x000fe200078efcff */
[----:B------:R-:W-:Y:S01]  /*36b0*/  IMAD R50, R10, R50, R11 ;  /* 0x000000320a327224 */ /* 0x000fe200078e020b */
[----:B------:R-:W-:Y:S01]  /*36c0*/  IABS R11, R58 ;  /* 0x0000003a000b7213 */ /* 0x000fe20000000000 */
[--C-:B------:R-:W-:Y:S01]  /*36d0*/  @!P6 IMAD.IADD R49, R49, 0x1, -R10.reuse ;  /* 0x000000013131e824 */ /* 0x100fe200078e0a0a */
[----:B------:R-:W-:Y:S01]  /*36e0*/  LOP3.LUT R189, R2, 0x172, RZ, 0xfc, !PT ;  /* 0x0000017202bd7812 */ /* 0x000fe200078efcff */
[----:B------:R-:W-:Y:S01]  /*36f0*/  IMAD R51, R10, R9, R51 ;  /* 0x000000090a337224 */ /* 0x000fe200078e0233 */
[----:B------:R-:W-:Y:S01]  /*3700*/  LOP3.LUT R190, R2, 0x174, RZ, 0xfc, !PT ;  /* 0x0000017402be7812 */ /* 0x000fe200078efcff */
[----:B------:R-:W-:Y:S01]  /*3710*/  @!P2 IMAD.MOV R47, RZ, RZ, -R47 ;  /* 0x000000ffff2fa224 */ /* 0x000fe200078e0a2f */
[----:B------:R-:W-:Y:S01]  /*3720*/  ISETP.GT.U32.AND P2, PT, R10, R50, PT ;  /* 0x000000320a00720c */ /* 0x000fe20003f44070 */
[----:B------:R-:W-:Y:S01]  /*3730*/  @!P5 IMAD.IADD R48, R48, 0x1, -R10 ;  /* 0x000000013030d824 */ /* 0x000fe200078e0a0a */
[----:B------:R-:W-:Y:S01]  /*3740*/  ISETP.GT.U32.AND P6, PT, R10, R49, PT ;  /* 0x000000310a00720c */ /* 0x000fe20003fc4070 */
[----:B------:R-:W-:Y:S01]  /*3750*/  IMAD.HI.U32 R3, R0, R53, RZ ;  /* 0x0000003500037227 */ /* 0x000fe200078e00ff */
[----:B------:R-:W-:-:S02]  /*3760*/  ISETP.GT.U32.AND P5, PT, R10, R51, PT ;  /* 0x000000330a00720c */ /* 0x000fc40003fa4070 */
[C---:B------:R-:W-:Y:S01]  /*3770*/  LOP3.LUT R191, R2.reuse, 0x178, RZ, 0xfc, !PT ;  /* 0x0000017802bf7812 */ /* 0x040fe200078efcff */
[----:B------:R-:W-:Y:S01]  /*3780*/  IMAD.MOV R3, RZ, RZ, -R3 ;  /* 0x000000ffff037224 */ /* 0x000fe200078e0a03 */
[----:B------:R-:W-:Y:S01]  /*3790*/  LOP3.LUT R192, R2, 0x17e, RZ, 0xfc, !PT ;  /* 0x0000017e02c07812 */ /* 0x000fe200078efcff */
[----:B------:R-:W-:Y:S01]  /*37a0*/  IMAD.HI.U32 R9, R0, R11, RZ ;  /* 0x0000000b00097227 */ /* 0x000fe200078e00ff */
[C---:B------:R-:W-:Y:S02]  /*37b0*/  LOP3.LUT R196, R2.reuse, 0x180, RZ, 0xfc, !PT ;  /* 0x0000018002c47812 */ /* 0x040fe400078efcff */
[----:B------:R-:W-:Y:S01]  /*37c0*/  LOP3.LUT R197, R2, 0x182, RZ, 0xfc, !PT ;  /* 0x0000018202c57812 */ /* 0x000fe200078efcff */
[----:B------:R-:W-:Y:S01]  /*37d0*/  IMAD R52, R10, R3, R53 ;  /* 0x000000030a347224 */ /* 0x000fe200078e0235 */
[----:B------:R-:W-:Y:S01]  /*37e0*/  IABS R53, R56 ;  /* 0x0000003800357213 */ /* 0x000fe20000000000 */
[--C-:B------:R-:W-:Y:S01]  /*37f0*/  @!P2 IMAD.IADD R50, R50, 0x1, -R10.reuse ;  /* 0x000000013232a824 */ /* 0x100fe200078e0a0a */
[----:B------:R-:W-:Y:S01]  /*3800*/  ISETP.GE.AND P2, PT, R54, RZ, PT ;  /* 0x000000ff3600720c */ /* 0x000fe20003f46270 */
[--C-:B------:R-:W-:Y:S01]  /*3810*/  @!P6 IMAD.IADD R49, R49, 0x1, -R10.reuse ;  /* 0x000000013131e824 */ /* 0x100fe200078e0a0a */
[C---:B------:R-:W-:Y:S01]  /*3820*/  ISETP.GT.U32.AND P6, PT, R10.reuse, R52, PT ;  /* 0x000000340a00720c */ /* 0x040fe20003fc4070 */
[----:B------:R-:W-:Y:S01]  /*3830*/  @!P5 IMAD.IADD R51, R51, 0x1, -R10 ;  /* 0x000000013333d824 */ /* 0x000fe200078e0a0a */
[----:B------:R-:W-:Y:S01]  /*3840*/  ISETP.GT.U32.AND P5, PT, R10, R50, PT ;  /* 0x000000320a00720c */ /* 0x000fe20003fa4070 */
[----:B------:R-:W-:Y:S01]  /*3850*/  IMAD.HI.U32 R3, R0, R53, RZ ;  /* 0x0000003500037227 */ /* 0x000fe200078e00ff */
[----:B------:R-:W-:-:S02]  /*3860*/  LOP3.LUT R198, R2, 0x184, RZ, 0xfc, !PT ;  /* 0x0000018402c67812 */ /* 0x000fc400078efcff */
[----:B------:R-:W-:Y:S01]  /*3870*/  IABS R193, R197 ;  /* 0x000000c500c17213 */ /* 0x000fe20000000000 */
[----:B------:R-:W-:Y:S01]  /*3880*/  IMAD.MOV R3, RZ, RZ, -R3 ;  /* 0x000000ffff037224 */ /* 0x000fe200078e0a03 */
[----:B------:R-:W-:Y:S01]  /*3890*/  IABS R194, R198 ;  /* 0x000000c600c27213 */ /* 0x000fe20000000000 */
[----:B------:R-:W-:Y:S01]  /*38a0*/  IMAD.MOV R9, RZ, RZ, -R9 ;  /* 0x000000ffff097224 */ /* 0x000fe200078e0a09 */
[----:B------:R-:W-:Y:S01]  /*38b0*/  LOP3.LUT R200, R2, 0x186, RZ, 0xfc, !PT ;  /* 0x0000018602c87812 */ /* 0x000fe200078efcff */
[----:B------:R-:W-:Y:S01]  /*38c0*/  IMAD R53, R10, R3, R53 ;  /* 0x000000030a357224 */ /* 0x000fe200078e0235 */
[----:B------:R-:W-:Y:S01]  /*38d0*/  LOP3.LUT R203, R2, 0x18c, RZ, 0xfc, !PT ;  /* 0x0000018c02cb7812 */ /* 0x000fe200078efcff */
[--C-:B------:R-:W-:Y:S01]  /*38e0*/  @!P6 IMAD.IADD R52, R52, 0x1, -R10.reuse ;  /* 0x000000013434e824 */ /* 0x100fe200078e0a0a */
[----:B------:R-:W-:Y:S01]  /*38f0*/  ISETP.GT.U32.AND P6, PT, R10, R51, PT ;  /* 0x000000330a00720c */ /* 0x000fe20003fc4070 */
[----:B------:R-:W-:Y:S01]  /*3900*/  @!P5 IMAD.IADD R50, R50, 0x1, -R10 ;  /* 0x000000013232d824 */ /* 0x000fe200078e0a0a */
[----:B------:R-:W-:Y:S01]  /*3910*/  ISETP.GT.U32.AND P5, PT, R10, R53, PT ;  /* 0x000000350a00720c */ /* 0x000fe20003fa4070 */
[----:B------:R-:W-:Y:S01]  /*3920*/  IMAD.HI.U32 R3, R0, R55, RZ ;  /* 0x0000003700037227 */ /* 0x000fe200078e00ff */
[----:B------:R-:W-:-:S02]  /*3930*/  IABS R195, R200 ;  /* 0x000000c800c37213 */ /* 0x000fc40000000000 */
[----:B------:R-:W-:Y:S01]  /*3940*/  IABS R199, R203 ;  /* 0x000000cb00c77213 */ /* 0x000fe20000000000 */
[----:B------:R-:W-:Y:S01]  /*3950*/  IMAD.MOV R3, RZ, RZ, -R3 ;  /* 0x000000ffff037224 */ /* 0x000fe200078e0a03 */
[----:B------:R-:W-:Y:S01]  /*3960*/  LOP3.LUT R202, R2, 0x18a, RZ, 0xfc, !PT ;  /* 0x0000018a02ca7812 */ /* 0x000fe200078efcff */
[----:B------:R-:W-:Y:S01]  /*3970*/  IMAD R54, R10, R9, R11 ;  /* 0x000000090a367224 */ /* 0x000fe200078e020b */
[----:B------:R-:W-:Y:S01]  /*3980*/  IABS R11, R61 ;  /* 0x0000003d000b7213 */ /* 0x000fe20000000000 */
[----:B------:R-:W-:Y:S01]  /*3990*/  IMAD.HI.U32 R9, R0, R57, RZ ;  /* 0x0000003900097227 */ /* 0x000fe200078e00ff */
[C---:B------:R-:W-:Y:S02]  /*39a0*/  LOP3.LUT R204, R2.reuse, 0x18e, RZ, 0xfc, !PT ;  /* 0x0000018e02cc7812 */ /* 0x040fe400078efcff */
[----:B------:R-:W-:Y:S01]  /*39b0*/  LOP3.LUT R205, R2, 0x190, RZ, 0xfc, !PT ;  /* 0x0000019002cd7812 */ /* 0x000fe200078efcff */
[----:B------:R-:W-:Y:S01]  /*39c0*/  IMAD R55, R10, R3, R55 ;  /* 0x000000030a377224 */ /* 0x000fe200078e0237 */
[----:B------:R-:W-:Y:S01]  /*39d0*/  IABS R201, R204 ;  /* 0x000000cc00c97213 */ /* 0x000fe20000000000 */
[----:B------:R-:W-:Y:S01]  /*39e0*/  IMAD.MOV R9, RZ, RZ, -R9 ;  /* 0x000000ffff097224 */ /* 0x000fe200078e0a09 */
[----:B------:R-:W-:Y:S01]  /*39f0*/  LOP3.LUT R206, R2, 0x192, RZ, 0xfc, !PT ;  /* 0x0000019202ce7812 */ /* 0x000fe200078efcff */
[--C-:B------:R-:W-:Y:S01]  /*3a00*/  @!P6 IMAD.IADD R51, R51, 0x1, -R10.reuse ;  /* 0x000000013333e824 */ /* 0x100fe200078e0a0a */
[----:B------:R-:W-:Y:S01]  /*3a10*/  ISETP.GT.U32.AND P6, PT, R10, R54, PT ;  /* 0x000000360a00720c */ /* 0x000fe20003fc4070 */
[----:B------:R-:W-:Y:S01]  /*3a20*/  @!P3 IMAD.MOV R49, RZ, RZ, -R49 ;  /* 0x000000ffff31b224 */ /* 0x000fe200078e0a31 */
[----:B------:R-:W-:Y:S01]  /*3a30*/  ISETP.GE.AND P3, PT, R56, RZ, PT ;  /* 0x000000ff3800720c */ /* 0x000fe20003f66270 */
[----:B------:R-:W-:Y:S01]  /*3a40*/  @!P5 IMAD.IADD R53, R53, 0x1, -R10 ;  /* 0x000000013535d824 */ /* 0x000fe200078e0a0a */
[C---:B------:R-:W-:Y:S01]  /*3a50*/  ISETP.GT.U32.AND P5, PT, R10.reuse, R55, PT ;  /* 0x000000370a00720c */ /* 0x040fe20003fa4070 */
[----:B------:R-:W-:Y:S01]  /*3a60*/  @!P0 IMAD.MOV R48, RZ, RZ, -R48 ;  /* 0x000000ffff308224 */ /* 0x000fe200078e0a30 */
[C---:B------:R-:W-:Y:S01]  /*3a70*/  ISETP.GT.U32.AND P0, PT, R10.reuse, R52, PT ;  /* 0x000000340a00720c */ /* 0x040fe20003f04070 */
[----:B------:R-:W-:Y:S01]  /*3a80*/  IMAD R56, R10, R9, R57 ;  /* 0x000000090a387224 */ /* 0x000fe200078e0239 */
[----:B------:R-:W-:Y:S01]  /*3a90*/  LOP3.LUT R208, R2, 0x19e, RZ, 0xfc, !PT ;  /* 0x0000019e02d07812 */ /* 0x000fe200078efcff */
[----:B------:R-:W-:Y:S01]  /*3aa0*/  @!P1 IMAD.MOV R50, RZ, RZ, -R50 ;  /* 0x000000ffff329224 */ /* 0x000fe200078e0a32 */
[C---:B------:R-:W-:Y:S01]  /*3ab0*/  ISETP.GT.U32.AND P1, PT, R10.reuse, R53, PT ;  /* 0x000000350a00720c */ /* 0x040fe20003f24070 */
[----:B------:R-:W-:Y:S01]  /*3ac0*/  @!P4 IMAD.MOV R51, RZ, RZ, -R51 ;  /* 0x000000ffff33c224 */ /* 0x000fe200078e0a33 */
[----:B------:R-:W-:Y:S01]  /*3ad0*/  ISETP.GT.U32.AND P4, PT, R10, R56, PT ;  /* 0x000000380a00720c */ /* 0x000fe20003f84070 */
[----:B------:R-:W-:Y:S01]  /*3ae0*/  IMAD.MOV.U32 R57, RZ, RZ, R11 ;  /* 0x000000ffff397224 */ /* 0x000fe200078e000b */
[----:B------:R-:W-:Y:S01]  /*3af0*/  LOP3.LUT R11, R2, 0x7a, RZ, 0xfc, !PT ;  /* 0x0000007a020b7812 */ /* 0x000fe200078efcff */
[--C-:B------:R-:W-:Y:S01]  /*3b00*/  @!P6 IMAD.IADD R54, R54, 0x1, -R10.reuse ;  /* 0x000000013636e824 */ /* 0x100fe200078e0a0a */
[----:B------:R-:W-:Y:S01]  /*3b10*/  IABS R209, R208 ;  /* 0x000000d000d17213 */ /* 0x000fe20000000000 */
[--C-:B------:R-:W-:Y:S01]  /*3b20*/  @!P5 IMAD.IADD R55, R55, 0x1, -R10.reuse ;  /* 0x000000013737d824 */ /* 0x100fe200078e0a0a */
[----:B------:R-:W-:Y:S01]  /*3b30*/  IABS R63, R11 ;  /* 0x0000000b003f7213 */ /* 0x000fe20000000000 */
[----:B------:R-:W-:Y:S01]  /*3b40*/  @!P0 IMAD.IADD R52, R52, 0x1, -R10 ;  /* 0x0000000134348824 */ /* 0x000fe200078e0a0a */
[----:B------:R-:W-:Y:S01]  /*3b50*/  ISETP.GE.AND P0, PT, R58, RZ, PT ;  /* 0x000000ff3a00720c */ /* 0x000fe20003f06270 */
[----:B------:R-:W-:Y:S01]  /*3b60*/  IMAD.HI.U32 R3, R0, R57, RZ ;  /* 0x0000003900037227 */ /* 0x000fe200078e00ff */
[----:B------:R-:W-:-:S02]  /*3b70*/  LOP3.LUT R58, R2, 0x74, RZ, 0xfc, !PT ;  /* 0x00000074023a7812 */ /* 0x000fc400078efcff */
[C---:B------:R-:W-:Y:S01]  /*3b80*/  ISETP.GT.U32.AND P6, PT, R10.reuse, R54, PT ;  /* 0x000000360a00720c */ /* 0x040fe20003fc4070 */
[--C-:B------:R-:W-:Y:S01]  /*3b90*/  @!P1 IMAD.IADD R53, R53, 0x1, -R10.reuse ;  /* 0x0000000135359824 */ /* 0x100fe200078e0a0a */
[----:B------:R-:W-:Y:S01]  /*3ba0*/  ISETP.GT.U32.AND P5, PT, R10, R55, PT ;  /* 0x000000370a00720c */ /* 0x000fe20003fa4070 */
[----:B------:R-:W-:Y:S01]  /*3bb0*/  @!P4 IMAD.IADD R56, R56, 0x1, -R10 ;  /* 0x000000013838c824 */ /* 0x000fe200078e0a0a */
[----:B------:R-:W-:Y:S01]  /*3bc0*/  IABS R9, R58 ;  /* 0x0000003a00097213 */ /* 0x000fe20000000000 */
[----:B------:R-:W-:Y:S01]  /*3bd0*/  IMAD.MOV R3, RZ, RZ, -R3 ;  /* 0x000000ffff037224 */ /* 0x000fe200078e0a03 */
[----:B------:R-:W-:Y:S01]  /*3be0*/  ISETP.GE.AND P1, PT, R60, RZ, PT ;  /* 0x000000ff3c00720c */ /* 0x000fe20003f26270 */
[----:B------:R-:W-:Y:S01]  /*3bf0*/  @!P3 IMAD.MOV R53, RZ, RZ, -R53 ;  /* 0x000000ffff35b224 */ /* 0x000fe200078e0a35 */
[C---:B------:R-:W-:Y:S01]  /*3c00*/  ISETP.GT.U32.AND P3, PT, R10.reuse, R56, PT ;  /* 0x000000380a00720c */ /* 0x040fe20003f64070 */
[----:B------:R-:W-:Y:S01]  /*3c10*/  IMAD R57, R10, R3, R57 ;  /* 0x000000030a397224 */ /* 0x000fe200078e0239 */
[----:B------:R-:W-:Y:S01]  /*3c20*/  ISETP.GE.AND P4, PT, R61, RZ, PT ;  /* 0x000000ff3d00720c */ /* 0x000fe20003f86270 */
[----:B------:R-:W-:Y:S01]  /*3c30*/  IMAD.HI.U32 R3, R0, R9, RZ ;  /* 0x0000000900037227 */ /* 0x000fe200078e00ff */
[----:B------:R-:W-:-:S02]  /*3c40*/  LOP3.LUT R60, R2, 0x7c, RZ, 0xfc, !PT ;  /* 0x0000007c023c7812 */ /* 0x000fc400078efcff */
[----:B------:R-:W-:Y:S01]  /*3c50*/  LOP3.LUT R219, R2, 0x1a2, RZ, 0xfc, !PT ;  /* 0x000001a202db7812 */ /* 0x000fe200078efcff */
[----:B------:R-:W-:Y:S01]  /*3c60*/  IMAD.MOV R3, RZ, RZ, -R3 ;  /* 0x000000ffff037224 */ /* 0x000fe200078e0a03 */
[----:B------:R-:W-:Y:S01]  /*3c70*/  IABS R65, R60 ;  /* 0x0000003c00417213 */ /* 0x000fe20000000000 */
[--C-:B------:R-:W-:Y:S01]  /*3c80*/  @!P6 IMAD.IADD R54, R54, 0x1, -R10.reuse ;  /* 0x000000013636e824 */ /* 0x100fe200078e0a0a */
[----:B------:R-:W-:Y:S01]  /*3c90*/  ISETP.GT.U32.AND P6, PT, R10, R57, PT ;  /* 0x000000390a00720c */ /* 0x000fe20003fc4070 */
[--C-:B------:R-:W-:Y:S01]  /*3ca0*/  @!P5 IMAD.IADD R55, R55, 0x1, -R10.reuse ;  /* 0x000000013737d824 */ /* 0x100fe200078e0a0a */
[----:B------:R-:W-:Y:S01]  /*3cb0*/  ISETP.GE.AND P5, PT, R58, RZ, PT ;  /* 0x000000ff3a00720c */ /* 0x000fe20003fa6270 */
[----:B------:R-:W-:Y:S01]  /*3cc0*/  IMAD R58, R10, R3, R9 ;  /* 0x000000030a3a7224 */ /* 0x000fe200078e0209 */
[----:B------:R-:W-:Y:S01]  /*3cd0*/  LOP3.LUT R3, R2, 0x76, RZ, 0xfc, !PT ;  /* 0x0000007602037812 */ /* 0x000fe200078efcff */
[----:B------:R-:W-:Y:S01]  /*3ce0*/  @!P3 IMAD.IADD R56, R56, 0x1, -R10 ;  /* 0x000000013838b824 */ /* 0x000fe200078e0a0a */
[----:B------:R-:W-:Y:S01]  /*3cf0*/  LOP3.LUT R9, R2, 0x78, RZ, 0xfc, !PT ;  /* 0x0000007802097812 */ /* 0x000fe200078efcff */
[----:B------:R-:W-:Y:S01]  /*3d00*/  @!P2 IMAD.MOV R52, RZ, RZ, -R52 ;  /* 0x000000ffff34a224 */ /* 0x000fe200078e0a34 */
[----:B------:R-:W-:Y:S01]  /*3d10*/  ISETP.GT.U32.AND P3, PT, R10, R58, PT ;  /* 0x0000003a0a00720c */ /* 0x000fe20003f64070 */
[----:B------:R-:W-:Y:S01]  /*3d20*/  @!P0 IMAD.MOV R54, RZ, RZ, -R54 ;  /* 0x000000ffff368224 */ /* 0x000fe200078e0a36 */
[----:B------:R-:W-:Y:S01]  /*3d30*/  ISETP.GE.AND P2, PT, R59, RZ, PT ;  /* 0x000000ff3b00720c */ /* 0x000fe20003f46270 */
[----:B------:R-:W-:Y:S01]  /*3d40*/  @!P1 IMAD.MOV R56, RZ, RZ, -R56 ;  /* 0x000000ffff389224 */ /* 0x000fe200078e0a38 */
[----:B------:R-:W-:Y:S01]  /*3d50*/  IABS R59, R3 ;  /* 0x00000003003b7213 */ /* 0x000fe20000000000 */
[----:B------:R-:W-:Y:S01]  /*3d60*/  @!P6 IMAD.IADD R57, R57, 0x1, -R10 ;  /* 0x000000013939e824 */ /* 0x000fe200078e0a0a */
[----:B------:R-:W-:-:S02]  /*3d70*/  ISETP.GE.AND P0, PT, R3, RZ, PT ;  /* 0x000000ff0300720c */ /* 0x000fc40003f06270 */
[----:B------:R-:W-:Y:S01]  /*3d80*/  IABS R61, R9 ;  /* 0x00000009003d7213 */ /* 0x000fe20000000000 */
[----:B------:R-:W-:Y:S01]  /*3d90*/  IMAD.HI.U32 R3, R0, R59, RZ ;  /* 0x0000003b00037227 */ /* 0x000fe200078e00ff */
[----:B------:R-:W-:Y:S02]  /*3da0*/  ISETP.GT.U32.AND P6, PT, R10, R57, PT ;  /* 0x000000390a00720c */ /* 0x000fe40003fc4070 */
[----:B------:R-:W-:Y:S01]  /*3db0*/  ISETP.GE.AND P1, PT, R11, RZ, PT ;  /* 0x000000ff0b00720c */ /* 0x000fe20003f26270 */
[----:B------:R-:W-:Y:S01]  /*3dc0*/  @!P3 IMAD.IADD R58, R58, 0x1, -R10 ;  /* 0x000000013a3ab824 */ /* 0x000fe200078e0a0a */
[----:B------:R-:W-:Y:S01]  /*3dd0*/  LOP3.LUT R214, R2, 0x1a4, RZ, 0xfc, !PT ;  /* 0x000001a402d67812 */ /* 0x000fe200078efcff */
[----:B------:R-:W-:Y:S01]  /*3de0*/  @!P2 IMAD.MOV R55, RZ, RZ, -R55 ;  /* 0x000000ffff37a224 */ /* 0x000fe200078e0a37 */
[----:B------:R-:W-:Y:S01]  /*3df0*/  ISETP.GE.AND P2, PT, R9, RZ, PT ;  /* 0x000000ff0900720c */ /* 0x000fe20003f46270 */
[----:B------:R-:W-:Y:S01]  /*3e00*/  IMAD.MOV R11, RZ, RZ, -R3 ;  /* 0x000000ffff0b7224 */ /* 0x000fe200078e0a03 */
[----:B------:R-:W-:Y:S01]  /*3e10*/  ISETP.GT.U32.AND P3, PT, R10, R58, PT ;  /* 0x0000003a0a00720c */ /* 0x000fe20003f64070 */
[----:B------:R-:W-:Y:S01]  /*3e20*/  IMAD.HI.U32 R3, R0, R61, RZ ;  /* 0x0000003d00037227 */ /* 0x000fe200078e00ff */
[----:B------:R-:W-:-:S02]  /*3e30*/  IABS R211, R219 ;  /* 0x000000db00d37213 */ /* 0x000fc40000000000 */
[----:B------:R-:W-:Y:S01]  /*3e40*/  IABS R213, R214 ;  /* 0x000000d600d57213 */ /* 0x000fe20000000000 */
[----:B------:R-:W-:Y:S01]  /*3e50*/  IMAD.HI.U32 R9, R0, R63, RZ ;  /* 0x0000003f00097227 */ /* 0x000fe200078e00ff */
[C---:B------:R-:W-:Y:S02]  /*3e60*/  LOP3.LUT R218, R2.reuse, 0x1a6, RZ, 0xfc, !PT ;  /* 0x000001a602da7812 */ /* 0x040fe400078efcff */
[----:B------:R-:W-:Y:S01]  /*3e70*/  LOP3.LUT R216, R2, 0x1a8, RZ, 0xfc, !PT ;  /* 0x000001a802d87812 */ /* 0x000fe200078efcff */
[--C-:B------:R-:W-:Y:S01]  /*3e80*/  @!P6 IMAD.IADD R57, R57, 0x1, -R10.reuse ;  /* 0x000000013939e824 */ /* 0x100fe200078e0a0a */
[----:B------:R-:W-:Y:S01]  /*3e90*/  ISETP.GE.AND P6, PT, R60, RZ, PT ;  /* 0x000000ff3c00720c */ /* 0x000fe20003fc6270 */
[----:B------:R-:W-:Y:S01]  /*3ea0*/  IMAD.MOV R60, RZ, RZ, -R3 ;  /* 0x000000ffff3c7224 */ /* 0x000fe200078e0a03 */
[----:B------:R-:W-:Y:S01]  /*3eb0*/  IABS R215, R218 ;  /* 0x000000da00d77213 */ /* 0x000fe20000000000 */
[----:B------:R-:W-:Y:S01]  /*3ec0*/  IMAD.MOV R9, RZ, RZ, -R9 ;  /* 0x000000ffff097224 */ /* 0x000fe200078e0a09 */
[----:B------:R-:W-:Y:S01]  /*3ed0*/  IABS R217, R216 ;  /* 0x000000d800d97213 */ /* 0x000fe20000000000 */
[C---:B------:R-:W-:Y:S01]  /*3ee0*/  IMAD R59, R10.reuse, R11, R59 ;  /* 0x0000000b0a3b7224 */ /* 0x040fe200078e023b */
[----:B------:R-:W-:Y:S01]  /*3ef0*/  IABS R11, R68 ;  /* 0x00000044000b7213 */ /* 0x000fe20000000000 */
[----:B------:R-:W-:Y:S01]  /*3f00*/  IMAD R60, R10, R60, R61 ;  /* 0x0000003c0a3c7224 */ /* 0x000fe200078e023d */
[----:B------:R-:W-:Y:S01]  /*3f10*/  LOP3.LUT R220, R2, 0x1aa, RZ, 0xfc, !PT ;  /* 0x000001aa02dc7812 */ /* 0x000fe200078efcff */
[----:B------:R-:W-:Y:S01]  /*3f20*/  @!P3 IMAD.IADD R58, R58, 0x1, -R10 ;  /* 0x000000013a3ab824 */ /* 0x000fe200078e0a0a */
[----:B------:R-:W-:Y:S01]  /*3f30*/  LOP3.LUT R221, R2, 0x1ac, RZ, 0xfc, !PT ;  /* 0x000001ac02dd7812 */ /* 0x000fe200078efcff */
[C---:B------:R-:W-:Y:S01]  /*3f40*/  IMAD R61, R10.reuse, R9, R63 ;  /* 0x000000090a3d7224 */ /* 0x040fe200078e023f */
[C---:B------:R-:W-:Y:S01]  /*3f50*/  ISETP.GT.U32.AND P3, PT, R10.reuse, R60, PT ;  /* 0x0000003c0a00720c */ /* 0x040fe20003f64070 */
[----:B------:R-:W-:Y:S01]  /*3f60*/  @!P4 IMAD.MOV R57, RZ, RZ, -R57 ;  /* 0x000000ffff39c224 */ /* 0x000fe200078e0a39 */
[C---:B------:R-:W-:Y:S01]  /*3f70*/  ISETP.GT.U32.AND P4, PT, R10.reuse, R59, PT ;  /* 0x0000003b0a00720c */ /* 0x040fe20003f84070 */
[----:B------:R-:W-:Y:S01]  /*3f80*/  @!P5 IMAD.MOV R58, RZ, RZ, -R58 ;  /* 0x000000ffff3ad224 */ /* 0x000fe200078e0a3a */
[----:B------:R-:W-:Y:S01]  /*3f90*/  ISETP.GT.U32.AND P5, PT, R10, R61, PT ;  /* 0x0000003d0a00720c */ /* 0x000fe20003fa4070 */
[----:B------:R-:W-:Y:S01]  /*3fa0*/  IMAD.HI.U32 R3, R0, R65, RZ ;  /* 0x0000004100037227 */ /* 0x000fe200078e00ff */
[----:B------:R-:W-:-:S02]  /*3fb0*/  IABS R63, R67 ;  /* 0x00000043003f7213 */ /* 0x000fc40000000000 */
[----:B------:R-:W-:Y:S01]  /*3fc0*/  LOP3.LUT R223, R2, 0x1b8, RZ, 0xfc, !PT ;  /* 0x000001b802df7812 */ /* 0x000fe200078efcff */
[----:B------:R-:W-:Y:S01]  /*3fd0*/  IMAD.HI.U32 R9, R0, R11, RZ ;  /* 0x0000000b00097227 */ /* 0x000fe200078e00ff */
[C---:B------:R-:W-:Y:S02]  /*3fe0*/  LOP3.LUT R224, R2.reuse, 0x1ba, RZ, 0xfc, !PT ;  /* 0x000001ba02e07812 */ /* 0x040fe400078efcff */
[----:B------:R-:W-:Y:S01]  /*3ff0*/  IABS R225, R223 ;  /* 0x000000df00e17213 */ /* 0x000fe20000000000 */
[----:B------:R-:W-:Y:S01]  /*4000*/  IMAD.MOV R3, RZ, RZ, -R3 ;  /* 0x000000ffff037224 */ /* 0x000fe200078e0a03 */
[C---:B------:R-:W-:Y:S01]  /*4010*/  LOP3.LUT R228, R2.reuse, 0x1bc, RZ, 0xfc, !PT ;  /* 0x000001bc02e47812 */ /* 0x040fe200078efcff */
[--C-:B------:R-:W-:Y:S01]  /*4020*/  @!P4 IMAD.IADD R59, R59, 0x1, -R10.reuse ;  /* 0x000000013b3bc824 */ /* 0x100fe200078e0a0a */
[----:B------:R-:W-:Y:S01]  /*4030*/  IABS R227, R224 ;  /* 0x000000e000e37213 */ /* 0x000fe20000000000 */
[--C-:B------:R-:W-:Y:S01]  /*4040*/  @!P5 IMAD.IADD R61, R61, 0x1, -R10.reuse ;  /* 0x000000013d3dd824 */ /* 0x100fe200078e0a0a */
[----:B------:R-:W-:Y:S01]  /*4050*/  LOP3.LUT R226, R2, 0x1be, RZ, 0xfc, !PT ;  /* 0x000001be02e27812 */ /* 0x000fe200078efcff */
[----:B------:R-:W-:Y:S01]  /*4060*/  @!P3 IMAD.IADD R60, R60, 0x1, -R10 ;  /* 0x000000013c3cb824 */ /* 0x000fe200078e0a0a */
[C---:B------:R-:W-:Y:S01]  /*4070*/  ISETP.GT.U32.AND P4, PT, R10.reuse, R59, PT ;  /* 0x0000003b0a00720c */ /* 0x040fe20003f84070 */
[----:B------:R-:W-:Y:S01]  /*4080*/  IMAD.MOV R9, RZ, RZ, -R9 ;  /* 0x000000ffff097224 */ /* 0x000fe200078e0a09 */
[C---:B------:R-:W-:Y:S01]  /*4090*/  ISETP.GT.U32.AND P5, PT, R10.reuse, R61, PT ;  /* 0x0000003d0a00720c */ /* 0x040fe20003fa4070 */
[C---:B------:R-:W-:Y:S01]  /*40a0*/  IMAD R62, R10.reuse, R3, R65 ;  /* 0x000000030a3e7224 */ /* 0x040fe200078e0241 */
[C---:B------:R-:W-:Y:S01]  /*40b0*/  ISETP.GT.U32.AND P3, PT, R10.reuse, R60, PT ;  /* 0x0000003c0a00720c */ /* 0x040fe20003f64070 */
[----:B------:R-:W-:Y:S01]  /*40c0*/  IMAD R64, R10, R9, R11 ;  /* 0x000000090a407224 */ /* 0x000fe200078e020b */
[----:B------:R-:W-:Y:S01]  /*40d0*/  IABS R65, R69 ;  /* 0x0000004500417213 */ /* 0x000fe20000000000 */
[----:B------:R-:W-:Y:S01]  /*40e0*/  IMAD.HI.U32 R3, R0, R63, RZ ;  /* 0x0000003f00037227 */ /* 0x000fe200078e00ff */
[----:B------:R-:W-:-:S02]  /*40f0*/  LOP3.LUT R233, R2, 0x1ce, RZ, 0xfc, !PT ;  /* 0x000001ce02e97812 */ /* 0x000fc400078efcff */
[----:B------:R-:W-:Y:S01]  /*4100*/  LOP3.LUT R239, R2, 0x1de, RZ, 0xfc, !PT ;  /* 0x000001de02ef7812 */ /* 0x000fe200078efcff */
[----:B------:R-:W-:Y:S01]  /*4110*/  IMAD.MOV R3, RZ, RZ, -R3 ;  /* 0x000000ffff037224 */ /* 0x000fe200078e0a03 */
[----:B------:R-:W-:Y:S01]  /*4120*/  IABS R231, R233 ;  /* 0x000000e900e77213 */ /* 0x000fe20000000000 */
[--C-:B------:R-:W-:Y:S01]  /*4130*/  @!P4 IMAD.IADD R59, R59, 0x1, -R10.reuse ;  /* 0x000000013b3bc824 */ /* 0x100fe200078e0a0a */
[C---:B------:R-:W-:Y:S01]  /*4140*/  ISETP.GT.U32.AND P4, PT, R10.reuse, R62, PT ;  /* 0x0000003e0a00720c */ /* 0x040fe20003f84070 */
[--C-:B------:R-:W-:Y:S01]  /*4150*/  @!P5 IMAD.IADD R61, R61, 0x1, -R10.reuse ;  /* 0x000000013d3dd824 */ /* 0x100fe200078e0a0a */
[C---:B------:R-:W-:Y:S01]  /*4160*/  ISETP.GT.U32.AND P5, PT, R10.reuse, R64, PT ;  /* 0x000000400a00720c */ /* 0x040fe20003fa4070 */
[----:B------:R-:W-:Y:S01]  /*4170*/  IMAD R63, R10, R3, R63 ;  /* 0x000000030a3f7224 */ /* 0x000fe200078e023f */
[----:B------:R-:W-:Y:S01]  /*4180*/  LOP3.LUT R252, R2, 0x1e2, RZ, 0xfc, !PT ;  /* 0x000001e202fc7812 */ /* 0x000fe200078efcff */
[----:B------:R-:W-:Y:S01]  /*4190*/  @!P3 IMAD.IADD R60, R60, 0x1, -R10 ;  /* 0x000000013c3cb824 */ /* 0x000fe200078e0a0a */
[----:B------:R-:W-:Y:S01]  /*41a0*/  LOP3.LUT R251, R2, 0x1e4, RZ, 0xfc, !PT ;  /* 0x000001e402fb7812 */ /* 0x000fe200078efcff */
[----:B------:R-:W-:Y:S01]  /*41b0*/  IMAD.HI.U32 R3, R0, R65, RZ ;  /* 0x0000004100037227 */ /* 0x000fe200078e00ff */
[----:B------:R-:W-:-:S02]  /*41c0*/  ISETP.GT.U32.AND P3, PT, R10, R63, PT ;  /* 0x0000003f0a00720c */ /* 0x000fc40003f64070 */
[----:B------:R-:W-:Y:S01]  /*41d0*/  IABS R241, R252 ;  /* 0x000000fc00f17213 */ /* 0x000fe20000000000 */
[----:B------:R-:W-:Y:S01]  /*41e0*/  IMAD.MOV R3, RZ, RZ, -R3 ;  /* 0x000000ffff037224 */ /* 0x000fe200078e0a03 */
[----:B------:R-:W-:Y:S01]  /*41f0*/  IABS R242, R251 ;  /* 0x000000fb00f27213 */ /* 0x000fe20000000000 */
[--C-:B------:R-:W-:Y:S01]  /*4200*/  @!P4 IMAD.IADD R62, R62, 0x1, -R10.reuse ;  /* 0x000000013e3ec824 */ /* 0x100fe200078e0a0a */
[----:B------:R-:W-:Y:S01]  /*4210*/  ISETP.GE.AND P4, PT, R67, RZ, PT ;  /* 0x000000ff4300720c */ /* 0x000fe20003f86270 */
[----:B------:R-:W-:Y:S01]  /*4220*/  @!P5 IMAD.IADD R64, R64, 0x1, -R10 ;  /* 0x000000014040d824 */ /* 0x000fe200078e0a0a */
[----:B------:R-:W-:Y:S01]  /*4230*/  IABS R67, R71 ;  /* 0x0000004700437213 */ /* 0x000fe20000000000 */
[----:B------:R-:W-:Y:S01]  /*4240*/  IMAD R65, R10, R3, R65 ;  /* 0x000000030a417224 */ /* 0x000fe200078e0241 */
[----:B------:R-:W-:Y:S01]  /*4250*/  LOP3.LUT R246, R2, 0x1e0, RZ, 0xfc, !PT ;  /* 0x000001e002f67812 */ /* 0x000fe200078efcff */
[----:B------:R-:W-:Y:S01]  /*4260*/  @!P0 IMAD.MOV R59, RZ, RZ, -R59 ;  /* 0x000000ffff3b8224 */ /* 0x000fe200078e0a3b */
[----:B------:R-:W-:Y:S01]  /*4270*/  ISETP.GT.U32.AND P5, PT, R10, R64, PT ;  /* 0x000000400a00720c */ /* 0x000fe20003fa4070 */
[----:B------:R-:W-:Y:S01]  /*4280*/  IMAD.HI.U32 R3, R0, R67, RZ ;  /* 0x0000004300037227 */ /* 0x000fe200078e00ff */
[----:B------:R-:W-:-:S02]  /*4290*/  ISETP.GT.U32.AND P0, PT, R10, R62, PT ;  /* 0x0000003e0a00720c */ /* 0x000fc40003f04070 */
[----:B------:R-:W-:Y:S01]  /*42a0*/  IABS R240, R246 ;  /* 0x000000f600f07213 */ /* 0x000fe20000000000 */
[----:B------:R-:W-:Y:S01]  /*42b0*/  IMAD.MOV.U32 R11, RZ, RZ, R66 ;  /* 0x000000ffff0b7224 */ /* 0x000fe200078e0042 */
[----:B-1----:R-:W-:Y:S01]  /*42c0*/  LOP3.LUT R17, R2, 0x1e8, RZ, 0xfc, !PT ;  /* 0x000001e802117812 */ /* 0x002fe200078efcff */
[----:B------:R-:W-:Y:S01]  /*42d0*/  @!P3 IMAD.IADD R63, R63, 0x1, -R10 ;  /* 0x000000013f3fb824 */ /* 0x000fe200078e0a0a */
[----:B------:R-:W-:Y:S01]  /*42e0*/  ISETP.GE.AND P3, PT, R68, RZ, PT ;  /* 0x000000ff4400720c */ /* 0x000fe20003f66270 */
[----:B------:R-:W-:Y:S01]  /*42f0*/  IMAD.MOV R3, RZ, RZ, -R3 ;  /* 0x000000ffff037224 */ /* 0x000fe200078e0a03 */
[----:B------:R-:W-:Y:S01]  /*4300*/  IABS R244, R17 ;  /* 0x0000001100f47213 */ /* 0x000fe20000000000 */
[----:B------:R-:W-:Y:S01]  /*4310*/  IMAD.HI.U32 R9, R0, R11, RZ ;  /* 0x0000000b00097227 */ /* 0x000fe200078e00ff */
[C---:B--2---:R-:W-:Y:S02]  /*4320*/  LOP3.LUT R18, R2.reuse, 0x1e6, RZ, 0xfc, !PT ;  /* 0x000001e602127812 */ /* 0x044fe400078efcff */
[----:B------:R-:W-:Y:S01]  /*4330*/  LOP3.LUT R15, R2, 0x1ec, RZ, 0xfc, !PT ;  /* 0x000001ec020f7812 */ /* 0x000fe200078efcff */
[----:B------:R-:W-:Y:S01]  /*4340*/  @!P2 IMAD.MOV R60, RZ, RZ, -R60 ;  /* 0x000000ffff3ca224 */ /* 0x000fe200078e0a3c */
[C---:B------:R-:W-:Y:S01]  /*4350*/  ISETP.GT.U32.AND P2, PT, R10.reuse, R63, PT ;  /* 0x0000003f0a00720c */ /* 0x040fe20003f44070 */
[----:B------:R-:W-:Y:S01]  /*4360*/  IMAD R67, R10, R3, R67 ;  /* 0x000000030a437224 */ /* 0x000fe200078e0243 */
[----:B------:R-:W-:Y:S01]  /*4370*/  IABS R243, R18 ;  /* 0x0000001200f37213 */ /* 0x000fe20000000000 */
[----:B------:R-:W-:Y:S01]  /*4380*/  IMAD.MOV R9, RZ, RZ, -R9 ;  /* 0x000000ffff097224 */ /* 0x000fe200078e0a09 */
[----:B------:R-:W-:Y:S01]  /*4390*/  LOP3.LUT R16, R2, 0x1ea, RZ, 0xfc, !PT ;  /* 0x000001ea02107812 */ /* 0x000fe200078efcff */
[--C-:B------:R-:W-:Y:S01]  /*43a0*/  @!P5 IMAD.IADD R64, R64, 0x1, -R10.reuse ;  /* 0x000000014040d824 */ /* 0x100fe200078e0a0a */
[C---:B------:R-:W-:Y:S01]  /*43b0*/  ISETP.GT.U32.AND P5, PT, R10.reuse, R67, PT ;  /* 0x000000430a00720c */ /* 0x040fe20003fa4070 */
[----:B------:R-:W-:Y:S01]  /*43c0*/  IMAD R66, R10, R9, R11 ;  /* 0x000000090a427224 */ /* 0x000fe200078e020b */
[----:B------:R-:W-:Y:S01]  /*43d0*/  IABS R9, R72 ;  /* 0x0000004800097213 */ /* 0x000fe20000000000 */
[----:B------:R-:W-:Y:S01]  /*43e0*/  @!P0 IMAD.IADD R62, R62, 0x1, -R10 ;  /* 0x000000013e3e8824 */ /* 0x000fe200078e0a0a */
[C---:B------:R-:W-:Y:S01]  /*43f0*/  ISETP.GT.U32.AND P0, PT, R10.reuse, R65, PT ;  /* 0x000000410a00720c */ /* 0x040fe20003f04070 */
[----:B------:R-:W-:Y:S01]  /*4400*/  @!P1 IMAD.MOV R61, RZ, RZ, -R61 ;  /* 0x000000ffff3d9224 */ /* 0x000fe200078e0a3d */
[----:B------:R-:W-:Y:S01]  /*4410*/  ISETP.GE.AND P1, PT, R69, RZ, PT ;  /* 0x000000ff4500720c */ /* 0x000fe20003f26270 */
[----:B------:R-:W-:Y:S01]  /*4420*/  @!P6 IMAD.MOV R62, RZ, RZ, -R62 ;  /* 0x000000ffff3ee224 */ /* 0x000fe200078e0a3e */
[----:B------:R-:W-:Y:S01]  /*4430*/  ISETP.GT.U32.AND P6, PT, R10, R66, PT ;  /* 0x000000420a00720c */ /* 0x000fe20003fc4070 */
[----:B------:R-:W-:Y:S01]  /*4440*/  @!P2 IMAD.IADD R63, R63, 0x1, -R10 ;  /* 0x000000013f3fa824 */ /* 0x000fe200078e0a0a */
[----:B------:R-:W-:Y:S01]  /*4450*/  ISETP.GE.AND P2, PT, R70, RZ, PT ;  /* 0x000000ff4600720c */ /* 0x000fe20003f46270 */
[----:B------:R-:W-:Y:S01]  /*4460*/  IMAD.HI.U32 R3, R0, R9, RZ ;  /* 0x0000000900037227 */ /* 0x000fe200078e00ff */
[----:B------:R-:W-:-:S02]  /*4470*/  LOP3.LUT R70, R2, 0x8a, RZ, 0xfc, !PT ;  /* 0x0000008a02467812 */ /* 0x000fc400078efcff */
[----:B------:R-:W-:Y:S01]  /*4480*/  IABS R11, R74 ;  /* 0x0000004a000b7213 */ /* 0x000fe20000000000 */
[--C-:B------:R-:W-:Y:S01]  /*4490*/  @!P5 IMAD.IADD R67, R67, 0x1, -R10.reuse ;  /* 0x000000014343d824 */ /* 0x100fe200078e0a0a */
[----:B------:R-:W-:Y:S01]  /*44a0*/  IABS R69, R70 ;  /* 0x0000004600457213 */ /* 0x000fe20000000000 */
[--C-:B------:R-:W-:Y:S01]  /*44b0*/  @!P0 IMAD.IADD R65, R65, 0x1, -R10.reuse ;  /* 0x0000000141418824 */ /* 0x100fe200078e0a0a */
[----:B------:R-:W-:Y:S01]  /*44c0*/  ISETP.GE.AND P0, PT, R71, RZ, PT ;  /* 0x000000ff4700720c */ /* 0x000fe20003f06270 */
[----:B------:R-:W-:Y:S01]  /*44d0*/  @!P4 IMAD.MOV R63, RZ, RZ, -R63 ;  /* 0x000000ffff3fc224 */ /* 0x000fe200078e0a3f */
[----:B------:R-:W-:Y:S01]  /*44e0*/  ISETP.GT.U32.AND P4, PT, R10, R67, PT ;  /* 0x000000430a00720c */ /* 0x000fe20003f84070 */
[----:B------:R-:W-:Y:S01]  /*44f0*/  IMAD.MOV R68, RZ, RZ, -R3 ;  /* 0x000000ffff447224 */ /* 0x000fe200078e0a03 */
[----:B------:R-:W-:Y:S01]  /*4500*/  IABS R71, R75 ;  /* 0x0000004b00477213 */ /* 0x000fe20000000000 */
[----:B------:R-:W-:Y:S01]  /*4510*/  @!P6 IMAD.IADD R66, R66, 0x1, -R10 ;  /* 0x000000014242e824 */ /* 0x000fe200078e0a0a */
[----:B------:R-:W-:Y:S01]  /*4520*/  ISETP.GT.U32.AND P6, PT, R10, R65, PT ;  /* 0x000000410a00720c */ /* 0x000fe20003fc4070 */
[----:B------:R-:W-:Y:S01]  /*4530*/  IMAD.HI.U32 R3, R0, R69, RZ ;  /* 0x0000004500037227 */ /* 0x000fe200078e00ff */
[----:B------:R-:W-:-:S02]  /*4540*/  LOP3.LUT R14, R2, 0x1ee, RZ, 0xfc, !PT ;  /* 0x000001ee020e7812 */ /* 0x000fc400078efcff */
[C---:B------:R-:W-:Y:S01]  /*4550*/  ISETP.GT.U32.AND P5, PT, R10.reuse, R66, PT ;  /* 0x000000420a00720c */ /* 0x040fe20003fa4070 */
[----:B------:R-:W-:Y:S01]  /*4560*/  IMAD.MOV R3, RZ, RZ, -R3 ;  /* 0x000000ffff037224 */ /* 0x000fe200078e0a03 */
[----:B------:R-:W-:Y:S01]  /*4570*/  IABS R245, R16 ;  /* 0x0000001000f57213 */ /* 0x000fe20000000000 */
[C---:B------:R-:W-:Y:S01]  /*4580*/  IMAD R68, R10.reuse, R68, R9 ;  /* 0x000000440a447224 */ /* 0x040fe200078e0209 */
[----:B------:R-:W-:Y:S01]  /*4590*/  IABS R247, R14 ;  /* 0x0000000e00f77213 */ /* 0x000fe20000000000 */
[----:B------:R-:W-:Y:S01]  /*45a0*/  IMAD R69, R10, R3, R69 ;  /* 0x000000030a457224 */ /* 0x000fe200078e0245 */
[C---:B------:R-:W-:Y:S01]  /*45b0*/  LOP3.LUT R5, R2.reuse, 0x1f2, RZ, 0xfc, !PT ;  /* 0x000001f202057812 */ /* 0x040fe200078efcff */
[--C-:B------:R-:W-:Y:S01]  /*45c0*/  @!P4 IMAD.IADD R67, R67, 0x1, -R10.reuse ;  /* 0x000000014343c824 */ /* 0x100fe200078e0a0a */
[----:B------:R-:W-:Y:S01]  /*45d0*/  LOP3.LUT R13, R2, 0x1f0, RZ, 0xfc, !PT ;  /* 0x000001f0020d7812 */ /* 0x000fe200078efcff */
[----:B------:R-:W-:Y:S01]  /*45e0*/  @!P6 IMAD.IADD R65, R65, 0x1, -R10 ;  /* 0x000000014141e824 */ /* 0x000fe200078e0a0a */
[----:B------:R-:W-:Y:S01]  /*45f0*/  ISETP.GT.U32.AND P4, PT, R10, R69, PT ;  /* 0x000000450a00720c */ /* 0x000fe20003f84070 */
[----:B------:R-:W-:Y:S01]  /*4600*/  IMAD.HI.U32 R3, R0, R11, RZ ;  /* 0x0000000b00037227 */ /* 0x000fe200078e00ff */
[----:B------:R-:W-:-:S02]  /*4610*/  ISETP.GT.U32.AND P6, PT, R10, R68, PT ;  /* 0x000000440a00720c */ /* 0x000fc40003fc4070 */
[----:B------:R-:W-:Y:S01]  /*4620*/  IABS R250, R5 ;  /* 0x0000000500fa7213 */ /* 0x000fe20000000000 */
[--C-:B------:R-:W-:Y:S01]  /*4630*/  @!P5 IMAD.IADD R66, R66, 0x1, -R10.reuse ;  /* 0x000000014242d824 */ /* 0x100fe200078e0a0a */
[----:B------:R-:W-:Y:S01]  /*4640*/  ISETP.GE.AND P5, PT, R72, RZ, PT ;  /* 0x000000ff4800720c */ /* 0x000fe20003fa6270 */
[----:B------:R-:W-:Y:S01]  /*4650*/  IMAD.HI.U32 R9, R0, R71, RZ ;  /* 0x0000004700097227 */ /* 0x000fe200078e00ff */
[C---:B------:R-:W-:Y:S02]  /*4660*/  LOP3.LUT R72, R2.reuse, 0x90, RZ, 0xfc, !PT ;  /* 0x0000009002487812 */ /* 0x040fe400078efcff */
[----:B------:R-:W-:Y:S01]  /*4670*/  IABS R248, R13 ;  /* 0x0000000d00f87213 */ /* 0x000fe20000000000 */
[----:B------:R-:W-:Y:S01]  /*4680*/  IMAD.MOV R3, RZ, RZ, -R3 ;  /* 0x000000ffff037224 */ /* 0x000fe200078e0a03 */
[C---:B------:R-:W-:Y:S01]  /*4690*/  LOP3.LUT R6, R2.reuse, 0x1f4, RZ, 0xfc, !PT ;  /* 0x000001f402067812 */ /* 0x040fe200078efcff */
[--C-:B------:R-:W-:Y:S01]  /*46a0*/  @!P4 IMAD.IADD R69, R69, 0x1, -R10.reuse ;  /* 0x000000014545c824 */ /* 0x100fe200078e0a0a */
[----:B------:R-:W-:Y:S01]  /*46b0*/  LOP3.LUT R8, R2, 0x1f8, RZ, 0xfc, !PT ;  /* 0x000001f802087812 */ /* 0x000fe200078efcff */
[----:B------:R-:W-:Y:S01]  /*46c0*/  @!P6 IMAD.IADD R68, R68, 0x1, -R10 ;  /* 0x000000014444e824 */ /* 0x000fe200078e0a0a */
[----:B------:R-:W-:Y:S01]  /*46d0*/  ISETP.GE.AND P6, PT, R70, RZ, PT ;  /* 0x000000ff4600720c */ /* 0x000fe20003fc6270 */
[----:B------:R-:W-:Y:S01]  /*46e0*/  @!P3 IMAD.MOV R64, RZ, RZ, -R64 ;  /* 0x000000ffff40b224 */ /* 0x000fe200078e0a40 */
[C---:B------:R-:W-:Y:S01]  /*46f0*/  ISETP.GT.U32.AND P3, PT, R10.reuse, R69, PT ;  /* 0x000000450a00720c */ /* 0x040fe20003f64070 */
[----:B------:R-:W-:Y:S01]  /*4700*/  IMAD.MOV R9, RZ, RZ, -R9 ;  /* 0x000000ffff097224 */ /* 0x000fe200078e0a09 */
[C---:B------:R-:W-:Y:S01]  /*4710*/  ISETP.GT.U32.AND P4, PT, R10.reuse, R68, PT ;  /* 0x000000440a00720c */ /* 0x040fe20003f84070 */
[C---:B------:R-:W-:Y:S01]  /*4720*/  IMAD R70, R10.reuse, R3, R11 ;  /* 0x000000030a467224 */ /* 0x040fe200078e020b */
[----:B------:R-:W-:Y:S01]  /*4730*/  IABS R11, R72 ;  /* 0x00000048000b7213 */ /* 0x000fe20000000000 */
[----:B------:R-:W-:Y:S01]  /*4740*/  IMAD R71, R10, R9, R71 ;  /* 0x000000090a477224 */ /* 0x000fe200078e0247 */
[----:B------:R-:W-:Y:S01]  /*4750*/  LOP3.LUT R12, R2, 0x1fa, RZ, 0xfc, !PT ;  /* 0x000001fa020c7812 */ /* 0x000fe200078efcff */
[----:B------:R-:W-:Y:S01]  /*4760*/  @!P1 IMAD.MOV R65, RZ, RZ, -R65 ;  /* 0x000000ffff419224 */ /* 0x000fe200078e0a41 */
[----:B------:R-:W-:Y:S01]  /*4770*/  ISETP.GT.U32.AND P1, PT, R10, R70, PT ;  /* 0x000000460a00720c */ /* 0x000fe20003f24070 */
[----:B------:R-:W-:Y:S01]  /*4780*/  IMAD.HI.U32 R3, R0, R11, RZ ;  /* 0x0000000b00037227 */ /* 0x000fe200078e00ff */
[----:B------:R-:W-:-:S02]  /*4790*/  LOP3.LUT R7, R2, 0x1f6, RZ, 0xfc, !PT ;  /* 0x000001f602077812 */ /* 0x000fc400078efcff */
[----:B------:R-:W-:Y:S01]  /*47a0*/  LOP3.LUT R4, R2, 0x1fc, RZ, 0xfc, !PT ;  /* 0x000001fc02047812 */ /* 0x000fe200078efcff */
[----:B------:R-:W-:Y:S01]  /*47b0*/  @!P2 IMAD.MOV R66, RZ, RZ, -R66 ;  /* 0x000000ffff42a224 */ /* 0x000fe200078e0a42 */
[----:B------:R-:W-:Y:S01]  /*47c0*/  ISETP.GT.U32.AND P2, PT, R10, R71, PT ;  /* 0x000000470a00720c */ /* 0x000fe20003f44070 */
[----:B------:R-:W-:-:S04]  /*47d0*/  IMAD.HI.U32 R9, R0, R73, RZ ;  /* 0x0000004900097227 */ /* 0x000fc800078e00ff */
[----:B------:R-:W-:Y:S02]  /*47e0*/  IMAD.MOV R3, RZ, RZ, -R3 ;  /* 0x000000ffff037224 */ /* 0x000fe400078e0a03 */
[--C-:B------:R-:W-:Y:S01]  /*47f0*/  @!P3 IMAD.IADD R69, R69, 0x1, -R10.reuse ;  /* 0x000000014545b824 */ /* 0x100fe200078e0a0a */
[----:B------:R-:W-:Y:S01]  /*4800*/  ISETP.GE.AND P3, PT, R72, RZ, PT ;  /* 0x000000ff4800720c */ /* 0x000fe20003f66270 */
[----:B------:R-:W-:Y:S01]  /*4810*/  @!P4 IMAD.IADD R68, R68, 0x1, -R10 ;  /* 0x000000014444c824 */ /* 0x000fe200078e0a0a */
[----:B------:R-:W-:Y:S01]  /*4820*/  ISETP.GE.AND P4, PT, R75, RZ, PT ;  /* 0x000000ff4b00720c */ /* 0x000fe20003f86270 */
[----:B------:R-:W-:Y:S02]  /*4830*/  IMAD.MOV R9, RZ, RZ, -R9 ;  /* 0x000000ffff097224 */ /* 0x000fe400078e0a09 */
[C---:B------:R-:W-:Y:S02]  /*4840*/  IMAD R72, R10.reuse, R3, R11 ;  /* 0x000000030a487224 */ /* 0x040fe400078e020b */
[----:B------:R-:W-:Y:S01]  /*4850*/  IMAD R73, R10, R9, R73 ;  /* 0x000000090a497224 */ /* 0x000fe200078e0249 */
[----:B------:R-:W-:Y:S01]  /*4860*/  LOP3.LUT R9, R2, 0x94, RZ, 0xfc, !PT ;  /* 0x0000009402097812 */ /* 0x000fe200078efcff */
[----:B------:R-:W-:Y:S01]  /*4870*/  @!P5 IMAD.MOV R68, RZ, RZ, -R68 ;  /* 0x000000ffff44d224 */ /* 0x000fe200078e0a44 */
[----:B------:R-:W-:Y:S01]  /*4880*/  ISETP.GT.U32.AND P5, PT, R10, R72, PT ;  /* 0x000000480a00720c */ /* 0x000fe20003fa4070 */
[--C-:B------:R-:W-:Y:S01]  /*4890*/  @!P1 IMAD.IADD R70, R70, 0x1, -R10.reuse ;  /* 0x0000000146469824 */ /* 0x100fe200078e0a0a */
[----:B------:R-:W-:Y:S01]  /*48a0*/  IABS R11, R9 ;  /* 0x00000009000b7213 */ /* 0x000fe20000000000 */
[----:B------:R-:W-:-:S02]  /*48b0*/  @!P2 IMAD.IADD R71, R71, 0x1, -R10 ;  /* 0x000000014747a824 */ /* 0x000fc400078e0a0a */
[----:B------:R-:W-:Y:S01]  /*48c0*/  @!P6 IMAD.MOV R69, RZ, RZ, -R69 ;  /* 0x000000ffff45e224 */ /* 0x000fe200078e0a45 */
[C---:B------:R-:W-:Y:S01]  /*48d0*/  ISETP.GT.U32.AND P6, PT, R10.reuse, R73, PT ;  /* 0x000000490a00720c */ /* 0x040fe20003fc4070 */
[----:B------:R-:W-:Y:S01]  /*48e0*/  @!P0 IMAD.MOV R67, RZ, RZ, -R67 ;  /* 0x000000ffff438224 */ /* 0x000fe200078e0a43 */
[----:B------:R-:W-:Y:S01]  /*48f0*/  ISETP.GT.U32.AND P1, PT, R10, R70, PT ;  /* 0x000000460a00720c */ /* 0x000fe20003f24070 */
[----:B------:R-:W-:Y:S01]  /*4900*/  IMAD.HI.U32 R3, R0, R11, RZ ;  /* 0x0000000b00037227 */ /* 0x000fe200078e00ff */
[----:B------:R-:W-:Y:S02]  /*4910*/  ISETP.GT.U32.AND P2, PT, R10, R71, PT ;  /* 0x000000470a00720c */ /* 0x000fe40003f44070 */
[----:B------:R-:W-:Y:S01]  /*4920*/  ISETP.GE.AND P0, PT, R74, RZ, PT ;  /* 0x000000ff4a00720c */ /* 0x000fe20003f06270 */
[----:B------:R-:W-:Y:S01]  /*4930*/  @!P5 IMAD.IADD R72, R72, 0x1, -R10 ;  /* 0x000000014848d824 */ /* 0x000fe200078e0a0a */
[----:B------:R-:W-:Y:S01]  /*4940*/  LOP3.LUT R74, R2, 0x96, RZ, 0xfc, !PT ;  /* 0x00000096024a7812 */ /* 0x000fe200078efcff */
[----:B------:R-:W-:-:S02]  /*4950*/  IMAD.MOV R3, RZ, RZ, -R3 ;  /* 0x000000ffff037224 */ /* 0x000fc400078e0a03 */
[----:B------:R-:W-:Y:S01]  /*4960*/  IMAD.HI.U32 R249, R0, R248, RZ ;  /* 0x000000f800f97227 */ /* 0x000fe200078e00ff */
[----:B------:R-:W-:Y:S02]  /*4970*/  IABS R75, R74 ;  /* 0x0000004a004b7213 */ /* 0x000fe40000000000 */
[----:B------:R-:W-:Y:S01]  /*4980*/  ISETP.GT.U32.AND P5, PT, R10, R72, PT ;  /* 0x000000480a00720c */ /* 0x000fe20003fa4070 */
[--C-:B------:R-:W-:Y:S02]  /*4990*/  @!P6 IMAD.IADD R73, R73, 0x1, -R10.reuse ;  /* 0x000000014949e824 */ /* 0x100fe400078e0a0a */
[--C-:B------:R-:W-:Y:S01]  /*49a0*/  @!P1 IMAD.IADD R70, R70, 0x1, -R10.reuse ;  /* 0x0000000146469824 */ /* 0x100fe200078e0a0a */
[----:B------:R-:W-:Y:S01]  /*49b0*/  ISETP.GE.AND P1, PT, R76, RZ, PT ;  /* 0x000000ff4c00720c */ /* 0x000fe20003f26270 */
[----:B------:R-:W-:Y:S01]  /*49c0*/  @!P2 IMAD.IADD R71, R71, 0x1, -R10 ;  /* 0x000000014747a824 */ /* 0x000fe200078e0a0a */
[----:B------:R-:W-:Y:S01]  /*49d0*/  ISETP.GE.AND P2, PT, R9, RZ, PT ;  /* 0x000000ff0900720c */ /* 0x000fe20003f46270 */
[----:B------:R-:W-:Y:S01]  /*49e0*/  IMAD.HI.U32 R9, R0, R75, RZ ;  /* 0x0000004b00097227 */ /* 0x000fe200078e00ff */
[----:B------:R-:W-:-:S02]  /*49f0*/  ISETP.GT.U32.AND P6, PT, R10, R73, PT ;  /* 0x000000490a00720c */ /* 0x000fc40003fc4070 */
[----:B------:R-:W-:Y:S01]  /*4a00*/  IABS R76, R78 ;  /* 0x0000004e004c7213 */ /* 0x000fe20000000000 */
[----:B------:R-:W-:Y:S01]  /*4a10*/  @!P0 IMAD.MOV R70, RZ, RZ, -R70 ;  /* 0x000000ffff468224 */ /* 0x000fe200078e0a46 */
[----:B------:R-:W-:Y:S01]  /*4a20*/  ISETP.GE.AND P0, PT, R74, RZ, PT ;  /* 0x000000ff4a00720c */ /* 0x000fe20003f06270 */
[----:B------:R-:W-:Y:S02]  /*4a30*/  IMAD.MOV R9, RZ, RZ, -R9 ;  /* 0x000000ffff097224 */ /* 0x000fe400078e0a09 */
[C---:B------:R-:W-:Y:S02]  /*4a40*/  IMAD R74, R10.reuse, R3, R11 ;  /* 0x000000030a4a7224 */ /* 0x040fe400078e020b */
[----:B------:R-:W-:Y:S02]  /*4a50*/  IMAD R75, R10, R9, R75 ;  /* 0x000000090a4b7224 */ /* 0x000fe400078e024b */
[--C-:B------:R-:W-:Y:S01]  /*4a60*/  @!P5 IMAD.IADD R72, R72, 0x1, -R10.reuse ;  /* 0x000000014848d824 */ /* 0x100fe200078e0a0a */
[C---:B------:R-:W-:Y:S01]  /*4a70*/  ISETP.GT.U32.AND P5, PT, R10.reuse, R74, PT ;  /* 0x0000004a0a00720c */ /* 0x040fe20003fa4070 */
[----:B------:R-:W-:Y:S01]  /*4a80*/  @!P6 IMAD.IADD R73, R73, 0x1, -R10 ;  /* 0x000000014949e824 */ /* 0x000fe200078e0a0a */
[----:B------:R-:W-:Y:S01]  /*4a90*/  ISETP.GT.U32.AND P6, PT, R10, R75, PT ;  /* 0x0000004b0a00720c */ /* 0x000fe20003fc4070 */
[----:B------:R-:W-:-:S02]  /*4aa0*/  IMAD.MOV.U32 R11, RZ, RZ, R76 ;  /* 0x000000ffff0b7224 */ /* 0x000fc400078e004c */
[----:B------:R-:W-:-:S04]  /*4ab0*/  IMAD.HI.U32 R9, R0, R79, RZ ;  /* 0x0000004f00097227 */ /* 0x000fc800078e00ff */
[----:B------:R-:W-:-:S04]  /*4ac0*/  IMAD.HI.U32 R3, R0, R11, RZ ;  /* 0x0000000b00037227 */ /* 0x000fc800078e00ff */
[--C-:B------:R-:W-:Y:S02]  /*4ad0*/  @!P5 IMAD.IADD R74, R74, 0x1, -R10.reuse ;  /* 0x000000014a4ad824 */ /* 0x100fe400078e0a0a */
[----:B------:R-:W-:Y:S02]  /*4ae0*/  IMAD.MOV R3, RZ, RZ, -R3 ;  /* 0x000000ffff037224 */ /* 0x000fe400078e0a03 */
[----:B------:R-:W-:Y:S01]  /*4af0*/  @!P6 IMAD.IADD R75, R75, 0x1, -R10 ;  /* 0x000000014b4be824 */ /* 0x000fe200078e0a0a */
[C---:B------:R-:W-:Y:S01]  /*4b00*/  ISETP.GT.U32.AND P6, PT, R10.reuse, R74, PT ;  /* 0x0000004a0a00720c */ /* 0x040fe20003fc4070 */
[----:B------:R-:W-:Y:S01]  /*4b10*/  IMAD R76, R10, R3, R11 ;  /* 0x000000030a4c7224 */ /* 0x000fe200078e020b */
[----:B------:R-:W-:Y:S01]  /*4b20*/  IABS R11, R83 ;  /* 0x00000053000b7213 */ /* 0x000fe20000000000 */
[----:B------:R-:W-:-:S03]  /*4b30*/  IMAD.HI.U32 R3, R0, R77, RZ ;  /* 0x0000004d00037227 */ /* 0x000fc600078e00ff */
[C---:B------:R-:W-:Y:S01]  /*4b40*/  ISETP.GT.U32.AND P5, PT, R10.reuse, R76, PT ;  /* 0x0000004c0a00720c */ /* 0x040fe20003fa4070 */
[----:B------:R-:W-:Y:S02]  /*4b50*/  IMAD.MOV R3, RZ, RZ, -R3 ;  /* 0x000000ffff037224 */ /* 0x000fe400078e0a03 */
[----:B------:R-:W-:Y:S02]  /*4b60*/  IMAD.MOV R9, RZ, RZ, -R9 ;  /* 0x000000ffff097224 */ /* 0x000fe400078e0a09 */
[----:B------:R-:W-:Y:S02]  /*4b70*/  IMAD R77, R10, R3, R77 ;  /* 0x000000030a4d7224 */ /* 0x000fe400078e024d */
[----:B------:R-:W-:Y:S02]  /*4b80*/  @!P6 IMAD.IADD R74, R74, 0x1, -R10 ;  /* 0x000000014a4ae824 */ /* 0x000fe400078e0a0a */
[----:B------:R-:W-:Y:S01]  /*4b90*/  IMAD.HI.U32 R3, R0, R11, RZ ;  /* 0x0000000b00037227 */ /* 0x000fe200078e00ff */
[----:B------:R-:W-:-:S03]  /*4ba0*/  ISETP.GT.U32.AND P6, PT, R10, R77, PT ;  /* 0x0000004d0a00720c */ /* 0x000fc60003fc4070 */
[----:B------:R-:W-:Y:S02]  /*4bb0*/  IMAD.MOV R3, RZ, RZ, -R3 ;  /* 0x000000ffff037224 */ /* 0x000fe400078e0a03 */
[----:B------:R-:W-:Y:S01]  /*4bc0*/  @!P4 IMAD.MOV R71, RZ, RZ, -R71 ;  /* 0x000000ffff47c224 */ /* 0x000fe200078e0a47 */
[----:B------:R-:W-:Y:S01]  /*4bd0*/  ISETP.GE.AND P4, PT, R78, RZ, PT ;  /* 0x000000ff4e00720c */ /* 0x000fe20003f86270 */
[C---:B------:R-:W-:Y:S02]  /*4be0*/  IMAD R78, R10.reuse, R9, R79 ;  /* 0x000000090a4e7224 */ /* 0x040fe400078e024f */
[----:B------:R-:W-:Y:S01]  /*4bf0*/  @!P3 IMAD.MOV R72, RZ, RZ, -R72 ;  /* 0x000000ffff48b224 */ /* 0x000fe200078e0a48 */
[C---:B------:R-:W-:Y:S01]  /*4c00*/  ISETP.GT.U32.AND P3, PT, R10.reuse, R75, PT ;  /* 0x0000004b0a00720c */ /* 0x040fe20003f64070 */
[----:B------:R-:W-:Y:S02]  /*4c10*/  IMAD R79, R10, R3, R11 ;  /* 0x000000030a4f7224 */ /* 0x000fe400078e020b */
[----:B------:R-:W-:-:S02]  /*4c20*/  @!P6 IMAD.IADD R77, R77, 0x1, -R10 ;  /* 0x000000014d4de824 */ /* 0x000fc400078e0a0a */
[----:B------:R-:W-:Y:S01]  /*4c30*/  IMAD.HI.U32 R9, R0, R81, RZ ;  /* 0x0000005100097227 */ /* 0x000fe200078e00ff */
[----:B------:R-:W-:-:S03]  /*4c40*/  ISETP.GT.U32.AND P6, PT, R10, R79, PT ;  /* 0x0000004f0a00720c */ /* 0x000fc60003fc4070 */
[----:B------:R-:W-:Y:S02]  /*4c50*/  IMAD.MOV R9, RZ, RZ, -R9 ;  /* 0x000000ffff097224 */ /* 0x000fe400078e0a09 */
[----:B------:R-:W-:Y:S01]  /*4c60*/  @!P1 IMAD.MOV R73, RZ, RZ, -R73 ;  /* 0x000000ffff499224 */ /* 0x000fe200078e0a49 */
[----:B------:R-:W-:Y:S01]  /*4c70*/  ISETP.GE.AND P1, PT, R80, RZ, PT ;  /* 0x000000ff5000720c */ /* 0x000fe20003f26270 */
[--C-:B------:R-:W-:Y:S01]  /*4c80*/  @!P3 IMAD.IADD R75, R75, 0x1, -R10.reuse ;  /* 0x000000014b4bb824 */ /* 0x100fe200078e0a0a */
[----:B------:R-:W-:Y:S01]  /*4c90*/  ISETP.GE.AND P3, PT, R82, RZ, PT ;  /* 0x000000ff5200720c */ /* 0x000fe20003f66270 */
        /* <DEDUP_REMOVED lines=8> */
[----:B------:R-:W-:Y:S01]  /*4d20*/  ISETP.GT.U32.AND P6, PT, R10, R79, PT ;  /* 0x0000004f0a00720c */ /* 0x000fe20003fc4070 */
[----:B------:R-:W-:Y:S01]  /*4d30*/  IMAD.HI.U32 R3, R0, R81, RZ ;  /* 0x0000005100037227 */ /* 0x000fe200078e00ff */
[C---:B------:R-:W-:Y:S02]  /*4d40*/  ISETP.GT.U32.AND P2, PT, R10.reuse, R78, PT ;  /* 0x0000004e0a00720c */ /* 0x040fe40003f44070 */
[C---:B------:R-:W-:Y:S01]  /*4d50*/  ISETP.GT.U32.AND P5, PT, R10.reuse, R76, PT ;  /* 0x0000004c0a00720c */ /* 0x040fe20003fa4070 */
[----:B------:R-:W-:Y:S02]  /*4d60*/  IMAD.MOV R3, RZ, RZ, -R3 ;  /* 0x000000ffff037224 */ /* 0x000fe400078e0a03 */
[----:B------:R-:W-:Y:S01]  /*4d70*/  @!P0 IMAD.IADD R77, R77, 0x1, -R10 ;  /* 0x000000014d4d8824 */ /* 0x000fe200078e0a0a */
[C---:B------:R-:W-:Y:S01]  /*4d80*/  ISETP.GT.U32.AND P0, PT, R10.reuse, R80, PT ;  /* 0x000000500a00720c */ /* 0x040fe20003f04070 */
[----:B------:R-:W-:-:S02]  /*4d90*/  IMAD R81, R10, R3, R81 ;  /* 0x000000030a517224 */ /* 0x000fc400078e0251 */
[----:B------:R-:W-:-:S04]  /*4da0*/  IMAD.HI.U32 R9, R0, R85, RZ ;  /* 0x0000005500097227 */ /* 0x000fc800078e00ff */
[--C-:B------:R-:W-:Y:S01]  /*4db0*/  @!P6 IMAD.IADD R79, R79, 0x1, -R10.reuse ;  /* 0x000000014f4fe824 */ /* 0x100fe200078e0a0a */
[----:B------:R-:W-:Y:S01]  /*4dc0*/  ISETP.GT.U32.AND P6, PT, R10, R81, PT ;  /* 0x000000510a00720c */ /* 0x000fe20003fc4070 */
[--C-:B------:R-:W-:Y:S02]  /*4dd0*/  @!P2 IMAD.IADD R78, R78, 0x1, -R10.reuse ;  /* 0x000000014e4ea824 */ /* 0x100fe400078e0a0a */
[--C-:B------:R-:W-:Y:S01]  /*4de0*/  @!P5 IMAD.IADD R76, R76, 0x1, -R10.reuse ;  /* 0x000000014c4cd824 */ /* 0x100fe200078e0a0a */
[----:B------:R-:W-:Y:S01]  /*4df0*/  ISETP.GE.AND P5, PT, R83, RZ, PT ;  /* 0x000000ff5300720c */ /* 0x000fe20003fa6270 */
[----:B------:R-:W-:Y:S01]  /*4e00*/  @!P0 IMAD.IADD R80, R80, 0x1, -R10 ;  /* 0x0000000150508824 */ /* 0x000fe200078e0a0a */
[----:B------:R-:W-:Y:S01]  /*4e10*/  IABS R83, R86 ;  /* 0x0000005600537213 */ /* 0x000fe20000000000 */
[----:B------:R-:W-:Y:S01]  /*4e20*/  IMAD.HI.U32 R11, R0, R87, RZ ;  /* 0x00000057000b7227 */ /* 0x000fe200078e00ff */
[----:B------:R-:W-:Y:S02]  /*4e30*/  ISETP.GT.U32.AND P2, PT, R10, R78, PT ;  /* 0x0000004e0a00720c */ /* 0x000fe40003f44070 */
[----:B------:R-:W-:Y:S01]  /*4e40*/  ISETP.GE.AND P0, PT, R82, RZ, PT ;  /* 0x000000ff5200720c */ /* 0x000fe20003f06270 */
[----:B------:R-:W-:-:S04]  /*4e50*/  IMAD.HI.U32 R3, R0, R83, RZ ;  /* 0x0000005300037227 */ /* 0x000fc800078e00ff */
[--C-:B------:R-:W-:Y:S01]  /*4e60*/  @!P6 IMAD.IADD R81, R81, 0x1, -R10.reuse ;  /* 0x000000015151e824 */ /* 0x100fe200078e0a0a */
[C---:B------:R-:W-:Y:S01]  /*4e70*/  ISETP.GT.U32.AND P6, PT, R10.reuse, R80, PT ;  /* 0x000000500a00720c */ /* 0x040fe20003fc4070 */
[----:B------:R-:W-:Y:S02]  /*4e80*/  IMAD.MOV R3, RZ, RZ, -R3 ;  /* 0x000000ffff037224 */ /* 0x000fe400078e0a03 */
[----:B------:R-:W-:Y:S02]  /*4e90*/  IMAD.MOV R9, RZ, RZ, -R9 ;  /* 0x000000ffff097224 */ /* 0x000fe400078e0a09 */
[----:B------:R-:W-:Y:S02]  /*4ea0*/  IMAD R82, R10, R3, R83 ;  /* 0x000000030a527224 */ /* 0x000fe400078e0253 */
[----:B------:R-:W-:Y:S01]  /*4eb0*/  @!P2 IMAD.IADD R78, R78, 0x1, -R10 ;  /* 0x000000014e4ea824 */ /* 0x000fe200078e0a0a */
[----:B------:R-:W-:Y:S01]  /*4ec0*/  ISETP.GE.AND P2, PT, R84, RZ, PT ;  /* 0x000000ff5400720c */ /* 0x000fe20003f46270 */
[----:B------:R-:W-:-:S02]  /*4ed0*/  IMAD.MOV R11, RZ, RZ, -R11 ;  /* 0x000000ffff0b7224 */ /* 0x000fc400078e0a0b */
[C---:B------:R-:W-:Y:S01]  /*4ee0*/  IMAD R83, R10.reuse, R9, R85 ;  /* 0x000000090a537224 */ /* 0x040fe200078e0255 */
[----:B------:R-:W-:Y:S01]  /*4ef0*/  IABS R85, R90 ;  /* 0x0000005a00557213 */ /* 0x000fe20000000000 */
[C---:B------:R-:W-:Y:S01]  /*4f00*/  IMAD R84, R10.reuse, R11, R87 ;  /* 0x0000000b0a547224 */ /* 0x040fe200078e0257 */
[----:B------:R-:W-:Y:S01]  /*4f10*/  IABS R11, R91 ;  /* 0x0000005b000b7213 */ /* 0x000fe20000000000 */
[----:B------:R-:W-:Y:S01]  /*4f20*/  @!P4 IMAD.MOV R76, RZ, RZ, -R76 ;  /* 0x000000ffff4cc224 */ /* 0x000fe200078e0a4c */
[C---:B------:R-:W-:Y:S01]  /*4f30*/  ISETP.GT.U32.AND P4, PT, R10.reuse, R82, PT ;  /* 0x000000520a00720c */ /* 0x040fe20003f84070 */
[----:B------:R-:W-:Y:S01]  /*4f40*/  @!P3 IMAD.MOV R78, RZ, RZ, -R78 ;  /* 0x000000ffff4eb224 */ /* 0x000fe200078e0a4e */
[C---:B------:R-:W-:Y:S01]  /*4f50*/  ISETP.GT.U32.AND P3, PT, R10.reuse, R83, PT ;  /* 0x000000530a00720c */ /* 0x040fe20003f64070 */
[----:B------:R-:W-:Y:S01]  /*4f60*/  @!P1 IMAD.MOV R77, RZ, RZ, -R77 ;  /* 0x000000ffff4d9224 */ /* 0x000fe200078e0a4d */
[----:B------:R-:W-:Y:S01]  /*4f70*/  ISETP.GT.U32.AND P1, PT, R10, R81, PT ;  /* 0x000000510a00720c */ /* 0x000fe20003f24070 */
[----:B------:R-:W-:Y:S01]  /*4f80*/  @!P6 IMAD.IADD R80, R80, 0x1, -R10 ;  /* 0x000000015050e824 */ /* 0x000fe200078e0a0a */
[----:B------:R-:W-:Y:S01]  /*4f90*/  ISETP.GT.U32.AND P6, PT, R10, R84, PT ;  /* 0x000000540a00720c */ /* 0x000fe20003fc4070 */
[----:B------:R-:W-:-:S04]  /*4fa0*/  IMAD.HI.U32 R3, R0, R85, RZ ;  /* 0x0000005500037227 */ /* 0x000fc800078e00ff */
[----:B------:R-:W-:Y:S02]  /*4fb0*/  IMAD.MOV R9, RZ, RZ, -R3 ;  /* 0x000000ffff097224 */ /* 0x000fe400078e0a03 */
[--C-:B------:R-:W-:Y:S01]  /*4fc0*/  @!P4 IMAD.IADD R82, R82, 0x1, -R10.reuse ;  /* 0x000000015252c824 */ /* 0x100fe200078e0a0a */
[----:B------:R-:W-:Y:S01]  /*4fd0*/  ISETP.GE.AND P4, PT, R89, RZ, PT ;  /* 0x000000ff5900720c */ /* 0x000fe20003f86270 */
[--C-:B------:R-:W-:Y:S02]  /*4fe0*/  @!P3 IMAD.IADD R83, R83, 0x1, -R10.reuse ;  /* 0x000000015353b824 */ /* 0x100fe400078e0a0a */
[--C-:B------:R-:W-:Y:S01]  /*4ff0*/  @!P1 IMAD.IADD R81, R81, 0x1, -R10.reuse ;  /* 0x0000000151519824 */ /* 0x100fe200078e0a0a */
[C---:B------:R-:W-:Y:S01]  /*5000*/  ISETP.GT.U32.AND P3, PT, R10.reuse, R82, PT ;  /* 0x000000520a00720c */ /* 0x040fe20003f64070 */
[----:B------:R-:W-:Y:S01]  /*5010*/  IMAD R85, R10, R9, R85 ;  /* 0x000000090a557224 */ /* 0x000fe200078e0255 */
[----:B------:R-:W-:Y:S01]  /*5020*/  ISETP.GE.AND P1, PT, R88, RZ, PT ;  /* 0x000000ff5800720c */ /* 0x000fe20003f26270 */
[----:B------:R-:W-:Y:S01]  /*5030*/  @!P6 IMAD.IADD R84, R84, 0x1, -R10 ;  /* 0x000000015454e824 */ /* 0x000fe200078e0a0a */
[C---:B------:R-:W-:Y:S01]  /*5040*/  ISETP.GT.U32.AND P6, PT, R10.reuse, R83, PT ;  /* 0x000000530a00720c */ /* 0x040fe20003fc4070 */
[----:B------:R-:W-:Y:S01]  /*5050*/  @!P0 IMAD.MOV R81, RZ, RZ, -R81 ;  /* 0x000000ffff518224 */ /* 0x000fe200078e0a51 */
[----:B------:R-:W-:Y:S01]  /*5060*/  ISETP.GT.U32.AND P0, PT, R10, R85, PT ;  /* 0x000000550a00720c */ /* 0x000fe20003f04070 */
[----:B------:R-:W-:Y:S01]  /*5070*/  IMAD.HI.U32 R3, R0, R11, RZ ;  /* 0x0000000b00037227 */ /* 0x000fe200078e00ff */
[----:B------:R-:W-:-:S03]  /*5080*/  LOP3.LUT R88, R2, 0xae, RZ, 0xfc, !PT ;  /* 0x000000ae02587812 */ /* 0x000fc600078efcff */
[----:B------:R-:W-:Y:S01]  /*5090*/  @!P5 IMAD.MOV R79, RZ, RZ, -R79 ;  /* 0x000000ffff4fd224 */ /* 0x000fe200078e0a4f */
[----:B------:R-:W-:Y:S01]  /*50a0*/  ISETP.GE.AND P5, PT, R86, RZ, PT ;  /* 0x000000ff5600720c */ /* 0x000fe20003fa6270 */
[----:B------:R-:W-:Y:S01]  /*50b0*/  IMAD.MOV R3, RZ, RZ, -R3 ;  /* 0x000000ffff037224 */ /* 0x000fe200078e0a03 */
[----:B------:R-:W-:Y:S01]  /*50c0*/  IABS R87, R88 ;  /* 0x0000005800577213 */ /* 0x000fe20000000000 */
[--C-:B------:R-:W-:Y:S01]  /*50d0*/  @!P3 IMAD.IADD R82, R82, 0x1, -R10.reuse ;  /* 0x000000015252b824 */ /* 0x100fe200078e0a0a */
[----:B------:R-:W-:Y:S01]  /*50e0*/  ISETP.GE.AND P3, PT, R90, RZ, PT ;  /* 0x000000ff5a00720c */ /* 0x000fe20003f66270 */
[----:B------:R-:W-:Y:S01]  /*50f0*/  IMAD R86, R10, R3, R11 ;  /* 0x000000030a567224 */ /* 0x000fe200078e020b */
[----:B------:R-:W-:Y:S01]  /*5100*/  LOP3.LUT R90, R2, 0xb2, RZ, 0xfc, !PT ;  /* 0x000000b2025a7812 */ /* 0x000fe200078efcff */
[----:B------:R-:W-:Y:S01]  /*5110*/  IMAD.HI.U32 R3, R0, R87, RZ ;  /* 0x0000005700037227 */ /* 0x000fe200078e00ff */
[----:B------:R-:W-:Y:S02]  /*5120*/  IABS R11, R92 ;  /* 0x0000005c000b7213 */ /* 0x000fe40000000000 */
[----:B------:R-:W-:Y:S01]  /*5130*/  IABS R89, R90 ;  /* 0x0000005a00597213 */ /* 0x000fe20000000000 */
[--C-:B------:R-:W-:Y:S01]  /*5140*/  @!P6 IMAD.IADD R83, R83, 0x1, -R10.reuse ;  /* 0x000000015353e824 */ /* 0x100fe200078e0a0a */
[----:B------:R-:W-:Y:S01]  /*5150*/  ISETP.GT.U32.AND P6, PT, R10, R86, PT ;  /* 0x000000560a00720c */ /* 0x000fe20003fc4070 */
[----:B------:R-:W-:Y:S01]  /*5160*/  @!P0 IMAD.IADD R85, R85, 0x1, -R10 ;  /* 0x0000000155558824 */ /* 0x000fe200078e0a0a */
[----:B------:R-:W-:Y:S01]  /*5170*/  ISETP.GE.AND P0, PT, R88, RZ, PT ;  /* 0x000000ff5800720c */ /* 0x000fe20003f06270 */
[----:B------:R-:W-:-:S02]  /*5180*/  IMAD.MOV R3, RZ, RZ, -R3 ;  /* 0x000000ffff037224 */ /* 0x000fc400078e0a03 */
[----:B------:R-:W-:Y:S01]  /*5190*/  @!P5 IMAD.MOV R82, RZ, RZ, -R82 ;  /* 0x000000ffff52d224 */ /* 0x000fe200078e0a52 */
[C---:B------:R-:W-:Y:S01]  /*51a0*/  ISETP.GT.U32.AND P5, PT, R10.reuse, R85, PT ;  /* 0x000000550a00720c */ /* 0x040fe20003fa4070 */
[----:B------:R-:W-:Y:S02]  /*51b0*/  IMAD R87, R10, R3, R87 ;  /* 0x000000030a577224 */ /* 0x000fe400078e0257 */
[----:B------:R-:W-:-:S04]  /*51c0*/  IMAD.HI.U32 R3, R0, R89, RZ ;  /* 0x0000005900037227 */ /* 0x000fc800078e00ff */
[----:B------:R-:W-:Y:S01]  /*51d0*/  @!P1 IMAD.MOV R83, RZ, RZ, -R83 ;  /* 0x000000ffff539224 */ /* 0x000fe200078e0a53 */
[C---:B------:R-:W-:Y:S01]  /*51e0*/  ISETP.GT.U32.AND P1, PT, R10.reuse, R87, PT ;  /* 0x000000570a00720c */ /* 0x040fe20003f24070 */
[----:B------:R-:W-:Y:S01]  /*51f0*/  @!P2 IMAD.MOV R80, RZ, RZ, -R80 ;  /* 0x000000ffff50a224 */ /* 0x000fe200078e0a50 */
[----:B------:R-:W-:Y:S01]  /*5200*/  ISETP.GT.U32.AND P2, PT, R10, R84, PT ;  /* 0x000000540a00720c */ /* 0x000fe20003f44070 */
[----:B------:R-:W-:Y:S02]  /*5210*/  @!P6 IMAD.IADD R86, R86, 0x1, -R10 ;  /* 0x000000015656e824 */ /* 0x000fe400078e0a0a */
[----:B------:R-:W-:Y:S02]  /*5220*/  IMAD.MOV R3, RZ, RZ, -R3 ;  /* 0x000000ffff037224 */ /* 0x000fe400078e0a03 */
[----:B------:R-:W-:Y:S01]  /*5230*/  IMAD.HI.U32 R9, R0, R11, RZ ;  /* 0x0000000b00097227 */ /* 0x000fe200078e00ff */
[----:B------:R-:W-:-:S03]  /*5240*/  ISETP.GT.U32.AND P6, PT, R10, R86, PT ;  /* 0x000000560a00720c */ /* 0x000fc60003fc4070 */
[--C-:B------:R-:W-:Y:S02]  /*5250*/  @!P5 IMAD.IADD R85, R85, 0x1, -R10.reuse ;  /* 0x000000015555d824 */ /* 0x100fe400078e0a0a */
[C---:B------:R-:W-:Y:S02]  /*5260*/  IMAD R89, R10.reuse, R3, R89 ;  /* 0x000000030a597224 */ /* 0x040fe400078e0259 */
[----:B------:R-:W-:Y:S02]  /*5270*/  IMAD.MOV R9, RZ, RZ, -R9 ;  /* 0x000000ffff097224 */ /* 0x000fe400078e0a09 */
[----:B------:R-:W-:Y:S01]  /*5280*/  @!P3 IMAD.MOV R85, RZ, RZ, -R85 ;  /* 0x000000ffff55b224 */ /* 0x000fe200078e0a55 */
[----:B------:R-:W-:Y:S01]  /*5290*/  ISETP.GT.U32.AND P3, PT, R10, R89, PT ;  /* 0x000000590a00720c */ /* 0x000fe20003f64070 */
[--C-:B------:R-:W-:Y:S02]  /*52a0*/  @!P1 IMAD.IADD R87, R87, 0x1, -R10.reuse ;  /* 0x0000000157579824 */ /* 0x100fe400078e0a0a */
[--C-:B------:R-:W-:Y:S01]  /*52b0*/  @!P2 IMAD.IADD R84, R84, 0x1, -R10.reuse ;  /* 0x000000015454a824 */ /* 0x100fe200078e0a0a */
[----:B------:R-:W-:Y:S01]  /*52c0*/  ISETP.GE.AND P2, PT, R91, RZ, PT ;  /* 0x000000ff5b00720c */ /* 0x000fe20003f46270 */
[----:B------:R-:W-:Y:S01]  /*52d0*/  IMAD R88, R10, R9, R11 ;  /* 0x000000090a587224 */ /* 0x000fe200078e020b */
[----:B------:R-:W-:Y:S01]  /*52e0*/  LOP3.LUT R9, R2, 0xb4, RZ, 0xfc, !PT ;  /* 0x000000b402097812 */ /* 0x000fe200078efcff */
[----:B------:R-:W-:Y:S01]  /*52f0*/  @!P6 IMAD.IADD R86, R86, 0x1, -R10 ;  /* 0x000000015656e824 */ /* 0x000fe200078e0a0a */
[----:B------:R-:W-:Y:S01]  /*5300*/  ISETP.GT.U32.AND P1, PT, R10, R87, PT ;  /* 0x000000570a00720c */ /* 0x000fe20003f24070 */
[----:B------:R-:W-:Y:S01]  /*5310*/  @!P4 IMAD.MOV R84, RZ, RZ, -R84 ;  /* 0x000000ffff54c224 */ /* 0x000fe200078e0a54 */
[----:B------:R-:W-:-:S02]  /*5320*/  IABS R91, R9 ;  /* 0x00000009005b7213 */ /* 0x000fc40000000000 */
[----:B------:R-:W-:Y:S01]  /*5330*/  ISETP.GE.AND P6, PT, R90, RZ, PT ;  /* 0x000000ff5a00720c */ /* 0x000fe20003fc6270 */
[----:B------:R-:W-:Y:S01]  /*5340*/  @!P3 IMAD.IADD R89, R89, 0x1, -R10 ;  /* 0x000000015959b824 */ /* 0x000fe200078e0a0a */
[----:B------:R-:W-:Y:S01]  /*5350*/  LOP3.LUT R90, R2, 0xb6, RZ, 0xfc, !PT ;  /* 0x000000b6025a7812 */ /* 0x000fe200078efcff */
[----:B------:R-:W-:Y:S01]  /*5360*/  IMAD.HI.U32 R3, R0, R91, RZ ;  /* 0x0000005b00037227 */ /* 0x000fe200078e00ff */
[C---:B------:R-:W-:Y:S02]  /*5370*/  ISETP.GT.U32.AND P5, PT, R10.reuse, R88, PT ;  /* 0x000000580a00720c */ /* 0x040fe40003fa4070 */
[----:B------:R-:W-:Y:S01]  /*5380*/  IABS R93, R90 ;  /* 0x0000005a005d7213 */ /* 0x000fe20000000000 */
[----:B------:R-:W-:Y:S01]  /*5390*/  @!P2 IMAD.MOV R86, RZ, RZ, -R86 ;  /* 0x000000ffff56a224 */ /* 0x000fe200078e0a56 */
[----:B------:R-:W-:Y:S01]  /*53a0*/  ISETP.GE.AND P2, PT, R9, RZ, PT ;  /* 0x000000ff0900720c */ /* 0x000fe20003f46270 */
[----:B------:R-:W-:Y:S01]  /*53b0*/  IMAD.MOV R3, RZ, RZ, -R3 ;  /* 0x000000ffff037224 */ /* 0x000fe200078e0a03 */
[----:B------:R-:W-:Y:S01]  /*53c0*/  ISETP.GT.U32.AND P3, PT, R10, R89, PT ;  /* 0x000000590a00720c */ /* 0x000fe20003f64070 */
[----:B------:R-:W-:Y:S01]  /*53d0*/  IMAD.HI.U32 R9, R0, R93, RZ ;  /* 0x0000005d00097227 */ /* 0x000fe200078e00ff */
[----:B------:R-:W-:-:S02]  /*53e0*/  ISETP.GE.AND P4, PT, R92, RZ, PT ;  /* 0x000000ff5c00720c */ /* 0x000fc40003f86270 */
[----:B------:R-:W-:Y:S01]  /*53f0*/  LOP3.LUT R92, R2, 0xb8, RZ, 0xfc, !PT ;  /* 0x000000b8025c7812 */ /* 0x000fe200078efcff */
[--C-:B------:R-:W-:Y:S01]  /*5400*/  @!P1 IMAD.IADD R87, R87, 0x1, -R10.reuse ;  /* 0x0000000157579824 */ /* 0x100fe200078e0a0a */
[----:B------:R-:W-:Y:S01]  /*5410*/  ISETP.GE.AND P1, PT, R90, RZ, PT ;  /* 0x000000ff5a00720c */ /* 0x000fe20003f26270 */
[----:B------:R-:W-:Y:S01]  /*5420*/  IMAD R90, R10, R3, R91 ;  /* 0x000000030a5a7224 */ /* 0x000fe200078e025b */
[----:B------:R-:W-:Y:S01]  /*5430*/  IABS R95, R92 ;  /* 0x0000005c005f7213 */ /* 0x000fe20000000000 */
[----:B------:R-:W-:Y:S01]  /*5440*/  IMAD.MOV R9, RZ, RZ, -R9 ;  /* 0x000000ffff097224 */ /* 0x000fe200078e0a09 */
[----:B------:R-:W-:Y:S01]  /*5450*/  LOP3.LUT R3, R2, 0xba, RZ, 0xfc, !PT ;  /* 0x000000ba02037812 */ /* 0x000fe200078efcff */
[--C-:B------:R-:W-:Y:S02]  /*5460*/  @!P5 IMAD.IADD R88, R88, 0x1, -R10.reuse ;  /* 0x000000015858d824 */ /* 0x100fe400078e0a0a */
[----:B------:R-:W-:Y:S01]  /*5470*/  @!P0 IMAD.MOV R87, RZ, RZ, -R87 ;  /* 0x000000ffff578224 */ /* 0x000fe200078e0a57 */
[C---:B------:R-:W-:Y:S01]  /*5480*/  ISETP.GT.U32.AND P0, PT, R10.reuse, R90, PT ;  /* 0x0000005a0a00720c */ /* 0x040fe20003f04070 */
[C---:B------:R-:W-:Y:S01]  /*5490*/  IMAD R91, R10.reuse, R9, R93 ;  /* 0x000000090a5b7224 */ /* 0x040fe200078e025d */
[----:B------:R-:W-:Y:S01]  /*54a0*/  ISETP.GT.U32.AND P5, PT, R10, R88, PT ;  /* 0x000000580a00720c */ /* 0x000fe20003fa4070 */
[----:B------:R-:W-:-:S02]  /*54b0*/  @!P3 IMAD.IADD R89, R89, 0x1, -R10 ;  /* 0x000000015959b824 */ /* 0x000fc400078e0a0a */
[----:B------:R-:W-:Y:S01]  /*54c0*/  IMAD.HI.U32 R11, R0, R95, RZ ;  /* 0x0000005f000b7227 */ /* 0x000fe200078e00ff */
[----:B------:R-:W-:-:S03]  /*54d0*/  ISETP.GT.U32.AND P3, PT, R10, R91, PT ;  /* 0x0000005b0a00720c */ /* 0x000fc60003f64070 */
[----:B------:R-:W-:Y:S02]  /*54e0*/  IMAD.MOV R11, RZ, RZ, -R11 ;  /* 0x000000ffff0b7224 */ /* 0x000fe400078e0a0b */
[----:B------:R-:W-:Y:S02]  /*54f0*/  @!P6 IMAD.MOV R89, RZ, RZ, -R89 ;  /* 0x000000ffff59e224 */ /* 0x000fe400078e0a59 */
[--C-:B------:R-:W-:Y:S02]  /*5500*/  @!P0 IMAD.IADD R90, R90, 0x1, -R10.reuse ;  /* 0x000000015a5a8824 */ /* 0x100fe400078e0a0a */
[--C-:B------:R-:W-:Y:S01]  /*5510*/  @!P5 IMAD.IADD R88, R88, 0x1, -R10.reuse ;  /* 0x000000015858d824 */ /* 0x100fe200078e0a0a */
[----:B------:R-:W-:Y:S01]  /*5520*/  ISETP.GE.AND P5, PT, R92, RZ, PT ;  /* 0x000000ff5c00720c */ /* 0x000fe20003fa6270 */
[C---:B------:R-:W-:Y:S01]  /*5530*/  IMAD R92, R10.reuse, R11, R95 ;  /* 0x0000000b0a5c7224 */ /* 0x040fe200078e025f */
[----:B------:R-:W-:Y:S01]  /*5540*/  ISETP.GT.U32.AND P0, PT, R10, R90, PT ;  /* 0x0000005a0a00720c */ /* 0x000fe20003f04070 */
[----:B------:R-:W-:Y:S01]  /*5550*/  @!P3 IMAD.IADD R91, R91, 0x1, -R10 ;  /* 0x000000015b5bb824 */ /* 0x000fe200078e0a0a */
[----:B------:R-:W-:Y:S01]  /*5560*/  IABS R95, R3 ;  /* 0x00000003005f7213 */ /* 0x000fe20000000000 */
[----:B------:R-:W-:Y:S01]  /*5570*/  @!P4 IMAD.MOV R88, RZ, RZ, -R88 ;  /* 0x000000ffff58c224 */ /* 0x000fe200078e0a58 */
[----:B------:R-:W-:Y:S01]  /*5580*/  ISETP.GE.AND P4, PT, R3, RZ, PT ;  /* 0x000000ff0300720c */ /* 0x000fe20003f86270 */
[----:B------:R-:W-:Y:S01]  /*5590*/  IMAD.HI.U32 R9, R0, R97, RZ ;  /* 0x0000006100097227 */ /* 0x000fe200078e00ff */
[----:B------:R-:W-:-:S02]  /*55a0*/  ISETP.GT.U32.AND P3, PT, R10, R91, PT ;  /* 0x0000005b0a00720c */ /* 0x000fc40003f64070 */
[----:B------:R-:W-:Y:S01]  /*55b0*/  ISETP.GT.U32.AND P6, PT, R10, R92, PT ;  /* 0x0000005c0a00720c */ /* 0x000fe20003fc4070 */
[----:B------:R-:W-:-:S04]  /*55c0*/  IMAD.HI.U32 R3, R0, R95, RZ ;  /* 0x0000005f00037227 */ /* 0x000fc800078e00ff */
[----:B------:R-:W-:-:S04]  /*55d0*/  IMAD.HI.U32 R93, R0, R101, RZ ;  /* 0x00000065005d7227 */ /* 0x000fc800078e00ff */
[----:B------:R-:W-:Y:S02]  /*55e0*/  IMAD.MOV R3, RZ, RZ, -R3 ;  /* 0x000000ffff037224 */ /* 0x000fe400078e0a03 */
[----:B------:R-:W-:Y:S02]  /*55f0*/  IMAD.MOV R9, RZ, RZ, -R9 ;  /* 0x000000ffff097224 */ /* 0x000fe400078e0a09 */
[--C-:B------:R-:W-:Y:S01]  /*5600*/  @!P0 IMAD.IADD R90, R90, 0x1, -R10.reuse ;  /* 0x000000015a5a8824 */ /* 0x100fe200078e0a0a */
[----:B------:R-:W-:Y:S01]  /*5610*/  ISETP.GE.AND P0, PT, R94, RZ, PT ;  /* 0x000000ff5e00720c */ /* 0x000fe20003f06270 */
[----:B------:R-:W-:Y:S02]  /*5620*/  IMAD.MOV R96, RZ, RZ, -R93 ;  /* 0x000000ffff607224 */ /* 0x000fe400078e0a5d */
[C---:B------:R-:W-:Y:S02]  /*5630*/  IMAD R93, R10.reuse, R3, R95 ;  /* 0x000000030a5d7224 */ /* 0x040fe400078e025f */
[C---:B------:R-:W-:Y:S01]  /*5640*/  IMAD R94, R10.reuse, R9, R97 ;  /* 0x000000090a5e7224 */ /* 0x040fe200078e0261 */
[----:B------:R-:W-:Y:S01]  /*5650*/  IABS R97, R103 ;  /* 0x0000006700617213 */ /* 0x000fe20000000000 */
[--C-:B------:R-:W-:Y:S01]  /*5660*/  @!P3 IMAD.IADD R91, R91, 0x1, -R10.reuse ;  /* 0x000000015b5bb824 */ /* 0x100fe200078e0a0a */
[----:B------:R-:W-:Y:S01]  /*5670*/  ISETP.GT.U32.AND P3, PT, R10, R93, PT ;  /* 0x0000005d0a00720c */ /* 0x000fe20003f64070 */
[----:B------:R-:W-:Y:S01]  /*5680*/  @!P6 IMAD.IADD R92, R92, 0x1, -R10 ;  /* 0x000000015c5ce824 */ /* 0x000fe200078e0a0a */
[----:B------:R-:W-:Y:S01]  /*5690*/  ISETP.GT.U32.AND P6, PT, R10, R94, PT ;  /* 0x0000005e0a00720c */ /* 0x000fe20003fc4070 */
[----:B------:R-:W-:-:S04]  /*56a0*/  IMAD.HI.U32 R11, R0, R99, RZ ;  /* 0x00000063000b7227 */ /* 0x000fc800078e00ff */
[----:B------:R-:W-:Y:S02]  /*56b0*/  IMAD.MOV R11, RZ, RZ, -R11 ;  /* 0x000000ffff0b7224 */ /* 0x000fe400078e0a0b */
[----:B------:R-:W-:Y:S02]  /*56c0*/  @!P2 IMAD.MOV R90, RZ, RZ, -R90 ;  /* 0x000000ffff5aa224 */ /* 0x000fe400078e0a5a */
[C---:B------:R-:W-:Y:S01]  /*56d0*/  IMAD R95, R10.reuse, R11, R99 ;  /* 0x0000000b0a5f7224 */ /* 0x040fe200078e0263 */
[----:B------:R-:W-:Y:S01]  /*56e0*/  IABS R11, R104 ;  /* 0x00000068000b7213 */ /* 0x000fe20000000000 */
[--C-:B------:R-:W-:Y:S01]  /*56f0*/  @!P3 IMAD.IADD R93, R93, 0x1, -R10.reuse ;  /* 0x000000015d5db824 */ /* 0x100fe200078e0a0a */
[----:B------:R-:W-:Y:S01]  /*5700*/  ISETP.GT.U32.AND P3, PT, R10, R92, PT ;  /* 0x0000005c0a00720c */ /* 0x000fe20003f64070 */
[----:B------:R-:W-:Y:S01]  /*5710*/  @!P6 IMAD.IADD R94, R94, 0x1, -R10 ;  /* 0x000000015e5ee824 */ /* 0x000fe200078e0a0a */
[----:B------:R-:W-:Y:S01]  /*5720*/  IABS R99, R105 ;  /* 0x0000006900637213 */ /* 0x000fe20000000000 */
[----:B------:R-:W-:Y:S01]  /*5730*/  IMAD.HI.U32 R9, R0, R11, RZ ;  /* 0x0000000b00097227 */ /* 0x000fe200078e00ff */
[----:B------:R-:W-:-:S02]  /*5740*/  ISETP.GT.U32.AND P2, PT, R10, R93, PT ;  /* 0x0000005d0a00720c */ /* 0x000fc40003f44070 */
[----:B------:R-:W-:Y:S01]  /*5750*/  ISETP.GT.U32.AND P6, PT, R10, R94, PT ;  /* 0x0000005e0a00720c */ /* 0x000fe20003fc4070 */
[----:B------:R-:W-:-:S04]  /*5760*/  IMAD.HI.U32 R3, R0, R97, RZ ;  /* 0x0000006100037227 */ /* 0x000fc800078e00ff */
[----:B------:R-:W-:Y:S01]  /*5770*/  IMAD R96, R10, R96, R101 ;  /* 0x000000600a607224 */ /* 0x000fe200078e0265 */
[----:B------:R-:W-:Y:S01]  /*5780*/  IABS R101, R106 ;  /* 0x0000006a00657213 */ /* 0x000fe20000000000 */
[----:B------:R-:W-:Y:S02]  /*5790*/  IMAD.MOV R98, RZ, RZ, -R9 ;  /* 0x000000ffff627224 */ /* 0x000fe400078e0a09 */
[----:B------:R-:W-:Y:S02]  /*57a0*/  IMAD.MOV R3, RZ, RZ, -R3 ;  /* 0x000000ffff037224 */ /* 0x000fe400078e0a03 */
[--C-:B------:R-:W-:Y:S01]  /*57b0*/  @!P3 IMAD.IADD R92, R92, 0x1, -R10.reuse ;  /* 0x000000015c5cb824 */ /* 0x100fe200078e0a0a */
[C---:B------:R-:W-:Y:S01]  /*57c0*/  ISETP.GT.U32.AND P3, PT, R10.reuse, R96, PT ;  /* 0x000000600a00720c */ /* 0x040fe20003f64070 */
[----:B------:R-:W-:Y:S01]  /*57d0*/  IMAD R98, R10, R98, R11 ;  /* 0x000000620a627224 */ /* 0x000fe200078e020b */
[----:B------:R-:W-:Y:S01]  /*57e0*/  @!P6 IADD3 R94, R94, -R10, RZ ;  /* 0x8000000a5e5ee210 */ /* 0x000fe20007ffe0ff */
[----:B------:R-:W-:Y:S01]  /*57f0*/  @!P1 IMAD.MOV R91, RZ, RZ, -R91 ;  /* 0x000000ffff5b9224 */ /* 0x000fe200078e0a5b */
[C---:B------:R-:W-:Y:S01]  /*5800*/  ISETP.GT.U32.AND P1, PT, R10.reuse, R95, PT ;  /* 0x0000005f0a00720c */ /* 0x040fe20003f24070 */
[C---:B------:R-:W-:Y:S01]  /*5810*/  IMAD R97, R10.reuse, R3, R97 ;  /* 0x000000030a617224 */ /* 0x040fe200078e0261 */
[----:B------:R-:W-:Y:S01]  /*5820*/  ISETP.GT.U32.AND P6, PT, R10, R98, PT ;  /* 0x000000620a00720c */ /* 0x000fe20003fc4070 */
[----:B------:R-:W-:Y:S01]  /*5830*/  @!P2 IMAD.IADD R93, R93, 0x1, -R10 ;  /* 0x000000015d5da824 */ /* 0x000fe200078e0a0a */
[----:B------:R-:W-:Y:S01]  /*5840*/  IABS R11, R107 ;  /* 0x0000006b000b7213 */ /* 0x000fe20000000000 */
[----:B------:R-:W-:Y:S01]  /*5850*/  IMAD.HI.U32 R9, R0, R101, RZ ;  /* 0x0000006500097227 */ /* 0x000fe200078e00ff */
[----:B------:R-:W-:-:S03]  /*5860*/  ISETP.GT.U32.AND P2, PT, R10, R97, PT ;  /* 0x000000610a00720c */ /* 0x000fc60003f44070 */
[--C-:B------:R-:W-:Y:S01]  /*5870*/  @!P3 IMAD.IADD R96, R96, 0x1, -R10.reuse ;  /* 0x000000016060b824 */ /* 0x100fe200078e0a0a */
[----:B------:R-:W-:Y:S01]  /*5880*/  ISETP.GE.AND P3, PT, R102, RZ, PT ;  /* 0x000000ff6600720c */ /* 0x000fe20003f66270 */
[----:B------:R-:W-:Y:S01]  /*5890*/  IMAD.MOV R9, RZ, RZ, -R9 ;  /* 0x000000ffff097224 */ /* 0x000fe200078e0a09 */
[----:B------:R-:W-:Y:S01]  /*58a0*/  LOP3.LUT R102, R2, 0xca, RZ, 0xfc, !PT ;  /* 0x000000ca02667812 */ /* 0x000fe200078efcff */
[--C-:B------:R-:W-:Y:S01]  /*58b0*/  @!P1 IMAD.IADD R95, R95, 0x1, -R10.reuse ;  /* 0x000000015f5f9824 */ /* 0x100fe200078e0a0a */
[----:B------:R-:W-:Y:S01]  /*58c0*/  ISETP.GE.AND P1, PT, R100, RZ, PT ;  /* 0x000000ff6400720c */ /* 0x000fe20003f26270 */
[----:B------:R-:W-:Y:S01]  /*58d0*/  @!P6 IMAD.IADD R98, R98, 0x1, -R10 ;  /* 0x000000016262e824 */ /* 0x000fe200078e0a0a */
[C---:B------:R-:W-:Y:S01]  /*58e0*/  ISETP.GT.U32.AND P6, PT, R10.reuse, R96, PT ;  /* 0x000000600a00720c */ /* 0x040fe20003fc4070 */
[----:B------:R-:W-:Y:S02]  /*58f0*/  @!P5 IMAD.MOV R92, RZ, RZ, -R92 ;  /* 0x000000ffff5cd224 */ /* 0x000fe400078e0a5c */
[----:B------:R-:W-:Y:S01]  /*5900*/  @!P2 IMAD.IADD R97, R97, 0x1, -R10 ;  /* 0x000000016161a824 */ /* 0x000fe200078e0a0a */
[----:B------:R-:W-:Y:S01]  /*5910*/  ISETP.GT.U32.AND P2, PT, R10, R95, PT ;  /* 0x0000005f0a00720c */ /* 0x000fe20003f44070 */
[----:B------:R-:W-:-:S03]  /*5920*/  IMAD.HI.U32 R3, R0, R99, RZ ;  /* 0x0000006300037227 */ /* 0x000fc600078e00ff */
[C---:B------:R-:W-:Y:S01]  /*5930*/  ISETP.GT.U32.AND P5, PT, R10.reuse, R97, PT ;  /* 0x000000610a00720c */ /* 0x040fe20003fa4070 */
[----:B------:R-:W-:Y:S01]  /*5940*/  IMAD R100, R10, R9, R101 ;  /* 0x000000090a647224 */ /* 0x000fe200078e0265 */
[----:B------:R-:W-:Y:S01]  /*5950*/  IABS R101, R102 ;  /* 0x0000006600657213 */ /* 0x000fe20000000000 */
[----:B------:R-:W-:Y:S02]  /*5960*/  IMAD.MOV R3, RZ, RZ, -R3 ;  /* 0x000000ffff037224 */ /* 0x000fe400078e0a03 */
[--C-:B------:R-:W-:Y:S01]  /*5970*/  @!P6 IMAD.IADD R96, R96, 0x1, -R10.reuse ;  /* 0x000000016060e824 */ /* 0x100fe200078e0a0a */
[C---:B------:R-:W-:Y:S01]  /*5980*/  ISETP.GT.U32.AND P6, PT, R10.reuse, R100, PT ;  /* 0x000000640a00720c */ /* 0x040fe20003fc4070 */
[----:B------:R-:W-:Y:S01]  /*5990*/  @!P4 IMAD.MOV R93, RZ, RZ, -R93 ;  /* 0x000000ffff5dc224 */ /* 0x000fe200078e0a5d */
[C---:B------:R-:W-:Y:S01]  /*59a0*/  ISETP.GT.U32.AND P4, PT, R10.reuse, R98, PT ;  /* 0x000000620a00720c */ /* 0x040fe20003f84070 */
[----:B------:R-:W-:Y:S01]  /*59b0*/  @!P2 IMAD.IADD R95, R95, 0x1, -R10 ;  /* 0x000000015f5fa824 */ /* 0x000fe200078e0a0a */
[----:B------:R-:W-:Y:S01]  /*59c0*/  ISETP.GE.AND P2, PT, R103, RZ, PT ;  /* 0x000000ff6700720c */ /* 0x000fe20003f46270 */
[----:B------:R-:W-:-:S02]  /*59d0*/  IMAD R99, R10, R3, R99 ;  /* 0x000000030a637224 */ /* 0x000fc400078e0263 */
[----:B------:R-:W-:-:S04]  /*59e0*/  IMAD.HI.U32 R3, R0, R101, RZ ;  /* 0x0000006500037227 */ /* 0x000fc800078e00ff */
[----:B------:R-:W-:Y:S01]  /*59f0*/  @!P5 IMAD.IADD R97, R97, 0x1, -R10 ;  /* 0x000000016161d824 */ /* 0x000fe200078e0a0a */
[----:B------:R-:W-:Y:S01]  /*5a00*/  ISETP.GE.AND P5, PT, R104, RZ, PT ;  /* 0x000000ff6800720c */ /* 0x000fe20003fa6270 */
[----:B------:R-:W-:Y:S01]  /*5a10*/  IMAD.HI.U32 R9, R0, R11, RZ ;  /* 0x0000000b00097227 */ /* 0x000fe200078e00ff */
[----:B------:R-:W-:-:S03]  /*5a20*/  LOP3.LUT R104, R2, 0xd2, RZ, 0xfc, !PT ;  /* 0x000000d202687812 */ /* 0x000fc600078efcff */
[----:B------:R-:W-:Y:S02]  /*5a30*/  IMAD.MOV R3, RZ, RZ, -R3 ;  /* 0x000000ffff037224 */ /* 0x000fe400078e0a03 */
[----:B------:R-:W-:Y:S01]  /*5a40*/  @!P0 IMAD.MOV R94, RZ, RZ, -R94 ;  /* 0x000000ffff5e8224 */ /* 0x000fe200078e0a5e */
[C---:B------:R-:W-:Y:S01]  /*5a50*/  ISETP.GT.U32.AND P0, PT, R10.reuse, R99, PT ;  /* 0x000000630a00720c */ /* 0x040fe20003f04070 */
[----:B------:R-:W-:Y:S02]  /*5a60*/  IMAD.MOV R9, RZ, RZ, -R9 ;  /* 0x000000ffff097224 */ /* 0x000fe400078e0a09 */
[----:B------:R-:W-:Y:S01]  /*5a70*/  IMAD R101, R10, R3, R101 ;  /* 0x000000030a657224 */ /* 0x000fe200078e0265 */
[----:B------:R-:W-:Y:S01]  /*5a80*/  LOP3.LUT R3, R2, 0xce, RZ, 0xfc, !PT ;  /* 0x000000ce02037812 */ /* 0x000fe200078efcff */
[--C-:B------:R-:W-:Y:S01]  /*5a90*/  @!P6 IMAD.IADD R100, R100, 0x1, -R10.reuse ;  /* 0x000000016464e824 */ /* 0x100fe200078e0a0a */
[----:B------:R-:W-:Y:S01]  /*5aa0*/  ISETP.GE.AND P6, PT, R102, RZ, PT ;  /* 0x000000ff6600720c */ /* 0x000fe20003fc6270 */
[----:B------:R-:W-:Y:S01]  /*5ab0*/  @!P4 IMAD.IADD R98, R98, 0x1, -R10 ;  /* 0x000000016262c824 */ /* 0x000fe200078e0a0a */
[----:B------:R-:W-:Y:S01]  /*5ac0*/  IABS R103, R3 ;  /* 0x0000000300677213 */ /* 0x000fe20000000000 */
[C---:B------:R-:W-:Y:S01]  /*5ad0*/  IMAD R102, R10.reuse, R9, R11 ;  /* 0x000000090a667224 */ /* 0x040fe200078e020b */
[----:B------:R-:W-:Y:S01]  /*5ae0*/  ISETP.GE.AND P4, PT, R105, RZ, PT ;  /* 0x000000ff6900720c */ /* 0x000fe20003f86270 */
[----:B------:R-:W-:Y:S01]  /*5af0*/  @!P2 IMAD.MOV R97, RZ, RZ, -R97 ;  /* 0x000000ffff61a224 */ /* 0x000fe200078e0a61 */
[C---:B------:R-:W-:Y:S01]  /*5b00*/  ISETP.GT.U32.AND P2, PT, R10.reuse, R101, PT ;  /* 0x000000650a00720c */ /* 0x040fe20003f44070 */
[----:B------:R-:W-:Y:S01]  /*5b10*/  @!P3 IMAD.MOV R96, RZ, RZ, -R96 ;  /* 0x000000ffff60b224 */ /* 0x000fe200078e0a60 */
[C---:B------:R-:W-:Y:S01]  /*5b20*/  ISETP.GT.U32.AND P3, PT, R10.reuse, R100, PT ;  /* 0x000000640a00720c */ /* 0x040fe20003f64070 */
[----:B------:R-:W-:Y:S01]  /*5b30*/  @!P5 IMAD.MOV R98, RZ, RZ, -R98 ;  /* 0x000000ffff62d224 */ /* 0x000fe200078e0a62 */
[----:B------:R-:W-:Y:S01]  /*5b40*/  ISETP.GT.U32.AND P5, PT, R10, R102, PT ;  /* 0x000000660a00720c */ /* 0x000fe20003fa4070 */
[----:B------:R-:W-:Y:S01]  /*5b50*/  @!P0 IMAD.IADD R99, R99, 0x1, -R10 ;  /* 0x0000000163638824 */ /* 0x000fe200078e0a0a */
[----:B------:R-:W-:Y:S01]  /*5b60*/  LOP3.LUT R9, R2, 0xd0, RZ, 0xfc, !PT ;  /* 0x000000d002097812 */ /* 0x000fe200078efcff */
[----:B------:R-:W-:Y:S01]  /*5b70*/  @!P1 IMAD.MOV R95, RZ, RZ, -R95 ;  /* 0x000000ffff5f9224 */ /* 0x000fe200078e0a5f */
[----:B------:R-:W-:-:S02]  /*5b80*/  ISETP.GE.AND P0, PT, R106, RZ, PT ;  /* 0x000000ff6a00720c */ /* 0x000fc40003f06270 */
[----:B------:R-:W-:Y:S02]  /*5b90*/  ISETP.GT.U32.AND P1, PT, R10, R99, PT ;  /* 0x000000630a00720c */ /* 0x000fe40003f24070 */
[----:B------:R-:W-:Y:S01]  /*5ba0*/  IABS R11, R9 ;  /* 0x00000009000b7213 */ /* 0x000fe20000000000 */
[--C-:B------:R-:W-:Y:S01]  /*5bb0*/  @!P2 IMAD.IADD R101, R101, 0x1, -R10.reuse ;  /* 0x000000016565a824 */ /* 0x100fe200078e0a0a */
[----:B------:R-:W-:Y:S01]  /*5bc0*/  ISETP.GE.AND P2, PT, R9, RZ, PT ;  /* 0x000000ff0900720c */ /* 0x000fe20003f46270 */
[--C-:B------:R-:W-:Y:S01]  /*5bd0*/  @!P3 IMAD.IADD R100, R100, 0x1, -R10.reuse ;  /* 0x000000016464b824 */ /* 0x100fe200078e0a0a */
[----:B------:R-:W-:Y:S01]  /*5be0*/  ISETP.GE.AND P3, PT, R3, RZ, PT ;  /* 0x000000ff0300720c */ /* 0x000fe20003f66270 */
[----:B------:R-:W-:Y:S01]  /*5bf0*/  @!P5 IMAD.IADD R102, R102, 0x1, -R10 ;  /* 0x000000016666d824 */ /* 0x000fe200078e0a0a */
[----:B------:R-:W-:Y:S01]  /*5c00*/  ISETP.GT.U32.AND P5, PT, R10, R101, PT ;  /* 0x000000650a00720c */ /* 0x000fe20003fa4070 */
[----:B------:R-:W-:Y:S01]  /*5c10*/  IMAD.HI.U32 R3, R0, R103, RZ ;  /* 0x0000006700037227 */ /* 0x000fe200078e00ff */
[----:B------:R-:W-:-:S02]  /*5c20*/  IABS R105, R104 ;  /* 0x0000006800697213 */ /* 0x000fc40000000000 */
[----:B------:R-:W-:Y:S01]  /*5c30*/  LOP3.LUT R106, R2, 0xd6, RZ, 0xfc, !PT ;  /* 0x000000d6026a7812 */ /* 0x000fe200078efcff */
[----:B------:R-:W-:Y:S02]  /*5c40*/  IMAD.MOV R3, RZ, RZ, -R3 ;  /* 0x000000ffff037224 */ /* 0x000fe400078e0a03 */
[----:B------:R-:W-:Y:S01]  /*5c50*/  @!P1 IMAD.IADD R99, R99, 0x1, -R10 ;  /* 0x0000000163639824 */ /* 0x000fe200078e0a0a */
[----:B------:R-:W-:Y:S01]  /*5c60*/  ISETP.GE.AND P1, PT, R107, RZ, PT ;  /* 0x000000ff6b00720c */ /* 0x000fe20003f26270 */
[----:B------:R-:W-:Y:S01]  /*5c70*/  IMAD.HI.U32 R9, R0, R11, RZ ;  /* 0x0000000b00097227 */ /* 0x000fe200078e00ff */
[----:B------:R-:W-:-:S03]  /*5c80*/  IABS R107, R106 ;  /* 0x0000006a006b7213 */ /* 0x000fc60000000000 */
[----:B------:R-:W-:Y:S01]  /*5c90*/  IMAD R103, R10, R3, R103 ;  /* 0x000000030a677224 */ /* 0x000fe200078e0267 */
[----:B------:R-:W-:Y:S01]  /*5ca0*/  LOP3.LUT R3, R2, 0xd4, RZ, 0xfc, !PT ;  /* 0x000000d402037812 */ /* 0x000fe200078efcff */
[----:B------:R-:W-:Y:S01]  /*5cb0*/  @!P4 IMAD.MOV R99, RZ, RZ, -R99 ;  /* 0x000000ffff63c224 */ /* 0x000fe200078e0a63 */
[C---:B------:R-:W-:Y:S01]  /*5cc0*/  ISETP.GT.U32.AND P4, PT, R10.reuse, R102, PT ;  /* 0x000000660a00720c */ /* 0x040fe20003f84070 */
[----:B------:R-:W-:Y:S02]  /*5cd0*/  IMAD.MOV R9, RZ, RZ, -R9 ;  /* 0x000000ffff097224 */ /* 0x000fe400078e0a09 */
[----:B------:R-:W-:Y:S01]  /*5ce0*/  @!P5 IMAD.IADD R101, R101, 0x1, -R10 ;  /* 0x000000016565d824 */ /* 0x000fe200078e0a0a */
[----:B------:R-:W-:Y:S01]  /*5cf0*/  ISETP.GT.U32.AND P5, PT, R10, R103, PT ;  /* 0x000000670a00720c */ /* 0x000fe20003fa4070 */
[----:B------:R-:W-:Y:S01]  /*5d00*/  @!P0 IMAD.MOV R100, RZ, RZ, -R100 ;  /* 0x000000ffff648224 */ /* 0x000fe200078e0a64 */
[----:B------:R-:W-:Y:S01]  /*5d10*/  ISETP.GE.AND P0, PT, R104, RZ, PT ;  /* 0x000000ff6800720c */ /* 0x000fe20003f06270 */
[----:B------:R-:W-:Y:S01]  /*5d20*/  IMAD R104, R10, R9, R11 ;  /* 0x000000090a687224 */ /* 0x000fe200078e020b */
[----:B------:R-:W-:Y:S01]  /*5d30*/  IABS R11, R3 ;  /* 0x00000003000b7213 */ /* 0x000fe20000000000 */
[----:B------:R-:W-:-:S03]  /*5d40*/  @!P6 IMAD.MOV R101, RZ, RZ, -R101 ;  /* 0x000000ffff65e224 */ /* 0x000fc600078e0a65 */
[----:B------:R-:W-:Y:S01]  /*5d50*/  ISETP.GT.U32.AND P6, PT, R10, R104, PT ;  /* 0x000000680a00720c */ /* 0x000fe20003fc4070 */
[----:B------:R-:W-:Y:S01]  /*5d60*/  @!P4 IMAD.IADD R102, R102, 0x1, -R10 ;  /* 0x000000016666c824 */ /* 0x000fe200078e0a0a */
[----:B------:R-:W-:Y:S01]  /*5d70*/  ISETP.GE.AND P4, PT, R3, RZ, PT ;  /* 0x000000ff0300720c */ /* 0x000fe20003f86270 */
[----:B------:R-:W-:-:S04]  /*5d80*/  IMAD.HI.U32 R3, R0, R105, RZ ;  /* 0x0000006900037227 */ /* 0x000fc800078e00ff */
[----:B------:R-:W-:Y:S02]  /*5d90*/  @!P5 IMAD.IADD R103, R103, 0x1, -R10 ;  /* 0x000000016767d824 */ /* 0x000fe400078e0a0a */
[----:B------:R-:W-:Y:S02]  /*5da0*/  IMAD.MOV R9, RZ, RZ, -R3 ;  /* 0x000000ffff097224 */ /* 0x000fe400078e0a03 */
[----:B------:R-:W-:Y:S01]  /*5db0*/  IMAD.HI.U32 R3, R0, R11, RZ ;  /* 0x0000000b00037227 */ /* 0x000fe200078e00ff */
[----:B------:R-:W-:-:S03]  /*5dc0*/  ISETP.GT.U32.AND P5, PT, R10, R103, PT ;  /* 0x000000670a00720c */ /* 0x000fc60003fa4070 */
[----:B------:R-:W-:Y:S02]  /*5dd0*/  @!P6 IMAD.IADD R104, R104, 0x1, -R10 ;  /* 0x000000016868e824 */ /* 0x000fe400078e0a0a */
[----:B------:R-:W-:Y:S02]  /*5de0*/  IMAD.MOV R3, RZ, RZ, -R3 ;  /* 0x000000ffff037224 */ /* 0x000fe400078e0a03 */
[----:B------:R-:W-:Y:S01]  /*5df0*/  @!P1 IMAD.MOV R102, RZ, RZ, -R102 ;  /* 0x000000ffff669224 */ /* 0x000fe200078e0a66 */
[----:B------:R-:W-:Y:S01]  /*5e00*/  ISETP.GE.AND P1, PT, R106, RZ, PT ;  /* 0x000000ff6a00720c */ /* 0x000fe20003f26270 */
[C---:B------:R-:W-:Y:S01]  /*5e10*/  IMAD R106, R10.reuse, R3, R11 ;  /* 0x000000030a6a7224 */ /* 0x040fe200078e020b */
[C---:B------:R-:W-:Y:S01]  /*5e20*/  ISETP.GT.U32.AND P6, PT, R10.reuse, R104, PT ;  /* 0x000000680a00720c */ /* 0x040fe20003fc4070 */
[----:B------:R-:W-:Y:S01]  /*5e30*/  IMAD R105, R10, R9, R105 ;  /* 0x000000090a697224 */ /* 0x000fe200078e0269 */
[----:B------:R-:W-:Y:S01]  /*5e40*/  IABS R11, R112 ;  /* 0x00000070000b7213 */ /* 0x000fe20000000000 */
[----:B------:R-:W-:-:S04]  /*5e50*/  IMAD.HI.U32 R3, R0, R107, RZ ;  /* 0x0000006b00037227 */ /* 0x000fc800078e00ff */
[----:B------:R-:W-:Y:S01]  /*5e60*/  @!P5 IMAD.IADD R103, R103, 0x1, -R10 ;  /* 0x000000016767d824 */ /* 0x000fe200078e0a0a */
[----:B------:R-:W-:Y:S01]  /*5e70*/  ISETP.GT.U32.AND P5, PT, R10, R105, PT ;  /* 0x000000690a00720c */ /* 0x000fe20003fa4070 */
[----:B------:R-:W-:Y:S02]  /*5e80*/  IMAD.MOV R3, RZ, RZ, -R3 ;  /* 0x000000ffff037224 */ /* 0x000fe400078e0a03 */
[----:B------:R-:W-:-:S04]  /*5e90*/  IMAD.HI.U32 R9, R0, R109, RZ ;  /* 0x0000006d00097227 */ /* 0x000fc800078e00ff */
[C---:B------:R-:W-:Y:S02]  /*5ea0*/  IMAD R107, R10.reuse, R3, R107 ;  /* 0x000000030a6b7224 */ /* 0x040fe400078e026b */
[----:B------:R-:W-:Y:S01]  /*5eb0*/  @!P3 IMAD.MOV R103, RZ, RZ, -R103 ;  /* 0x000000ffff67b224 */ /* 0x000fe200078e0a67 */
[----:B------:R-:W-:Y:S01]  /*5ec0*/  ISETP.GT.U32.AND P3, PT, R10, R106, PT ;  /* 0x0000006a0a00720c */ /* 0x000fe20003f64070 */
[----:B------:R-:W-:Y:S02]  /*5ed0*/  IMAD.MOV R9, RZ, RZ, -R9 ;  /* 0x000000ffff097224 */ /* 0x000fe400078e0a09 */
[--C-:B------:R-:W-:Y:S01]  /*5ee0*/  @!P6 IMAD.IADD R104, R104, 0x1, -R10.reuse ;  /* 0x000000016868e824 */ /* 0x100fe200078e0a0a */
[C---:B------:R-:W-:Y:S01]  /*5ef0*/  ISETP.GT.U32.AND P6, PT, R10.reuse, R107, PT ;  /* 0x0000006b0a00720c */ /* 0x040fe20003fc4070 */
[----:B------:R-:W-:Y:S01]  /*5f00*/  IMAD R108, R10, R9, R109 ;  /* 0x000000090a6c7224 */ /* 0x000fe200078e026d */
[----:B------:R-:W-:Y:S01]  /*5f10*/  IABS R9, R114 ;  /* 0x0000007200097213 */ /* 0x000fe20000000000 */
[----:B------:R-:W-:-:S02]  /*5f20*/  @!P5 IMAD.IADD R105, R105, 0x1, -R10 ;  /* 0x000000016969d824 */ /* 0x000fc400078e0a0a */
[----:B------:R-:W-:Y:S01]  /*5f30*/  IMAD.HI.U32 R3, R0, R11, RZ ;  /* 0x0000000b00037227 */ /* 0x000fe200078e00ff */
[----:B------:R-:W-:-:S03]  /*5f40*/  ISETP.GT.U32.AND P5, PT, R10, R108, PT ;  /* 0x0000006c0a00720c */ /* 0x000fc60003fa4070 */
[--C-:B------:R-:W-:Y:S01]  /*5f50*/  @!P3 IMAD.IADD R106, R106, 0x1, -R10.reuse ;  /* 0x000000016a6ab824 */ /* 0x100fe200078e0a0a */
[C---:B------:R-:W-:Y:S01]  /*5f60*/  ISETP.GT.U32.AND P3, PT, R10.reuse, R105, PT ;  /* 0x000000690a00720c */ /* 0x040fe20003f64070 */
[----:B------:R-:W-:Y:S02]  /*5f70*/  IMAD.MOV R3, RZ, RZ, -R3 ;  /* 0x000000ffff037224 */ /* 0x000fe400078e0a03 */
[----:B------:R-:W-:Y:S01]  /*5f80*/  @!P6 IMAD.IADD R107, R107, 0x1, -R10 ;  /* 0x000000016b6be824 */ /* 0x000fe200078e0a0a */
[C---:B------:R-:W-:Y:S01]  /*5f90*/  ISETP.GT.U32.AND P6, PT, R10.reuse, R106, PT ;  /* 0x0000006a0a00720c */ /* 0x040fe20003fc4070 */
[----:B------:R-:W-:Y:S01]  /*5fa0*/  IMAD R109, R10, R3, R11 ;  /* 0x000000030a6d7224 */ /* 0x000fe200078e020b */
[----:B------:R-:W-:Y:S01]  /*5fb0*/  IABS R11, R116 ;  /* 0x00000074000b7213 */ /* 0x000fe20000000000 */
[----:B------:R-:W-:-:S04]  /*5fc0*/  IMAD.HI.U32 R3, R0, R9, RZ ;  /* 0x0000000900037227 */ /* 0x000fc800078e00ff */
[--C-:B------:R-:W-:Y:S01]  /*5fd0*/  @!P5 IMAD.IADD R108, R108, 0x1, -R10.reuse ;  /* 0x000000016c6cd824 */ /* 0x100fe200078e0a0a */
[C---:B------:R-:W-:Y:S01]  /*5fe0*/  ISETP.GT.U32.AND P5, PT, R10.reuse, R107, PT ;  /* 0x0000006b0a00720c */ /* 0x040fe20003fa4070 */
[----:B------:R-:W-:Y:S02]  /*5ff0*/  IMAD.MOV R3, RZ, RZ, -R3 ;  /* 0x000000ffff037224 */ /* 0x000fe400078e0a03 */
[--C-:B------:R-:W-:Y:S01]  /*6000*/  @!P3 IMAD.IADD R105, R105, 0x1, -R10.reuse ;  /* 0x000000016969b824 */ /* 0x100fe200078e0a0a */
[----:B------:R-:W-:Y:S01]  /*6010*/  ISETP.GT.U32.AND P3, PT, R10, R109, PT ;  /* 0x0000006d0a00720c */ /* 0x000fe20003f64070 */
[----:B------:R-:W-:Y:S01]  /*6020*/  @!P6 IMAD.IADD R106, R106, 0x1, -R10 ;  /* 0x000000016a6ae824 */ /* 0x000fe200078e0a0a */
[----:B------:R-:W-:Y:S01]  /*6030*/  ISETP.GE.AND P6, PT, R110, RZ, PT ;  /* 0x000000ff6e00720c */ /* 0x000fe20003fc6270 */
[----:B------:R-:W-:Y:S02]  /*6040*/  IMAD R110, R10, R3, R9 ;  /* 0x000000030a6e7224 */ /* 0x000fe400078e0209 */
[----:B------:R-:W-:-:S04]  /*6050*/  IMAD.HI.U32 R3, R0, R111, RZ ;  /* 0x0000006f00037227 */ /* 0x000fc800078e00ff */
[----:B------:R-:W-:Y:S01]  /*6060*/  @!P5 IMAD.IADD R107, R107, 0x1, -R10 ;  /* 0x000000016b6bd824 */ /* 0x000fe200078e0a0a */
[C---:B------:R-:W-:Y:S01]  /*6070*/  ISETP.GT.U32.AND P5, PT, R10.reuse, R110, PT ;  /* 0x0000006e0a00720c */ /* 0x040fe20003fa4070 */
[----:B------:R-:W-:Y:S02]  /*6080*/  IMAD.MOV R3, RZ, RZ, -R3 ;  /* 0x000000ffff037224 */ /* 0x000fe400078e0a03 */
[----:B------:R-:W-:Y:S01]  /*6090*/  @!P2 IMAD.MOV R104, RZ, RZ, -R104 ;  /* 0x000000ffff68a224 */ /* 0x000fe200078e0a68 */
[C---:B------:R-:W-:Y:S01]  /*60a0*/  ISETP.GT.U32.AND P2, PT, R10.reuse, R108, PT ;  /* 0x0000006c0a00720c */ /* 0x040fe20003f44070 */
[----:B------:R-:W-:Y:S02]  /*60b0*/  IMAD R111, R10, R3, R111 ;  /* 0x000000030a6f7224 */ /* 0x000fe400078e026f */
[----:B------:R-:W-:-:S04]  /*60c0*/  IMAD.HI.U32 R3, R0, R113, RZ ;  /* 0x0000007100037227 */ /* 0x000fc800078e00ff */
[--C-:B------:R-:W-:Y:S01]  /*60d0*/  @!P3 IMAD.IADD R109, R109, 0x1, -R10.reuse ;  /* 0x000000016d6db824 */ /* 0x100fe200078e0a0a */
[----:B------:R-:W-:Y:S01]  /*60e0*/  ISETP.GE.AND P3, PT, R114, RZ, PT ;  /* 0x000000ff7200720c */ /* 0x000fe20003f66270 */
[----:B------:R-:W-:Y:S02]  /*60f0*/  @!P5 IMAD.IADD R110, R110, 0x1, -R10 ;  /* 0x000000016e6ed824 */ /* 0x000fe400078e0a0a */
[----:B------:R-:W-:Y:S02]  /*6100*/  IMAD.MOV R3, RZ, RZ, -R3 ;  /* 0x000000ffff037224 */ /* 0x000fe400078e0a03 */
[----:B------:R-:W-:Y:S01]  /*6110*/  IMAD.HI.U32 R9, R0, R11, RZ ;  /* 0x0000000b00097227 */ /* 0x000fe200078e00ff */
[----:B------:R-:W-:-:S03]  /*6120*/  ISETP.GT.U32.AND P5, PT, R10, R110, PT ;  /* 0x0000006e0a00720c */ /* 0x000fc60003fa4070 */
[----:B------:R-:W-:Y:S01]  /*6130*/  @!P0 IMAD.MOV R105, RZ, RZ, -R105 ;  /* 0x000000ffff698224 */ /* 0x000fe200078e0a69 */
[C---:B------:R-:W-:Y:S01]  /*6140*/  ISETP.GT.U32.AND P0, PT, R10.reuse, R109, PT ;  /* 0x0000006d0a00720c */ /* 0x040fe20003f04070 */
[----:B------:R-:W-:Y:S02]  /*6150*/  IMAD R113, R10, R3, R113 ;  /* 0x000000030a717224 */ /* 0x000fe400078e0271 */
[----:B------:R-:W-:Y:S02]  /*6160*/  IMAD.MOV R9, RZ, RZ, -R9 ;  /* 0x000000ffff097224 */ /* 0x000fe400078e0a09 */
[--C-:B------:R-:W-:Y:S01]  /*6170*/  @!P2 IMAD.IADD R108, R108, 0x1, -R10.reuse ;  /* 0x000000016c6ca824 */ /* 0x100fe200078e0a0a */
[----:B------:R-:W-:Y:S01]  /*6180*/  ISETP.GE.AND P2, PT, R112, RZ, PT ;  /* 0x000000ff7000720c */ /* 0x000fe20003f46270 */
[----:B------:R-:W-:Y:S01]  /*6190*/  IMAD R112, R10, R9, R11 ;  /* 0x000000090a707224 */ /* 0x000fe200078e020b */
[----:B------:R-:W-:Y:S01]  /*61a0*/  IABS R9, R118 ;  /* 0x0000007600097213 */ /* 0x000fe20000000000 */
[----:B------:R-:W-:Y:S01]  /*61b0*/  @!P5 IMAD.IADD R110, R110, 0x1, -R10 ;  /* 0x000000016e6ed824 */ /* 0x000fe200078e0a0a */
[C---:B------:R-:W-:Y:S01]  /*61c0*/  ISETP.GT.U32.AND P5, PT, R10.reuse, R113, PT ;  /* 0x000000710a00720c */ /* 0x040fe20003fa4070 */
[----:B------:R-:W-:Y:S01]  /*61d0*/  @!P4 IMAD.MOV R106, RZ, RZ, -R106 ;  /* 0x000000ffff6ac224 */ /* 0x000fe200078e0a6a */
[C---:B------:R-:W-:Y:S01]  /*61e0*/  ISETP.GT.U32.AND P4, PT, R10.reuse, R111, PT ;  /* 0x0000006f0a00720c */ /* 0x040fe20003f84070 */
[----:B------:R-:W-:Y:S01]  /*61f0*/  @!P6 IMAD.MOV R108, RZ, RZ, -R108 ;  /* 0x000000ffff6ce224 */ /* 0x000fe200078e0a6c */
[----:B------:R-:W-:Y:S01]  /*6200*/  ISETP.GT.U32.AND P6, PT, R10, R112, PT ;  /* 0x000000700a00720c */ /* 0x000fe20003fc4070 */
[----:B------:R-:W-:Y:S01]  /*6210*/  @!P0 IMAD.IADD R109, R109, 0x1, -R10 ;  /* 0x000000016d6d8824 */ /* 0x000fe200078e0a0a */
[----:B------:R-:W-:Y:S01]  /*6220*/  ISETP.GE.AND P0, PT, R116, RZ, PT ;  /* 0x000000ff7400720c */ /* 0x000fe20003f06270 */
[----:B------:R-:W-:Y:S01]  /*6230*/  @!P1 IMAD.MOV R107, RZ, RZ, -R107 ;  /* 0x000000ffff6b9224 */ /* 0x000fe200078e0a6b */
[----:B------:R-:W-:Y:S01]  /*6240*/  LOP3.LUT R116, R2, 0xe6, RZ, 0xfc, !PT ;  /* 0x000000e602747812 */ /* 0x000fe200078efcff */
[----:B------:R-:W-:Y:S01]  /*6250*/  IMAD.HI.U32 R3, R0, R9, RZ ;  /* 0x0000000900037227 */ /* 0x000fe200078e00ff */
[----:B------:R-:W-:-:S02]  /*6260*/  ISETP.GE.AND P1, PT, R115, RZ, PT ;  /* 0x000000ff7300720c */ /* 0x000fc40003f26270 */
[----:B------:R-:W-:Y:S01]  /*6270*/  IABS R115, R116 ;  /* 0x0000007400737213 */ /* 0x000fe20000000000 */
[--C-:B------:R-:W-:Y:S01]  /*6280*/  @!P5 IMAD.IADD R113, R113, 0x1, -R10.reuse ;  /* 0x000000017171d824 */ /* 0x100fe200078e0a0a */
[----:B------:R-:W-:Y:S01]  /*6290*/  IABS R11, R120 ;  /* 0x00000078000b7213 */ /* 0x000fe20000000000 */
[----:B------:R-:W-:Y:S01]  /*62a0*/  @!P4 IMAD.IADD R111, R111, 0x1, -R10 ;  /* 0x000000016f6fc824 */ /* 0x000fe200078e0a0a */
[----:B------:R-:W-:Y:S01]  /*62b0*/  ISETP.GE.AND P4, PT, R117, RZ, PT ;  /* 0x000000ff7500720c */ /* 0x000fe20003f86270 */
[----:B------:R-:W-:Y:S01]  /*62c0*/  IMAD.MOV R114, RZ, RZ, -R3 ;  /* 0x000000ffff727224 */ /* 0x000fe200078e0a03 */
[----:B------:R-:W-:Y:S01]  /*62d0*/  ISETP.GT.U32.AND P5, PT, R10, R113, PT ;  /* 0x000000710a00720c */ /* 0x000fe20003fa4070 */
[----:B------:R-:W-:Y:S01]  /*62e0*/  IMAD.HI.U32 R3, R0, R115, RZ ;  /* 0x0000007300037227 */ /* 0x000fe200078e00ff */
[----:B------:R-:W-:-:S03]  /*62f0*/  IABS R117, R121 ;  /* 0x0000007900757213 */ /* 0x000fc60000000000 */
[--C-:B------:R-:W-:Y:S01]  /*6300*/  @!P6 IMAD.IADD R112, R112, 0x1, -R10.reuse ;  /* 0x000000017070e824 */ /* 0x100fe200078e0a0a */
[C---:B------:R-:W-:Y:S01]  /*6310*/  ISETP.GT.U32.AND P6, PT, R10.reuse, R111, PT ;  /* 0x0000006f0a00720c */ /* 0x040fe20003fc4070 */
[----:B------:R-:W-:Y:S02]  /*6320*/  IMAD.MOV R3, RZ, RZ, -R3 ;  /* 0x000000ffff037224 */ /* 0x000fe400078e0a03 */
[C---:B------:R-:W-:Y:S02]  /*6330*/  IMAD R114, R10.reuse, R114, R9 ;  /* 0x000000720a727224 */ /* 0x040fe400078e0209 */
[----:B------:R-:W-:Y:S02]  /*6340*/  IMAD R115, R10, R3, R115 ;  /* 0x000000030a737224 */ /* 0x000fe400078e0273 */
[----:B------:R-:W-:Y:S02]  /*6350*/  @!P5 IMAD.IADD R113, R113, 0x1, -R10 ;  /* 0x000000017171d824 */ /* 0x000fe400078e0a0a */
[----:B------:R-:W-:Y:S01]  /*6360*/  IMAD.HI.U32 R3, R0, R11, RZ ;  /* 0x0000000b00037227 */ /* 0x000fe200078e00ff */
[----:B------:R-:W-:-:S03]  /*6370*/  ISETP.GT.U32.AND P5, PT, R10, R115, PT ;  /* 0x000000730a00720c */ /* 0x000fc60003fa4070 */
[----:B------:R-:W-:Y:S01]  /*6380*/  @!P6 IMAD.IADD R111, R111, 0x1, -R10 ;  /* 0x000000016f6fe824 */ /* 0x000fe200078e0a0a */
[C---:B------:R-:W-:Y:S01]  /*6390*/  ISETP.GT.U32.AND P6, PT, R10.reuse, R114, PT ;  /* 0x000000720a00720c */ /* 0x040fe20003fc4070 */
[----:B------:R-:W-:Y:S01]  /*63a0*/  @!P2 IMAD.MOV R109, RZ, RZ, -R109 ;  /* 0x000000ffff6da224 */ /* 0x000fe200078e0a6d */
[----:B------:R-:W-:Y:S01]  /*63b0*/  ISETP.GT.U32.AND P2, PT, R10, R112, PT ;  /* 0x000000700a00720c */ /* 0x000fe20003f44070 */
[----:B------:R-:W-:Y:S02]  /*63c0*/  IMAD.MOV R3, RZ, RZ, -R3 ;  /* 0x000000ffff037224 */ /* 0x000fe400078e0a03 */
[----:B------:R-:W-:-:S04]  /*63d0*/  IMAD.HI.U32 R9, R0, R117, RZ ;  /* 0x0000007500097227 */ /* 0x000fc800078e00ff */
[--C-:B------:R-:W-:Y:S02]  /*63e0*/  @!P5 IMAD.IADD R115, R115, 0x1, -R10.reuse ;  /* 0x000000017373d824 */ /* 0x100fe400078e0a0a */
[----:B------:R-:W-:Y:S02]  /*63f0*/  IMAD.MOV R9, RZ, RZ, -R9 ;  /* 0x000000ffff097224 */ /* 0x000fe400078e0a09 */
[----:B------:R-:W-:Y:S01]  /*6400*/  @!P6 IMAD.IADD R114, R114, 0x1, -R10 ;  /* 0x000000017272e824 */ /* 0x000fe200078e0a0a */
[----:B------:R-:W-:Y:S01]  /*6410*/  ISETP.GE.AND P6, PT, R116, RZ, PT ;  /* 0x000000ff7400720c */ /* 0x000fe20003fc6270 */
[C---:B------:R-:W-:Y:S01]  /*6420*/  IMAD R116, R10.reuse, R3, R11 ;  /* 0x000000030a747224 */ /* 0x040fe200078e020b */
[----:B------:R-:W-:Y:S01]  /*6430*/  ISETP.GT.U32.AND P5, PT, R10, R115, PT ;  /* 0x000000730a00720c */ /* 0x000fe20003fa4070 */
[----:B------:R-:W-:Y:S01]  /*6440*/  IMAD.HI.U32 R3, R0, R119, RZ ;  /* 0x0000007700037227 */ /* 0x000fe200078e00ff */
[----:B------:R-:W-:-:S03]  /*6450*/  LOP3.LUT R11, R2, 0xf0, RZ, 0xfc, !PT ;  /* 0x000000f0020b7812 */ /* 0x000fc600078efcff */
[----:B------:R-:W-:Y:S02]  /*6460*/  IMAD.MOV R3, RZ, RZ, -R3 ;  /* 0x000000ffff037224 */ /* 0x000fe400078e0a03 */
[--C-:B------:R-:W-:Y:S01]  /*6470*/  @!P2 IMAD.IADD R112, R112, 0x1, -R10.reuse ;  /* 0x000000017070a824 */ /* 0x100fe200078e0a0a */
[----:B------:R-:W-:Y:S01]  /*6480*/  ISETP.GE.AND P2, PT, R118, RZ, PT ;  /* 0x000000ff7600720c */ /* 0x000fe20003f46270 */
[C---:B------:R-:W-:Y:S02]  /*6490*/  IMAD R118, R10.reuse, R3, R119 ;  /* 0x000000030a767224 */ /* 0x040fe400078e0277 */
[C---:B------:R-:W-:Y:S01]  /*64a0*/  IMAD R117, R10.reuse, R9, R117 ;  /* 0x000000090a757224 */ /* 0x040fe200078e0275 */
[----:B------:R-:W-:Y:S01]  /*64b0*/  IABS R9, R123 ;  /* 0x0000007b00097213 */ /* 0x000fe20000000000 */
[----:B------:R-:W-:Y:S01]  /*64c0*/  @!P5 IMAD.IADD R115, R115, 0x1, -R10 ;  /* 0x000000017373d824 */ /* 0x000fe200078e0a0a */
[C---:B------:R-:W-:Y:S01]  /*64d0*/  ISETP.GT.U32.AND P5, PT, R10.reuse, R118, PT ;  /* 0x000000760a00720c */ /* 0x040fe20003fa4070 */
[----:B------:R-:W-:Y:S01]  /*64e0*/  @!P3 IMAD.MOV R110, RZ, RZ, -R110 ;  /* 0x000000ffff6eb224 */ /* 0x000fe200078e0a6e */
[C---:B------:R-:W-:Y:S01]  /*64f0*/  ISETP.GT.U32.AND P3, PT, R10.reuse, R114, PT ;  /* 0x000000720a00720c */ /* 0x040fe20003f64070 */
[----:B------:R-:W-:Y:S01]  /*6500*/  @!P1 IMAD.MOV R111, RZ, RZ, -R111 ;  /* 0x000000ffff6f9224 */ /* 0x000fe200078e0a6f */
[C---:B------:R-:W-:Y:S01]  /*6510*/  ISETP.GT.U32.AND P1, PT, R10.reuse, R116, PT ;  /* 0x000000740a00720c */ /* 0x040fe20003f24070 */
[----:B------:R-:W-:Y:S01]  /*6520*/  IMAD.MOV.U32 R119, RZ, RZ, R9 ;  /* 0x000000ffff777224 */ /* 0x000fe200078e0009 */
[----:B------:R-:W-:Y:S01]  /*6530*/  IABS R9, R11 ;  /* 0x0000000b00097213 */ /* 0x000fe20000000000 */
[----:B------:R-:W-:Y:S01]  /*6540*/  @!P4 IMAD.MOV R113, RZ, RZ, -R113 ;  /* 0x000000ffff71c224 */ /* 0x000fe200078e0a71 */
[----:B------:R-:W-:Y:S01]  /*6550*/  ISETP.GT.U32.AND P4, PT, R10, R117, PT ;  /* 0x000000750a00720c */ /* 0x000fe20003f84070 */
[----:B------:R-:W-:-:S04]  /*6560*/  IMAD.HI.U32 R3, R0, R119, RZ ;  /* 0x0000007700037227 */ /* 0x000fc800078e00ff */
[--C-:B------:R-:W-:Y:S02]  /*6570*/  @!P5 IMAD.IADD R118, R118, 0x1, -R10.reuse ;  /* 0x000000017676d824 */ /* 0x100fe400078e0a0a */
[----:B------:R-:W-:Y:S02]  /*6580*/  IMAD.MOV R3, RZ, RZ, -R3 ;  /* 0x000000ffff037224 */ /* 0x000fe400078e0a03 */
[--C-:B------:R-:W-:Y:S01]  /*6590*/  @!P3 IMAD.IADD R114, R114, 0x1, -R10.reuse ;  /* 0x000000017272b824 */ /* 0x100fe200078e0a0a */
[----:B------:R-:W-:Y:S01]  /*65a0*/  ISETP.GT.U32.AND P5, PT, R10, R118, PT ;  /* 0x000000760a00720c */ /* 0x000fe20003fa4070 */
[----:B------:R-:W-:Y:S01]  /*65b0*/  @!P1 IMAD.IADD R116, R116, 0x1, -R10 ;  /* 0x0000000174749824 */ /* 0x000fe200078e0a0a */
[----:B------:R-:W-:Y:S01]  /*65c0*/  ISETP.GE.AND P1, PT, R122, RZ, PT ;  /* 0x000000ff7a00720c */ /* 0x000fe20003f26270 */
[----:B------:R-:W-:Y:S01]  /*65d0*/  IMAD R119, R10, R3, R119 ;  /* 0x000000030a777224 */ /* 0x000fe200078e0277 */
[----:B------:R-:W-:Y:S01]  /*65e0*/  LOP3.LUT R122, R2, 0xf2, RZ, 0xfc, !PT ;  /* 0x000000f2027a7812 */ /* 0x000fe200078efcff */
[----:B------:R-:W-:Y:S01]  /*65f0*/  IMAD.HI.U32 R3, R0, R9, RZ ;  /* 0x0000000900037227 */ /* 0x000fe200078e00ff */
[----:B------:R-:W-:-:S02]  /*6600*/  ISETP.GE.AND P3, PT, R121, RZ, PT ;  /* 0x000000ff7900720c */ /* 0x000fc40003f66270 */
[----:B------:R-:W-:Y:S01]  /*6610*/  IABS R121, R122 ;  /* 0x0000007a00797213 */ /* 0x000fe20000000000 */
[----:B------:R-:W-:Y:S01]  /*6620*/  @!P2 IMAD.MOV R114, RZ, RZ, -R114 ;  /* 0x000000ffff72a224 */ /* 0x000fe200078e0a72 */
[----:B------:R-:W-:Y:S01]  /*6630*/  ISETP.GT.U32.AND P2, PT, R10, R116, PT ;  /* 0x000000740a00720c */ /* 0x000fe20003f44070 */
[----:B------:R-:W-:Y:S02]  /*6640*/  IMAD.MOV R3, RZ, RZ, -R3 ;  /* 0x000000ffff037224 */ /* 0x000fe400078e0a03 */
[----:B------:R-:W-:Y:S01]  /*6650*/  @!P0 IMAD.MOV R112, RZ, RZ, -R112 ;  /* 0x000000ffff708224 */ /* 0x000fe200078e0a70 */
[----:B------:R-:W-:Y:S01]  /*6660*/  ISETP.GE.AND P0, PT, R120, RZ, PT ;  /* 0x000000ff7800720c */ /* 0x000fe20003f06270 */
[--C-:B------:R-:W-:Y:S02]  /*6670*/  @!P4 IMAD.IADD R117, R117, 0x1, -R10.reuse ;  /* 0x000000017575c824 */ /* 0x100fe400078e0a0a */
[----:B------:R-:W-:Y:S02]  /*6680*/  IMAD R120, R10, R3, R9 ;  /* 0x000000030a787224 */ /* 0x000fe400078e0209 */
[----:B------:R-:W-:Y:S01]  /*6690*/  @!P5 IMAD.IADD R118, R118, 0x1, -R10 ;  /* 0x000000017676d824 */ /* 0x000fe200078e0a0a */
[----:B------:R-:W-:Y:S01]  /*66a0*/  ISETP.GT.U32.AND P4, PT, R10, R117, PT ;  /* 0x000000750a00720c */ /* 0x000fe20003f84070 */
[----:B------:R-:W-:Y:S01]  /*66b0*/  IMAD.HI.U32 R3, R0, R121, RZ ;  /* 0x0000007900037227 */ /* 0x000fe200078e00ff */
[----:B------:R-:W-:-:S03]  /*66c0*/  ISETP.GT.U32.AND P5, PT, R10, R120, PT ;  /* 0x000000780a00720c */ /* 0x000fc60003fa4070 */
[--C-:B------:R-:W-:Y:S01]  /*66d0*/  @!P2 IMAD.IADD R116, R116, 0x1, -R10.reuse ;  /* 0x000000017474a824 */ /* 0x100fe200078e0a0a */
[C---:B------:R-:W-:Y:S01]  /*66e0*/  ISETP.GT.U32.AND P2, PT, R10.reuse, R119, PT ;  /* 0x000000770a00720c */ /* 0x040fe20003f44070 */
[----:B------:R-:W-:Y:S02]  /*66f0*/  IMAD.MOV R3, RZ, RZ, -R3 ;  /* 0x000000ffff037224 */ /* 0x000fe400078e0a03 */
[----:B------:R-:W-:Y:S01]  /*6700*/  @!P6 IMAD.MOV R115, RZ, RZ, -R115 ;  /* 0x000000ffff73e224 */ /* 0x000fe200078e0a73 */
[----:B------:R-:W-:Y:S01]  /*6710*/  ISETP.GE.AND P6, PT, R123, RZ, PT ;  /* 0x000000ff7b00720c */ /* 0x000fe20003fc6270 */
[----:B------:R-:W-:Y:S01]  /*6720*/  IMAD R121, R10, R3, R121 ;  /* 0x000000030a797224 */ /* 0x000fe200078e0279 */
[----:B------:R-:W-:Y:S01]  /*6730*/  IABS R123, R125 ;  /* 0x0000007d007b7213 */ /* 0x000fe20000000000 */
[--C-:B------:R-:W-:Y:S01]  /*6740*/  @!P4 IMAD.IADD R117, R117, 0x1, -R10.reuse ;  /* 0x000000017575c824 */ /* 0x100fe200078e0a0a */
[----:B------:R-:W-:Y:S01]  /*6750*/  ISETP.GE.AND P4, PT, R11, RZ, PT ;  /* 0x000000ff0b00720c */ /* 0x000fe20003f86270 */
[----:B------:R-:W-:Y:S01]  /*6760*/  @!P5 IMAD.IADD R120, R120, 0x1, -R10 ;  /* 0x000000017878d824 */ /* 0x000fe200078e0a0a */
[----:B------:R-:W-:Y:S01]  /*6770*/  IABS R11, R124 ;  /* 0x0000007c000b7213 */ /* 0x000fe20000000000 */
[----:B------:R-:W-:-:S02]  /*6780*/  @!P0 IMAD.MOV R116, RZ, RZ, -R116 ;  /* 0x000000ffff748224 */ /* 0x000fc400078e0a74 */
[----:B------:R-:W-:Y:S01]  /*6790*/  @!P2 IMAD.IADD R119, R119, 0x1, -R10 ;  /* 0x000000017777a824 */ /* 0x000fe200078e0a0a */
[----:B------:R-:W-:Y:S01]  /*67a0*/  ISETP.GT.U32.AND P5, PT, R10, R120, PT ;  /* 0x000000780a00720c */ /* 0x000fe20003fa4070 */
[----:B------:R-:W-:Y:S01]  /*67b0*/  IMAD.HI.U32 R3, R0, R11, RZ ;  /* 0x0000000b00037227 */ /* 0x000fe200078e00ff */
[----:B------:R-:W-:Y:S02]  /*67c0*/  ISETP.GE.AND P2, PT, R122, RZ, PT ;  /* 0x000000ff7a00720c */ /* 0x000fe40003f46270 */
        /* <DEDUP_REMOVED lines=9> */
[----:B------:R-:W-:Y:S01]  /*6860*/  @!P0 IMAD.IADD R119, R119, 0x1, -R10 ;  /* 0x0000000177778824 */ /* 0x000fe200078e0a0a */
[----:B------:R-:W-:Y:S01]  /*6870*/  ISETP.GE.AND P0, PT, R125, RZ, PT ;  /* 0x000000ff7d00720c */ /* 0x000fe20003f06270 */
[----:B------:R-:W-:Y:S01]  /*6880*/  IMAD R123, R10, R9, R123 ;  /* 0x000000090a7b7224 */ /* 0x000fe200078e027b */
[----:B------:R-:W-:Y:S01]  /*6890*/  LOP3.LUT R9, R2, 0xfa, RZ, 0xfc, !PT ;  /* 0x000000fa02097812 */ /* 0x000fe200078efcff */
[----:B------:R-:W-:-:S02]  /*68a0*/  @!P6 IMAD.MOV R119, RZ, RZ, -R119 ;  /* 0x000000ffff77e224 */ /* 0x000fc400078e0a77 */
[----:B------:R-:W-:Y:S01]  /*68b0*/  @!P1 IMAD.MOV R118, RZ, RZ, -R118 ;  /* 0x000000ffff769224 */ /* 0x000fe200078e0a76 */
[----:B------:R-:W-:Y:S01]  /*68c0*/  ISETP.GT.U32.AND P6, PT, R10, R123, PT ;  /* 0x0000007b0a00720c */ /* 0x000fe20003fc4070 */
[----:B------:R-:W-:Y:S01]  /*68d0*/  @!P3 IMAD.IADD R121, R121, 0x1, -R10 ;  /* 0x000000017979b824 */ /* 0x000fe200078e0a0a */
[----:B------:R-:W-:Y:S01]  /*68e0*/  ISETP.GE.AND P1, PT, R124, RZ, PT ;  /* 0x000000ff7c00720c */ /* 0x000fe20003f26270 */
[----:B------:R-:W-:Y:S01]  /*68f0*/  @!P4 IMAD.MOV R120, RZ, RZ, -R120 ;  /* 0x000000ffff78c224 */ /* 0x000fe200078e0a78 */
[----:B------:R-:W-:Y:S01]  /*6900*/  LOP3.LUT R124, R2, 0xf8, RZ, 0xfc, !PT ;  /* 0x000000f8027c7812 */ /* 0x000fe200078efcff */
[----:B------:R-:W-:Y:S01]  /*6910*/  @!P5 IMAD.IADD R122, R122, 0x1, -R10 ;  /* 0x000000017a7ad824 */ /* 0x000fe200078e0a0a */
[C---:B------:R-:W-:Y:S02]  /*6920*/  ISETP.GT.U32.AND P3, PT, R10.reuse, R121, PT ;  /* 0x000000790a00720c */ /* 0x040fe40003f64070 */
[----:B------:R-:W-:Y:S02]  /*6930*/  IABS R11, R124 ;  /* 0x0000007c000b7213 */ /* 0x000fe40000000000 */
[----:B------:R-:W-:-:S02]  /*6940*/  ISETP.GT.U32.AND P5, PT, R10, R122, PT ;  /* 0x0000007a0a00720c */ /* 0x000fc40003fa4070 */
[----:B------:R-:W-:Y:S01]  /*6950*/  IABS R125, R9 ;  /* 0x00000009007d7213 */ /* 0x000fe20000000000 */
[----:B------:R-:W-:Y:S01]  /*6960*/  IMAD.HI.U32 R3, R0, R11, RZ ;  /* 0x0000000b00037227 */ /* 0x000fe200078e00ff */
[----:B------:R-:W-:-:S03]  /*6970*/  ISETP.GE.AND P4, PT, R124, RZ, PT ;  /* 0x000000ff7c00720c */ /* 0x000fc60003f86270 */
[----:B------:R-:W-:Y:S02]  /*6980*/  @!P6 IMAD.IADD R123, R123, 0x1, -R10 ;  /* 0x000000017b7be824 */ /* 0x000fe400078e0a0a */
[----:B------:R-:W-:Y:S02]  /*6990*/  IMAD.MOV R124, RZ, RZ, -R3 ;  /* 0x000000ffff7c7224 */ /* 0x000fe400078e0a03 */
[----:B------:R-:W-:Y:S01]  /*69a0*/  IMAD.HI.U32 R3, R0, R125, RZ ;  /* 0x0000007d00037227 */ /* 0x000fe200078e00ff */
[----:B------:R-:W-:-:S03]  /*69b0*/  ISETP.GT.U32.AND P6, PT, R10, R123, PT ;  /* 0x0000007b0a00720c */ /* 0x000fc60003fc4070 */
[----:B------:R-:W-:Y:S02]  /*69c0*/  IMAD R124, R10, R124, R11 ;  /* 0x0000007c0a7c7224 */ /* 0x000fe400078e020b */
[----:B------:R-:W-:Y:S01]  /*69d0*/  @!P3 IMAD.IADD R121, R121, 0x1, -R10 ;  /* 0x000000017979b824 */ /* 0x000fe200078e0a0a */
[----:B------:R-:W-:Y:S01]  /*69e0*/  ISETP.GE.AND P3, PT, R9, RZ, PT ;  /* 0x000000ff0900720c */ /* 0x000fe20003f66270 */
[----:B------:R-:W-:Y:S02]  /*69f0*/  IMAD.MOV R3, RZ, RZ, -R3 ;  /* 0x000000ffff037224 */ /* 0x000fe400078e0a03 */
[----:B------:R-:W-:-:S04]  /*6a00*/  IMAD.HI.U32 R9, R0, R127, RZ ;  /* 0x0000007f00097227 */ /* 0x000fc800078e00ff */
[----:B------:R-:W-:Y:S01]  /*6a10*/  @!P5 IMAD.IADD R122, R122, 0x1, -R10 ;  /* 0x000000017a7ad824 */ /* 0x000fe200078e0a0a */
[C---:B------:R-:W-:Y:S01]  /*6a20*/  ISETP.GT.U32.AND P5, PT, R10.reuse, R124, PT ;  /* 0x0000007c0a00720c */ /* 0x040fe20003fa4070 */
[----:B------:R-:W-:Y:S01]  /*6a30*/  IMAD R125, R10, R3, R125 ;  /* 0x000000030a7d7224 */ /* 0x000fe200078e027d */
[----:B------:R-:W-:Y:S01]  /*6a40*/  LOP3.LUT R3, R2, 0xfe, RZ, 0xfc, !PT ;  /* 0x000000fe02037812 */ /* 0x000fe200078efcff */
[----:B------:R-:W-:Y:S02]  /*6a50*/  IMAD.MOV R9, RZ, RZ, -R9 ;  /* 0x000000ffff097224 */ /* 0x000fe400078e0a09 */
[----:B------:R-:W-:Y:S01]  /*6a60*/  @!P2 IMAD.MOV R121, RZ, RZ, -R121 ;  /* 0x000000ffff79a224 */ /* 0x000fe200078e0a79 */
[----:B------:R-:W-:Y:S01]  /*6a70*/  ISETP.GE.AND P2, PT, R126, RZ, PT ;  /* 0x000000ff7e00720c */ /* 0x000fe20003f46270 */
[----:B------:R-:W-:Y:S01]  /*6a80*/  @!P1 IMAD.MOV R122, RZ, RZ, -R122 ;  /* 0x000000ffff7a9224 */ /* 0x000fe200078e0a7a */
[C---:B------:R-:W-:Y:S01]  /*6a90*/  ISETP.GT.U32.AND P1, PT, R10.reuse, R125, PT ;  /* 0x0000007d0a00720c */ /* 0x040fe20003f24070 */
[----:B------:R-:W-:Y:S01]  /*6aa0*/  IMAD R126, R10, R9, R127 ;  /* 0x000000090a7e7224 */ /* 0x000fe200078e027f */
[----:B------:R-:W-:Y:S01]  /*6ab0*/  IABS R127, R3 ;  /* 0x00000003007f7213 */ /* 0x000fe20000000000 */
[--C-:B------:R-:W-:Y:S01]  /*6ac0*/  @!P6 IMAD.IADD R123, R123, 0x1, -R10.reuse ;  /* 0x000000017b7be824 */ /* 0x100fe200078e0a0a */
[----:B------:R-:W-:Y:S01]  /*6ad0*/  ISETP.GE.AND P6, PT, R3, RZ, PT ;  /* 0x000000ff0300720c */ /* 0x000fe20003fc6270 */
[----:B------:R-:W-:-:S02]  /*6ae0*/  @!P5 IMAD.IADD R124, R124, 0x1, -R10 ;  /* 0x000000017c7cd824 */ /* 0x000fc400078e0a0a */
[----:B------:R-:W-:Y:S01]  /*6af0*/  @!P0 IMAD.MOV R123, RZ, RZ, -R123 ;  /* 0x000000ffff7b8224 */ /* 0x000fe200078e0a7b */
[----:B------:R-:W-:Y:S01]  /*6b00*/  ISETP.GT.U32.AND P0, PT, R10, R126, PT ;  /* 0x0000007e0a00720c */ /* 0x000fe20003f04070 */
[----:B------:R-:W-:Y:S01]  /*6b10*/  IMAD.HI.U32 R9, R0, R129, RZ ;  /* 0x0000008100097227 */ /* 0x000fe200078e00ff */
[----:B------:R-:W-:-:S03]  /*6b20*/  ISETP.GT.U32.AND P5, PT, R10, R124, PT ;  /* 0x0000007c0a00720c */ /* 0x000fc60003fa4070 */
[----:B------:R-:W-:Y:S02]  /*6b30*/  @!P1 IMAD.IADD R125, R125, 0x1, -R10 ;  /* 0x000000017d7d9824 */ /* 0x000fe400078e0a0a */
[----:B------:R-:W-:-:S03]  /*6b40*/  IMAD.HI.U32 R3, R0, R127, RZ ;  /* 0x0000007f00037227 */ /* 0x000fc600078e00ff */
[----:B------:R-:W-:Y:S01]  /*6b50*/  ISETP.GT.U32.AND P1, PT, R10, R125, PT ;  /* 0x0000007d0a00720c */ /* 0x000fe20003f24070 */
[----:B------:R-:W-:Y:S02]  /*6b60*/  IMAD.MOV R9, RZ, RZ, -R9 ;  /* 0x000000ffff097224 */ /* 0x000fe400078e0a09 */
[--C-:B------:R-:W-:Y:S02]  /*6b70*/  @!P0 IMAD.IADD R126, R126, 0x1, -R10.reuse ;  /* 0x000000017e7e8824 */ /* 0x100fe400078e0a0a */
[----:B------:R-:W-:Y:S01]  /*6b80*/  @!P5 IMAD.IADD R124, R124, 0x1, -R10 ;  /* 0x000000017c7cd824 */ /* 0x000fe200078e0a0a */
[----:B------:R-:W-:Y:S01]  /*6b90*/  ISETP.GE.AND P5, PT, R128, RZ, PT ;  /* 0x000000ff8000720c */ /* 0x000fe20003fa6270 */
[----:B------:R-:W-:Y:S01]  /*6ba0*/  IMAD.MOV R11, RZ, RZ, -R3 ;  /* 0x000000ffff0b7224 */ /* 0x000fe200078e0a03 */
[C---:B------:R-:W-:Y:S01]  /*6bb0*/  ISETP.GT.U32.AND P0, PT, R10.reuse, R126, PT ;  /* 0x0000007e0a00720c */ /* 0x040fe20003f04070 */
[----:B------:R-:W-:Y:S02]  /*6bc0*/  IMAD R128, R10, R9, R129 ;  /* 0x000000090a807224 */ /* 0x000fe400078e0281 */
[----:B------:R-:W-:-:S04]  /*6bd0*/  IMAD.HI.U32 R9, R0, R133, RZ ;  /* 0x0000008500097227 */ /* 0x000fc800078e00ff */
[C---:B------:R-:W-:Y:S01]  /*6be0*/  IMAD R127, R10.reuse, R11, R127 ;  /* 0x0000000b0a7f7224 */ /* 0x040fe200078e027f */
[----:B------:R-:W-:Y:S01]  /*6bf0*/  IABS R11, R135 ;  /* 0x00000087000b7213 */ /* 0x000fe20000000000 */
[--C-:B------:R-:W-:Y:S02]  /*6c00*/  @!P1 IMAD.IADD R125, R125, 0x1, -R10.reuse ;  /* 0x000000017d7d9824 */ /* 0x100fe400078e0a0a */
[----:B------:R-:W-:Y:S01]  /*6c10*/  IMAD.MOV R9, RZ, RZ, -R9 ;  /* 0x000000ffff097224 */ /* 0x000fe200078e0a09 */
[----:B------:R-:W-:Y:S01]  /*6c20*/  ISETP.GT.U32.AND P1, PT, R10, R127, PT ;  /* 0x0000007f0a00720c */ /* 0x000fe20003f24070 */
[----:B------:R-:W-:Y:S01]  /*6c30*/  @!P3 IMAD.MOV R125, RZ, RZ, -R125 ;  /* 0x000000ffff7db224 */ /* 0x000fe200078e0a7d */
[----:B------:R-:W-:Y:S01]  /*6c40*/  ISETP.GE.AND P3, PT, R130, RZ, PT ;  /* 0x000000ff8200720c */ /* 0x000fe20003f66270 */
[----:B------:R-:W-:Y:S01]  /*6c50*/  IMAD R130, R10, R9, R133 ;  /* 0x000000090a827224 */ /* 0x000fe200078e0285 */
[----:B------:R-:W-:Y:S01]  /*6c60*/  IABS R133, R136 ;  /* 0x0000008800857213 */ /* 0x000fe20000000000 */
[----:B------:R-:W-:-:S02]  /*6c70*/  @!P0 IMAD.IADD R126, R126, 0x1, -R10 ;  /* 0x000000017e7e8824 */ /* 0x000fc400078e0a0a */
[----:B------:R-:W-:-:S04]  /*6c80*/  IMAD.HI.U32 R3, R0, R131, RZ ;  /* 0x0000008300037227 */ /* 0x000fc800078e00ff */
[----:B------:R-:W-:Y:S01]  /*6c90*/  @!P2 IMAD.MOV R126, RZ, RZ, -R126 ;  /* 0x000000ffff7ea224 */ /* 0x000fe200078e0a7e */
[C---:B------:R-:W-:Y:S01]  /*6ca0*/  ISETP.GT.U32.AND P2, PT, R10.reuse, R130, PT ;  /* 0x000000820a00720c */ /* 0x040fe20003f44070 */
[----:B------:R-:W-:Y:S02]  /*6cb0*/  IMAD.MOV R3, RZ, RZ, -R3 ;  /* 0x000000ffff037224 */ /* 0x000fe400078e0a03 */
[----:B------:R-:W-:Y:S01]  /*6cc0*/  @!P4 IMAD.MOV R124, RZ, RZ, -R124 ;  /* 0x000000ffff7cc224 */ /* 0x000fe200078e0a7c */
[C---:B------:R-:W-:Y:S01]  /*6cd0*/  ISETP.GT.U32.AND P4, PT, R10.reuse, R128, PT ;  /* 0x000000800a00720c */ /* 0x040fe20003f84070 */
[----:B------:R-:W-:Y:S01]  /*6ce0*/  IMAD R129, R10, R3, R131 ;  /* 0x000000030a817224 */ /* 0x000fe200078e0283 */
[----:B------:R-:W-:Y:S01]  /*6cf0*/  IABS R131, R134 ;  /* 0x0000008600837213 */ /* 0x000fe20000000000 */
[----:B------:R-:W-:Y:S02]  /*6d00*/  @!P1 IMAD.IADD R127, R127, 0x1, -R10 ;  /* 0x000000017f7f9824 */ /* 0x000fe400078e0a0a */
[----:B------:R-:W-:Y:S01]  /*6d10*/  IMAD.HI.U32 R9, R0, R133, RZ ;  /* 0x0000008500097227 */ /* 0x000fe200078e00ff */
[----:B------:R-:W-:-:S02]  /*6d20*/  ISETP.GT.U32.AND P0, PT, R10, R129, PT ;  /* 0x000000810a00720c */ /* 0x000fc40003f04070 */
[----:B------:R-:W-:Y:S01]  /*6d30*/  ISETP.GT.U32.AND P1, PT, R10, R127, PT ;  /* 0x0000007f0a00720c */ /* 0x000fe20003f24070 */
[----:B------:R-:W-:-:S04]  /*6d40*/  IMAD.HI.U32 R3, R0, R131, RZ ;  /* 0x0000008300037227 */ /* 0x000fc800078e00ff */
[--C-:B------:R-:W-:Y:S02]  /*6d50*/  @!P2 IMAD.IADD R130, R130, 0x1, -R10.reuse ;  /* 0x000000018282a824 */ /* 0x100fe400078e0a0a */
[----:B------:R-:W-:Y:S02]  /*6d60*/  IMAD.MOV R3, RZ, RZ, -R3 ;  /* 0x000000ffff037224 */ /* 0x000fe400078e0a03 */
[----:B------:R-:W-:Y:S01]  /*6d70*/  @!P4 IMAD.IADD R128, R128, 0x1, -R10 ;  /* 0x000000018080c824 */ /* 0x000fe200078e0a0a */
[C---:B------:R-:W-:Y:S01]  /*6d80*/  ISETP.GT.U32.AND P2, PT, R10.reuse, R130, PT ;  /* 0x000000820a00720c */ /* 0x040fe20003f44070 */
[----:B------:R-:W-:Y:S02]  /*6d90*/  IMAD R131, R10, R3, R131 ;  /* 0x000000030a837224 */ /* 0x000fe400078e0283 */
[----:B------:R-:W-:Y:S01]  /*6da0*/  IMAD.HI.U32 R3, R0, R11, RZ ;  /* 0x0000000b00037227 */ /* 0x000fe200078e00ff */
[----:B------:R-:W-:-:S03]  /*6db0*/  ISETP.GT.U32.AND P4, PT, R10, R128, PT ;  /* 0x000000800a00720c */ /* 0x000fc60003f84070 */
[----:B------:R-:W-:Y:S02]  /*6dc0*/  IMAD.MOV R3, RZ, RZ, -R3 ;  /* 0x000000ffff037224 */ /* 0x000fe400078e0a03 */
[--C-:B------:R-:W-:Y:S01]  /*6dd0*/  @!P1 IMAD.IADD R127, R127, 0x1, -R10.reuse ;  /* 0x000000017f7f9824 */ /* 0x100fe200078e0a0a */
[----:B------:R-:W-:Y:S01]  /*6de0*/  ISETP.GE.AND P1, PT, R132, RZ, PT ;  /* 0x000000ff8400720c */ /* 0x000fe20003f26270 */
[--C-:B------:R-:W-:Y:S02]  /*6df0*/  @!P0 IMAD.IADD R129, R129, 0x1, -R10.reuse ;  /* 0x0000000181818824 */ /* 0x100fe400078e0a0a */
[----:B------:R-:W-:Y:S01]  /*6e00*/  IMAD R132, R10, R3, R11 ;  /* 0x000000030a847224 */ /* 0x000fe200078e020b */
[----:B------:R-:W-:Y:S01]  /*6e10*/  LOP3.LUT R3, R2, 0x10c, RZ, 0xfc, !PT ;  /* 0x0000010c02037812 */ /* 0x000fe200078efcff */
[--C-:B------:R-:W-:Y:S01]  /*6e20*/  @!P2 IMAD.IADD R130, R130, 0x1, -R10.reuse ;  /* 0x000000018282a824 */ /* 0x100fe200078e0a0a */
[----:B------:R-:W-:Y:S01]  /*6e30*/  ISETP.GT.U32.AND P0, PT, R10, R129, PT ;  /* 0x000000810a00720c */ /* 0x000fe20003f04070 */
[----:B------:R-:W-:Y:S01]  /*6e40*/  @!P4 IMAD.IADD R128, R128, 0x1, -R10 ;  /* 0x000000018080c824 */ /* 0x000fe200078e0a0a */
[C---:B------:R-:W-:Y:S01]  /*6e50*/  ISETP.GT.U32.AND P2, PT, R10.reuse, R132, PT ;  /* 0x000000840a00720c */ /* 0x040fe20003f44070 */
[----:B------:R-:W-:Y:S01]  /*6e60*/  @!P6 IMAD.MOV R127, RZ, RZ, -R127 ;  /* 0x000000ffff7fe224 */ /* 0x000fe200078e0a7f */
[----:B------:R-:W-:Y:S01]  /*6e70*/  ISETP.GT.U32.AND P4, PT, R10, R131, PT ;  /* 0x000000830a00720c */ /* 0x000fe20003f84070 */
[----:B------:R-:W-:Y:S01]  /*6e80*/  IMAD.MOV R9, RZ, RZ, -R9 ;  /* 0x000000ffff097224 */ /* 0x000fe200078e0a09 */
[----:B------:R-:W-:Y:S01]  /*6e90*/  IABS R11, R3 ;  /* 0x00000003000b7213 */ /* 0x000fe20000000000 */
[----:B------:R-:W-:Y:S01]  /*6ea0*/  @!P5 IMAD.MOV R128, RZ, RZ, -R128 ;  /* 0x000000ffff80d224 */ /* 0x000fe200078e0a80 */
[----:B------:R-:W-:Y:S01]  /*6eb0*/  ISETP.GE.AND P6, PT, R134, RZ, PT ;  /* 0x000000ff8600720c */ /* 0x000fe20003fc6270 */
[----:B------:R-:W-:Y:S01]  /*6ec0*/  IMAD R133, R10, R9, R133 ;  /* 0x000000090a857224 */ /* 0x000fe200078e0285 */
[----:B------:R-:W-:Y:S01]  /*6ed0*/  LOP3.LUT R9, R2, 0x10e, RZ, 0xfc, !PT ;  /* 0x0000010e02097812 */ /* 0x000fe200078efcff */
[----:B------:R-:W-:Y:S01]  /*6ee0*/  @!P1 IMAD.MOV R130, RZ, RZ, -R130 ;  /* 0x000000ffff829224 */ /* 0x000fe200078e0a82 */
[----:B------:R-:W-:Y:S01]  /*6ef0*/  ISETP.GE.AND P5, PT, R135, RZ, PT ;  /* 0x000000ff8700720c */ /* 0x000fe20003fa6270 */
[--C-:B------:R-:W-:Y:S01]  /*6f00*/  @!P0 IMAD.IADD R129, R129, 0x1, -R10.reuse ;  /* 0x0000000181818824 */ /* 0x100fe200078e0a0a */
[----:B------:R-:W-:Y:S01]  /*6f10*/  IABS R135, R9 ;  /* 0x0000000900877213 */ /* 0x000fe20000000000 */
[--C-:B------:R-:W-:Y:S01]  /*6f20*/  @!P2 IMAD.IADD R132, R132, 0x1, -R10.reuse ;  /* 0x000000018484a824 */ /* 0x100fe200078e0a0a */
[----:B------:R-:W-:Y:S01]  /*6f30*/  ISETP.GE.AND P0, PT, R136, RZ, PT ;  /* 0x000000ff8800720c */ /* 0x000fe20003f06270 */
[----:B------:R-:W-:Y:S01]  /*6f40*/  @!P4 IMAD.IADD R131, R131, 0x1, -R10 ;  /* 0x000000018383c824 */ /* 0x000fe200078e0a0a */
[----:B------:R-:W-:Y:S01]  /*6f50*/  ISETP.GE.AND P1, PT, R9, RZ, PT ;  /* 0x000000ff0900720c */ /* 0x000fe20003f26270 */
[----:B------:R-:W-:Y:S01]  /*6f60*/  @!P3 IMAD.MOV R129, RZ, RZ, -R129 ;  /* 0x000000ffff81b224 */ /* 0x000fe200078e0a81 */
[----:B------:R-:W-:Y:S01]  /*6f70*/  ISETP.GE.AND P3, PT, R3, RZ, PT ;  /* 0x000000ff0300720c */ /* 0x000fe20003f66270 */
[----:B------:R-:W-:Y:S01]  /*6f80*/  IMAD.HI.U32 R3, R0, R11, RZ ;  /* 0x0000000b00037227 */ /* 0x000fe200078e00ff */
[----:B------:R-:W-:-:S02]  /*6f90*/  ISETP.GT.U32.AND P2, PT, R10, R132, PT ;  /* 0x000000840a00720c */ /* 0x000fc40003f44070 */
[----:B------:R-:W-:Y:S01]  /*6fa0*/  ISETP.GT.U32.AND P4, PT, R10, R131, PT ;  /* 0x000000830a00720c */ /* 0x000fe20003f84070 */
[----:B------:R-:W-:Y:S01]  /*6fb0*/  IMAD.MOV R3, RZ, RZ, -R3 ;  /* 0x000000ffff037224 */ /* 0x000fe200078e0a03 */
[----:B------:R-:W-:Y:S01]  /*6fc0*/  LOP3.LUT R136, R2, 0x110, RZ, 0xfc, !PT ;  /* 0x0000011002887812 */ /* 0x000fe200078efcff */
[----:B------:R-:W-:-:S03]  /*6fd0*/  IMAD.HI.U32 R9, R0, R135, RZ ;  /* 0x0000008700097227 */ /* 0x000fc600078e00ff */
[----:B------:R-:W-:Y:S01]  /*6fe0*/  IABS R137, R136 ;  /* 0x0000008800897213 */ /* 0x000fe20000000000 */
[----:B------:R-:W-:Y:S01]  /*6ff0*/  IMAD R134, R10, R3, R11 ;  /* 0x000000030a867224 */ /* 0x000fe200078e020b */
[----:B------:R-:W-:Y:S01]  /*7000*/  IABS R11, R144 ;  /* 0x00000090000b7213 */ /* 0x000fe20000000000 */
[----:B------:R-:W-:Y:S02]  /*7010*/  IMAD.MOV R9, RZ, RZ, -R9 ;  /* 0x000000ffff097224 */ /* 0x000fe400078e0a09 */
[--C-:B------:R-:W-:Y:S01]  /*7020*/  @!P2 IMAD.IADD R132, R132, 0x1, -R10.reuse ;  /* 0x000000018484a824 */ /* 0x100fe200078e0a0a */
[C---:B------:R-:W-:Y:S01]  /*7030*/  ISETP.GT.U32.AND P2, PT, R10.reuse, R134, PT ;  /* 0x000000860a00720c */ /* 0x040fe20003f44070 */
[----:B------:R-:W-:Y:S01]  /*7040*/  @!P4 IMAD.IADD R131, R131, 0x1, -R10 ;  /* 0x000000018383c824 */ /* 0x000fe200078e0a0a */
[C---:B------:R-:W-:Y:S01]  /*7050*/  ISETP.GT.U32.AND P4, PT, R10.reuse, R133, PT ;  /* 0x000000850a00720c */ /* 0x040fe20003f84070 */
[----:B------:R-:W-:Y:S02]  /*7060*/  IMAD R135, R10, R9, R135 ;  /* 0x000000090a877224 */ /* 0x000fe400078e0287 */
[----:B------:R-:W-:-:S04]  /*7070*/  IMAD.HI.U32 R3, R0, R137, RZ ;  /* 0x0000008900037227 */ /* 0x000fc800078e00ff */
[----:B------:R-:W-:Y:S01]  /*7080*/  @!P6 IMAD.MOV R131, RZ, RZ, -R131 ;  /* 0x000000ffff83e224 */ /* 0x000fe200078e0a83 */
[----:B------:R-:W-:Y:S01]  /*7090*/  ISETP.GT.U32.AND P6, PT, R10, R135, PT ;  /* 0x000000870a00720c */ /* 0x000fe20003fc4070 */
[----:B------:R-:W-:Y:S02]  /*70a0*/  IMAD.MOV R3, RZ, RZ, -R3 ;  /* 0x000000ffff037224 */ /* 0x000fe400078e0a03 */
[--C-:B------:R-:W-:Y:S02]  /*70b0*/  @!P2 IMAD.IADD R134, R134, 0x1, -R10.reuse ;  /* 0x000000018686a824 */ /* 0x100fe400078e0a0a */
[----:B------:R-:W-:Y:S02]  /*70c0*/  @!P4 IMAD.IADD R133, R133, 0x1, -R10 ;  /* 0x000000018585c824 */ /* 0x000fe400078e0a0a */
[----:B------:R-:W-:Y:S01]  /*70d0*/  @!P5 IMAD.MOV R132, RZ, RZ, -R132 ;  /* 0x000000ffff84d224 */ /* 0x000fe200078e0a84 */
[----:B------:R-:W-:Y:S01]  /*70e0*/  ISETP.GT.U32.AND P2, PT, R10, R134, PT ;  /* 0x000000860a00720c */ /* 0x000fe20003f44070 */
[----:B------:R-:W-:Y:S01]  /*70f0*/  IMAD.HI.U32 R9, R0, R139, RZ ;  /* 0x0000008b00097227 */ /* 0x000fe200078e00ff */
[----:B------:R-:W-:-:S02]  /*7100*/  ISETP.GT.U32.AND P4, PT, R10, R133, PT ;  /* 0x000000850a00720c */ /* 0x000fc40003f84070 */
[----:B------:R-:W-:Y:S01]  /*7110*/  ISETP.GE.AND P5, PT, R136, RZ, PT ;  /* 0x000000ff8800720c */ /* 0x000fe20003fa6270 */
[----:B------:R-:W-:Y:S02]  /*7120*/  IMAD R136, R10, R3, R137 ;  /* 0x000000030a887224 */ /* 0x000fe400078e0289 */
[----:B------:R-:W-:-:S04]  /*7130*/  IMAD.HI.U32 R3, R0, R11, RZ ;  /* 0x0000000b00037227 */ /* 0x000fc800078e00ff */
[--C-:B------:R-:W-:Y:S02]  /*7140*/  @!P6 IMAD.IADD R135, R135, 0x1, -R10.reuse ;  /* 0x000000018787e824 */ /* 0x100fe400078e0a0a */
[--C-:B------:R-:W-:Y:S01]  /*7150*/  @!P2 IMAD.IADD R134, R134, 0x1, -R10.reuse ;  /* 0x000000018686a824 */ /* 0x100fe200078e0a0a */
[----:B------:R-:W-:Y:S01]  /*7160*/  ISETP.GT.U32.AND P2, PT, R10, R136, PT ;  /* 0x000000880a00720c */ /* 0x000fe20003f44070 */
[----:B------:R-:W-:Y:S01]  /*7170*/  @!P4 IMAD.IADD R133, R133, 0x1, -R10 ;  /* 0x000000018585c824 */ /* 0x000fe200078e0a0a */
[----:B------:R-:W-:Y:S01]  /*7180*/  ISETP.GE.AND P4, PT, R138, RZ, PT ;  /* 0x000000ff8a00720c */ /* 0x000fe20003f86270 */
[----:B------:R-:W-:Y:S01]  /*7190*/  IMAD.MOV R138, RZ, RZ, -R3 ;  /* 0x000000ffff8a7224 */ /* 0x000fe200078e0a03 */
[C---:B------:R-:W-:Y:S01]  /*71a0*/  ISETP.GT.U32.AND P6, PT, R10.reuse, R135, PT ;  /* 0x000000870a00720c */ /* 0x040fe20003fc4070 */
[----:B------:R-:W-:Y:S02]  /*71b0*/  IMAD.MOV R9, RZ, RZ, -R9 ;  /* 0x000000ffff097224 */ /* 0x000fe400078e0a09 */
[----:B------:R-:W-:-:S02]  /*71c0*/  IMAD R138, R10, R138, R11 ;  /* 0x0000008a0a8a7224 */ /* 0x000fc400078e020b */
[----:B------:R-:W-:Y:S01]  /*71d0*/  IMAD R137, R10, R9, R139 ;  /* 0x000000090a897224 */ /* 0x000fe200078e028b */
[----:B------:R-:W-:Y:S01]  /*71e0*/  IABS R139, R146 ;  /* 0x00000092008b7213 */ /* 0x000fe20000000000 */
[----:B------:R-:W-:-:S04]  /*71f0*/  IMAD.HI.U32 R9, R0, R141, RZ ;  /* 0x0000008d00097227 */ /* 0x000fc800078e00ff */
[--C-:B------:R-:W-:Y:S01]  /*7200*/  @!P2 IMAD.IADD R136, R136, 0x1, -R10.reuse ;  /* 0x000000018888a824 */ /* 0x100fe200078e0a0a */
[C---:B------:R-:W-:Y:S01]  /*7210*/  ISETP.GT.U32.AND P2, PT, R10.reuse, R138, PT ;  /* 0x0000008a0a00720c */ /* 0x040fe20003f44070 */
[----:B------:R-:W-:Y:S01]  /*7220*/  @!P6 IMAD.IADD R135, R135, 0x1, -R10 ;  /* 0x000000018787e824 */ /* 0x000fe200078e0a0a */
[----:B------:R-:W-:Y:S01]  /*7230*/  ISETP.GT.U32.AND P6, PT, R10, R137, PT ;  /* 0x000000890a00720c */ /* 0x000fe20003fc4070 */
[----:B------:R-:W-:-:S04]  /*7240*/  IMAD.HI.U32 R3, R0, R139, RZ ;  /* 0x0000008b00037227 */ /* 0x000fc800078e00ff */
[----:B------:R-:W-:Y:S02]  /*7250*/  IMAD.MOV R140, RZ, RZ, -R3 ;  /* 0x000000ffff8c7224 */ /* 0x000fe400078e0a03 */
[----:B------:R-:W-:Y:S02]  /*7260*/  @!P3 IMAD.MOV R134, RZ, RZ, -R134 ;  /* 0x000000ffff86b224 */ /* 0x000fe400078e0a86 */
[----:B------:R-:W-:Y:S02]  /*7270*/  IMAD R139, R10, R140, R139 ;  /* 0x0000008c0a8b7224 */ /* 0x000fe400078e028b */
[----:B------:R-:W-:Y:S01]  /*7280*/  @!P2 IMAD.IADD R138, R138, 0x1, -R10 ;  /* 0x000000018a8aa824 */ /* 0x000fe200078e0a0a */
[----:B------:R-:W-:Y:S01]  /*7290*/  ISETP.GT.U32.AND P2, PT, R10, R136, PT ;  /* 0x000000880a00720c */ /* 0x000fe20003f44070 */
[----:B------:R-:W-:-:S03]  /*72a0*/  IMAD.HI.U32 R3, R0, R145, RZ ;  /* 0x0000009100037227 */ /* 0x000fc600078e00ff */
[C---:B------:R-:W-:Y:S01]  /*72b0*/  ISETP.GT.U32.AND P3, PT, R10.reuse, R138, PT ;  /* 0x0000008a0a00720c */ /* 0x040fe20003f64070 */
[----:B------:R-:W-:Y:S02]  /*72c0*/  IMAD.MOV R9, RZ, RZ, -R9 ;  /* 0x000000ffff097224 */ /* 0x000fe400078e0a09 */
[----:B------:R-:W-:Y:S01]  /*72d0*/  @!P6 IMAD.IADD R137, R137, 0x1, -R10 ;  /* 0x000000018989e824 */ /* 0x000fe200078e0a0a */
[C---:B------:R-:W-:Y:S01]  /*72e0*/  ISETP.GT.U32.AND P6, PT, R10.reuse, R139, PT ;  /* 0x0000008b0a00720c */ /* 0x040fe20003fc4070 */
[C---:B------:R-:W-:Y:S02]  /*72f0*/  IMAD R140, R10.reuse, R9, R141 ;  /* 0x000000090a8c7224 */ /* 0x040fe400078e028d */
[----:B------:R-:W-:Y:S02]  /*7300*/  IMAD.MOV R3, RZ, RZ, -R3 ;  /* 0x000000ffff037224 */ /* 0x000fe400078e0a03 */
[----:B------:R-:W-:Y:S01]  /*7310*/  @!P1 IMAD.MOV R135, RZ, RZ, -R135 ;  /* 0x000000ffff879224 */ /* 0x000fe200078e0a87 */
[C---:B------:R-:W-:Y:S01]  /*7320*/  ISETP.GT.U32.AND P1, PT, R10.reuse, R140, PT ;  /* 0x0000008c0a00720c */ /* 0x040fe20003f24070 */
[----:B------:R-:W-:-:S02]  /*7330*/  IMAD R142, R10, R3, R145 ;  /* 0x000000030a8e7224 */ /* 0x000fc400078e0291 */
[----:B------:R-:W-:-:S04]  /*7340*/  IMAD.HI.U32 R11, R0, R143, RZ ;  /* 0x0000008f000b7227 */ /* 0x000fc800078e00ff */
[--C-:B------:R-:W-:Y:S01]  /*7350*/  @!P3 IMAD.IADD R138, R138, 0x1, -R10.reuse ;  /* 0x000000018a8ab824 */ /* 0x100fe200078e0a0a */
[C---:B------:R-:W-:Y:S01]  /*7360*/  ISETP.GT.U32.AND P3, PT, R10.reuse, R142, PT ;  /* 0x0000008e0a00720c */ /* 0x040fe20003f64070 */
[----:B------:R-:W-:Y:S02]  /*7370*/  IMAD.MOV R11, RZ, RZ, -R11 ;  /* 0x000000ffff0b7224 */ /* 0x000fe400078e0a0b */
[----:B------:R-:W-:Y:S01]  /*7380*/  @!P0 IMAD.MOV R133, RZ, RZ, -R133 ;  /* 0x000000ffff858224 */ /* 0x000fe200078e0a85 */
[C---:B------:R-:W-:Y:S01]  /*7390*/  ISETP.GT.U32.AND P0, PT, R10.reuse, R137, PT ;  /* 0x000000890a00720c */ /* 0x040fe20003f04070 */
[--C-:B------:R-:W-:Y:S02]  /*73a0*/  @!P6 IMAD.IADD R139, R139, 0x1, -R10.reuse ;  /* 0x000000018b8be824 */ /* 0x100fe400078e0a0a */
[----:B------:R-:W-:Y:S01]  /*73b0*/  IMAD R141, R10, R11, R143 ;  /* 0x0000000b0a8d7224 */ /* 0x000fe200078e028f */
[----:B------:R-:W-:Y:S01]  /*73c0*/  IABS R11, R151 ;  /* 0x00000097000b7213 */ /* 0x000fe20000000000 */
[--C-:B------:R-:W-:Y:S01]  /*73d0*/  @!P2 IMAD.IADD R136, R136, 0x1, -R10.reuse ;  /* 0x000000018888a824 */ /* 0x100fe200078e0a0a */
[----:B------:R-:W-:Y:S01]  /*73e0*/  ISETP.GT.U32.AND P6, PT, R10, R139, PT ;  /* 0x0000008b0a00720c */ /* 0x000fe20003fc4070 */
[--C-:B------:R-:W-:Y:S01]  /*73f0*/  @!P1 IMAD.IADD R140, R140, 0x1, -R10.reuse ;  /* 0x000000018c8c9824 */ /* 0x100fe200078e0a0a */
[----:B------:R-:W-:Y:S01]  /*7400*/  ISETP.GT.U32.AND P2, PT, R10, R141, PT ;  /* 0x0000008d0a00720c */ /* 0x000fe20003f44070 */
[----:B------:R-:W-:Y:S01]  /*7410*/  @!P3 IMAD.IADD R142, R142, 0x1, -R10 ;  /* 0x000000018e8eb824 */ /* 0x000fe200078e0a0a */
[----:B------:R-:W-:Y:S01]  /*7420*/  IABS R143, R150 ;  /* 0x00000096008f7213 */ /* 0x000fe20000000000 */
[----:B------:R-:W-:Y:S01]  /*7430*/  IMAD.HI.U32 R9, R0, R11, RZ ;  /* 0x0000000b00097227 */ /* 0x000fe200078e00ff */
[----:B------:R-:W-:-:S02]  /*7440*/  ISETP.GT.U32.AND P3, PT, R10, R140, PT ;  /* 0x0000008c0a00720c */ /* 0x000fc40003f64070 */
[----:B------:R-:W-:Y:S01]  /*7450*/  ISETP.GE.AND P1, PT, R147, RZ, PT ;  /* 0x000000ff9300720c */ /* 0x000fe20003f26270 */
[----:B------:R-:W-:Y:S01]  /*7460*/  @!P0 IMAD.IADD R137, R137, 0x1, -R10 ;  /* 0x0000000189898824 */ /* 0x000fe200078e0a0a */
[----:B------:R-:W-:Y:S01]  /*7470*/  ISETP.GE.AND P0, PT, R144, RZ, PT ;  /* 0x000000ff9000720c */ /* 0x000fe20003f06270 */
[----:B------:R-:W-:-:S04]  /*7480*/  IMAD.HI.U32 R3, R0, R143, RZ ;  /* 0x0000008f00037227 */ /* 0x000fc800078e00ff */
[----:B------:R-:W-:Y:S02]  /*7490*/  IMAD.MOV R9, RZ, RZ, -R9 ;  /* 0x000000ffff097224 */ /* 0x000fe400078e0a09 */
[--C-:B------:R-:W-:Y:S01]  /*74a0*/  @!P6 IMAD.IADD R139, R139, 0x1, -R10.reuse ;  /* 0x000000018b8be824 */ /* 0x100fe200078e0a0a */
[----:B------:R-:W-:Y:S01]  /*74b0*/  ISETP.GE.AND P6, PT, R146, RZ, PT ;  /* 0x000000ff9200720c */ /* 0x000fe20003fc6270 */
[----:B------:R-:W-:Y:S01]  /*74c0*/  IMAD.MOV R3, RZ, RZ, -R3 ;  /* 0x000000ffff037224 */ /* 0x000fe200078e0a03 */
[----:B------:R-:W-:Y:S01]  /*74d0*/  LOP3.LUT R146, R2, 0x124, RZ, 0xfc, !PT ;  /* 0x0000012402927812 */ /* 0x000fe200078efcff */
[----:B------:R-:W-:Y:S01]  /*74e0*/  @!P2 IMAD.IADD R141, R141, 0x1, -R10 ;  /* 0x000000018d8da824 */ /* 0x000fe200078e0a0a */
[----:B------:R-:W-:Y:S01]  /*74f0*/  ISETP.GE.AND P2, PT, R148, RZ, PT ;  /* 0x000000ff9400720c */ /* 0x000fe20003f46270 */
[----:B------:R-:W-:Y:S01]  /*7500*/  IMAD R144, R10, R9, R11 ;  /* 0x000000090a907224 */ /* 0x000fe200078e020b */
[----:B------:R-:W-:Y:S01]  /*7510*/  LOP3.LUT R9, R2, 0x122, RZ, 0xfc, !PT ;  /* 0x0000012202097812 */ /* 0x000fe200078efcff */
[C---:B------:R-:W-:Y:S01]  /*7520*/  IMAD R143, R10.reuse, R3, R143 ;  /* 0x000000030a8f7224 */ /* 0x040fe200078e028f */
[----:B------:R-:W-:Y:S01]  /*7530*/  IABS R11, R146 ;  /* 0x00000092000b7213 */ /* 0x000fe20000000000 */
[----:B------:R-:W-:Y:S01]  /*7540*/  @!P5 IMAD.MOV R136, RZ, RZ, -R136 ;  /* 0x000000ffff88d224 */ /* 0x000fe200078e0a88 */
[----:B------:R-:W-:Y:S01]  /*7550*/  ISETP.GT.U32.AND P5, PT, R10, R141, PT ;  /* 0x0000008d0a00720c */ /* 0x000fe20003fa4070 */
[----:B------:R-:W-:Y:S01]  /*7560*/  @!P3 IMAD.IADD R140, R140, 0x1, -R10 ;  /* 0x000000018c8cb824 */ /* 0x000fe200078e0a0a */
[C---:B------:R-:W-:Y:S01]  /*7570*/  ISETP.GT.U32.AND P3, PT, R10.reuse, R144, PT ;  /* 0x000000900a00720c */ /* 0x040fe20003f64070 */
[----:B------:R-:W-:Y:S01]  /*7580*/  @!P0 IMAD.MOV R138, RZ, RZ, -R138 ;  /* 0x000000ffff8a8224 */ /* 0x000fe200078e0a8a */
[C---:B------:R-:W-:Y:S01]  /*7590*/  ISETP.GT.U32.AND P0, PT, R10.reuse, R143, PT ;  /* 0x0000008f0a00720c */ /* 0x040fe20003f04070 */
[----:B------:R-:W-:Y:S01]  /*75a0*/  @!P4 IMAD.MOV R137, RZ, RZ, -R137 ;  /* 0x000000ffff89c224 */ /* 0x000fe200078e0a89 */
[----:B------:R-:W-:Y:S01]  /*75b0*/  ISETP.GT.U32.AND P4, PT, R10, R142, PT ;  /* 0x0000008e0a00720c */ /* 0x000fe20003f84070 */
[----:B------:R-:W-:Y:S01]  /*75c0*/  @!P6 IMAD.MOV R139, RZ, RZ, -R139 ;  /* 0x000000ffff8be224 */ /* 0x000fe200078e0a8b */
[----:B------:R-:W-:Y:S01]  /*75d0*/  IABS R145, R9 ;  /* 0x0000000900917213 */ /* 0x000fe20000000000 */
[----:B------:R-:W-:Y:S01]  /*75e0*/  @!P1 IMAD.MOV R140, RZ, RZ, -R140 ;  /* 0x000000ffff8c9224 */ /* 0x000fe200078e0a8c */
[----:B------:R-:W-:-:S02]  /*75f0*/  ISETP.GE.AND P6, PT, R149, RZ, PT ;  /* 0x000000ff9500720c */ /* 0x000fc40003fc6270 */
[----:B------:R-:W-:Y:S01]  /*7600*/  LOP3.LUT R148, R2, 0x12a, RZ, 0xfc, !PT ;  /* 0x0000012a02947812 */ /* 0x000fe200078efcff */
[----:B------:R-:W-:-:S04]  /*7610*/  IMAD.HI.U32 R3, R0, R145, RZ ;  /* 0x0000009100037227 */ /* 0x000fc800078e00ff */
[--C-:B------:R-:W-:Y:S01]  /*7620*/  @!P5 IMAD.IADD R141, R141, 0x1, -R10.reuse ;  /* 0x000000018d8dd824 */ /* 0x100fe200078e0a0a */
[----:B------:R-:W-:Y:S01]  /*7630*/  ISETP.GE.AND P5, PT, R150, RZ, PT ;  /* 0x000000ff9600720c */ /* 0x000fe20003fa6270 */
[--C-:B------:R-:W-:Y:S01]  /*7640*/  @!P3 IMAD.IADD R144, R144, 0x1, -R10.reuse ;  /* 0x000000019090b824 */ /* 0x100fe200078e0a0a */
[----:B------:R-:W-:Y:S01]  /*7650*/  ISETP.GE.AND P3, PT, R146, RZ, PT ;  /* 0x000000ff9200720c */ /* 0x000fe20003f66270 */
[----:B------:R-:W-:Y:S01]  /*7660*/  IMAD.MOV R3, RZ, RZ, -R3 ;  /* 0x000000ffff037224 */ /* 0x000fe200078e0a03 */
[----:B------:R-:W-:Y:S01]  /*7670*/  LOP3.LUT R150, R2, 0x12c, RZ, 0xfc, !PT ;  /* 0x0000012c02967812 */ /* 0x000fe200078efcff */
[--C-:B------:R-:W-:Y:S01]  /*7680*/  @!P0 IMAD.IADD R143, R143, 0x1, -R10.reuse ;  /* 0x000000018f8f8824 */ /* 0x100fe200078e0a0a */
[----:B------:R-:W-:Y:S01]  /*7690*/  ISETP.GE.AND P0, PT, R9, RZ, PT ;  /* 0x000000ff0900720c */ /* 0x000fe20003f06270 */
[----:B------:R-:W-:Y:S01]  /*76a0*/  @!P2 IMAD.MOV R141, RZ, RZ, -R141 ;  /* 0x000000ffff8da224 */ /* 0x000fe200078e0a8d */
[----:B------:R-:W-:Y:S01]  /*76b0*/  ISETP.GT.U32.AND P2, PT, R10, R144, PT ;  /* 0x000000900a00720c */ /* 0x000fe20003f44070 */
[----:B------:R-:W-:Y:S01]  /*76c0*/  @!P4 IMAD.IADD R142, R142, 0x1, -R10 ;  /* 0x000000018e8ec824 */ /* 0x000fe200078e0a0a */
[C---:B------:R-:W-:Y:S01]  /*76d0*/  ISETP.GT.U32.AND P1, PT, R10.reuse, R143, PT ;  /* 0x0000008f0a00720c */ /* 0x040fe20003f24070 */
[----:B------:R-:W-:Y:S01]  /*76e0*/  IMAD R145, R10, R3, R145 ;  /* 0x000000030a917224 */ /* 0x000fe200078e0291 */
[----:B------:R-:W-:Y:S01]  /*76f0*/  LOP3.LUT R3, R2, 0x126, RZ, 0xfc, !PT ;  /* 0x0000012602037812 */ /* 0x000fe200078efcff */
[----:B------:R-:W-:Y:S01]  /*7700*/  IMAD.HI.U32 R9, R0, R11, RZ ;  /* 0x0000000b00097227 */ /* 0x000fe200078e00ff */
[----:B------:R-:W-:-:S02]  /*7710*/  ISETP.GE.AND P4, PT, R151, RZ, PT ;  /* 0x000000ff9700720c */ /* 0x000fc40003f86270 */
[----:B------:R-:W-:Y:S01]  /*7720*/  IABS R147, R3 ;  /* 0x0000000300937213 */ /* 0x000fe20000000000 */
[----:B------:R-:W-:Y:S01]  /*7730*/  @!P6 IMAD.MOV R142, RZ, RZ, -R142 ;  /* 0x000000ffff8ee224 */ /* 0x000fe200078e0a8e */
[----:B------:R-:W-:Y:S01]  /*7740*/  ISETP.GT.U32.AND P6, PT, R10, R145, PT ;  /* 0x000000910a00720c */ /* 0x000fe20003fc4070 */
[----:B------:R-:W-:Y:S01]  /*7750*/  IMAD.MOV R9, RZ, RZ, -R9 ;  /* 0x000000ffff097224 */ /* 0x000fe200078e0a09 */
[----:B------:R-:W-:Y:S01]  /*7760*/  IABS R151, R148 ;  /* 0x0000009400977213 */ /* 0x000fe20000000000 */
[--C-:B------:R-:W-:Y:S02]  /*7770*/  @!P2 IMAD.IADD R144, R144, 0x1, -R10.reuse ;  /* 0x000000019090a824 */ /* 0x100fe400078e0a0a */
[----:B------:R-:W-:Y:S01]  /*7780*/  IMAD R146, R10, R9, R11 ;  /* 0x000000090a927224 */ /* 0x000fe200078e020b */
[----:B------:R-:W-:Y:S01]  /*7790*/  LOP3.LUT R9, R2, 0x128, RZ, 0xfc, !PT ;  /* 0x0000012802097812 */ /* 0x000fe200078efcff */
[----:B------:R-:W-:Y:S01]  /*77a0*/  @!P1 IMAD.IADD R143, R143, 0x1, -R10 ;  /* 0x000000018f8f9824 */ /* 0x000fe200078e0a0a */
[----:B------:R-:W-:Y:S01]  /*77b0*/  ISETP.GE.AND P1, PT, R3, RZ, PT ;  /* 0x000000ff0300720c */ /* 0x000fe20003f26270 */
[----:B------:R-:W-:Y:S01]  /*77c0*/  IMAD.HI.U32 R3, R0, R147, RZ ;  /* 0x0000009300037227 */ /* 0x000fe200078e00ff */
[----:B------:R-:W-:-:S02]  /*77d0*/  ISETP.GT.U32.AND P2, PT, R10, R146, PT ;  /* 0x000000920a00720c */ /* 0x000fc40003f44070 */
[----:B------:R-:W-:Y:S01]  /*77e0*/  IABS R149, R9 ;  /* 0x0000000900957213 */ /* 0x000fe20000000000 */
[----:B------:R-:W-:Y:S01]  /*77f0*/  @!P6 IMAD.IADD R145, R145, 0x1, -R10 ;  /* 0x000000019191e824 */ /* 0x000fe200078e0a0a */
[----:B------:R-:W-:Y:S01]  /*7800*/  ISETP.GE.AND P6, PT, R9, RZ, PT ;  /* 0x000000ff0900720c */ /* 0x000fe20003fc6270 */
[----:B------:R-:W-:Y:S02]  /*7810*/  @!P5 IMAD.MOV R143, RZ, RZ, -R143 ;  /* 0x000000ffff8fd224 */ /* 0x000fe400078e0a8f */
[----:B------:R-:W-:Y:S01]  /*7820*/  IMAD.MOV R3, RZ, RZ, -R3 ;  /* 0x000000ffff037224 */ /* 0x000fe200078e0a03 */
[----:B------:R-:W-:Y:S01]  /*7830*/  ISETP.GT.U32.AND P5, PT, R10, R145, PT ;  /* 0x000000910a00720c */ /* 0x000fe20003fa4070 */
[----:B------:R-:W-:-:S04]  /*7840*/  IMAD.HI.U32 R9, R0, R149, RZ ;  /* 0x0000009500097227 */ /* 0x000fc800078e00ff */
[----:B------:R-:W-:Y:S02]  /*7850*/  @!P2 IMAD.IADD R146, R146, 0x1, -R10 ;  /* 0x000000019292a824 */ /* 0x000fe400078e0a0a */
[C---:B------:R-:W-:Y:S02]  /*7860*/  IMAD R147, R10.reuse, R3, R147 ;  /* 0x000000030a937224 */ /* 0x040fe400078e0293 */
[----:B------:R-:W-:Y:S01]  /*7870*/  IMAD.MOV R9, RZ, RZ, -R9 ;  /* 0x000000ffff097224 */ /* 0x000fe200078e0a09 */
[----:B------:R-:W-:Y:S01]  /*7880*/  ISETP.GT.U32.AND P2, PT, R10, R146, PT ;  /* 0x000000920a00720c */ /* 0x000fe20003f44070 */
[----:B------:R-:W-:-:S04]  /*7890*/  IMAD.HI.U32 R11, R0, R151, RZ ;  /* 0x00000097000b7227 */ /* 0x000fc800078e00ff */
[----:B------:R-:W-:Y:S01]  /*78a0*/  @!P5 IMAD.IADD R145, R145, 0x1, -R10 ;  /* 0x000000019191d824 */ /* 0x000fe200078e0a0a */
[----:B------:R-:W-:Y:S01]  /*78b0*/  ISETP.GT.U32.AND P5, PT, R10, R147, PT ;  /* 0x000000930a00720c */ /* 0x000fe20003fa4070 */
[----:B------:R-:W-:Y:S01]  /*78c0*/  @!P4 IMAD.MOV R144, RZ, RZ, -R144 ;  /* 0x000000ffff90c224 */ /* 0x000fe200078e0a90 */
[----:B------:R-:W-:Y:S01]  /*78d0*/  ISETP.GE.AND P4, PT, R148, RZ, PT ;  /* 0x000000ff9400720c */ /* 0x000fe20003f86270 */
[----:B------:R-:W-:Y:S01]  /*78e0*/  IMAD R148, R10, R9, R149 ;  /* 0x000000090a947224 */ /* 0x000fe200078e0295 */
[----:B------:R-:W-:Y:S01]  /*78f0*/  IABS R9, R150 ;  /* 0x0000009600097213 */ /* 0x000fe20000000000 */
[----:B------:R-:W-:Y:S02]  /*7900*/  IMAD.MOV R11, RZ, RZ, -R11 ;  /* 0x000000ffff0b7224 */ /* 0x000fe400078e0a0b */
[----:B------:R-:W-:Y:S01]  /*7910*/  @!P2 IMAD.IADD R146, R146, 0x1, -R10 ;  /* 0x000000019292a824 */ /* 0x000fe200078e0a0a */
[C---:B------:R-:W-:Y:S01]  /*7920*/  ISETP.GT.U32.AND P2, PT, R10.reuse, R148, PT ;  /* 0x000000940a00720c */ /* 0x040fe20003f44070 */
[----:B------:R-:W-:Y:S01]  /*7930*/  IMAD R149, R10, R11, R151 ;  /* 0x0000000b0a957224 */ /* 0x000fe200078e0297 */
[----:B------:R-:W-:Y:S01]  /*7940*/  IABS R151, R152 ;  /* 0x0000009800977213 */ /* 0x000fe20000000000 */
[----:B------:R-:W-:-:S04]  /*7950*/  IMAD.HI.U32 R3, R0, R9, RZ ;  /* 0x0000000900037227 */ /* 0x000fc800078e00ff */
[----:B------:R-:W-:Y:S01]  /*7960*/  @!P5 IMAD.IADD R147, R147, 0x1, -R10 ;  /* 0x000000019393d824 */ /* 0x000fe200078e0a0a */
[----:B------:R-:W-:Y:S01]  /*7970*/  ISETP.GT.U32.AND P5, PT, R10, R149, PT ;  /* 0x000000950a00720c */ /* 0x000fe20003fa4070 */
[----:B------:R-:W-:Y:S02]  /*7980*/  IMAD.MOV R3, RZ, RZ, -R3 ;  /* 0x000000ffff037224 */ /* 0x000fe400078e0a03 */
[----:B------:R-:W-:Y:S01]  /*7990*/  @!P3 IMAD.MOV R146, RZ, RZ, -R146 ;  /* 0x000000ffff92b224 */ /* 0x000fe200078e0a92 */
[----:B------:R-:W-:Y:S01]  /*79a0*/  ISETP.GE.AND P3, PT, R150, RZ, PT ;  /* 0x000000ff9600720c */ /* 0x000fe20003f66270 */
[----:B------:R-:W-:Y:S02]  /*79b0*/  @!P2 IMAD.IADD R148, R148, 0x1, -R10 ;  /* 0x000000019494a824 */ /* 0x000fe400078e0a0a */
[----:B------:R-:W-:Y:S01]  /*79c0*/  @!P0 IMAD.MOV R145, RZ, RZ, -R145 ;  /* 0x000000ffff918224 */ /* 0x000fe200078e0a91 */
[C---:B------:R-:W-:Y:S01]  /*79d0*/  ISETP.GT.U32.AND P0, PT, R10.reuse, R147, PT ;  /* 0x000000930a00720c */ /* 0x040fe20003f04070 */
[C---:B------:R-:W-:Y:S01]  /*79e0*/  IMAD R150, R10.reuse, R3, R9 ;  /* 0x000000030a967224 */ /* 0x040fe200078e0209 */
[----:B------:R-:W-:Y:S01]  /*79f0*/  ISETP.GT.U32.AND P2, PT, R10, R148, PT ;  /* 0x000000940a00720c */ /* 0x000fe20003f44070 */
[----:B------:R-:W-:-:S04]  /*7a00*/  IMAD.HI.U32 R9, R0, R153, RZ ;  /* 0x0000009900097227 */ /* 0x000fc800078e00ff */
[----:B------:R-:W-:Y:S02]  /*7a10*/  @!P5 IMAD.IADD R149, R149, 0x1, -R10 ;  /* 0x000000019595d824 */ /* 0x000fe400078e0a0a */
[----:B------:R-:W-:-:S03]  /*7a20*/  IMAD.HI.U32 R3, R0, R151, RZ ;  /* 0x0000009700037227 */ /* 0x000fc600078e00ff */
[----:B------:R-:W-:Y:S01]  /*7a30*/  ISETP.GT.U32.AND P5, PT, R10, R149, PT ;  /* 0x000000950a00720c */ /* 0x000fe20003fa4070 */
[----:B------:R-:W-:-:S04]  /*7a40*/  IMAD.HI.U32 R11, R0, R155, RZ ;  /* 0x0000009b000b7227 */ /* 0x000fc800078e00ff */
[----:B------:R-:W-:Y:S02]  /*7a50*/  IMAD.MOV R9, RZ, RZ, -R9 ;  /* 0x000000ffff097224 */ /* 0x000fe400078e0a09 */
[--C-:B------:R-:W-:Y:S01]  /*7a60*/  @!P2 IMAD.IADD R148, R148, 0x1, -R10.reuse ;  /* 0x000000019494a824 */ /* 0x100fe200078e0a0a */
[----:B------:R-:W-:Y:S01]  /*7a70*/  ISETP.GE.AND P2, PT, R152, RZ, PT ;  /* 0x000000ff9800720c */ /* 0x000fe20003f46270 */
[----:B------:R-:W-:Y:S02]  /*7a80*/  IMAD.MOV R3, RZ, RZ, -R3 ;  /* 0x000000ffff037224 */ /* 0x000fe400078e0a03 */
[----:B------:R-:W-:Y:S02]  /*7a90*/  IMAD.MOV R11, RZ, RZ, -R11 ;  /* 0x000000ffff0b7224 */ /* 0x000fe400078e0a0b */
[C---:B------:R-:W-:Y:S01]  /*7aa0*/  IMAD R152, R10.reuse, R9, R153 ;  /* 0x000000090a987224 */ /* 0x040fe200078e0299 */
[----:B------:R-:W-:Y:S01]  /*7ab0*/  @!P5 IADD3 R149, R149, -R10, RZ ;  /* 0x8000000a9595d210 */ /* 0x000fe20007ffe0ff */
[----:B------:R-:W-:Y:S01]  /*7ac0*/  @!P0 IMAD.IADD R147, R147, 0x1, -R10 ;  /* 0x0000000193938824 */ /* 0x000fe200078e0a0a */
[C---:B------:R-:W-:Y:S01]  /*7ad0*/  ISETP.GT.U32.AND P0, PT, R10.reuse, R150, PT ;  /* 0x000000960a00720c */ /* 0x040fe20003f04070 */
[C---:B------:R-:W-:Y:S01]  /*7ae0*/  IMAD R151, R10.reuse, R3, R151 ;  /* 0x000000030a977224 */ /* 0x040fe200078e0297 */
[C---:B------:R-:W-:Y:S01]  /*7af0*/  ISETP.GT.U32.AND P5, PT, R10.reuse, R152, PT ;  /* 0x000000980a00720c */ /* 0x040fe20003fa4070 */
[C---:B------:R-:W-:Y:S01]  /*7b00*/  IMAD R153, R10.reuse, R11, R155 ;  /* 0x0000000b0a997224 */ /* 0x040fe200078e029b */
[----:B------:R-:W-:Y:S01]  /*7b10*/  IABS R9, R157 ;  /* 0x0000009d00097213 */ /* 0x000fe20000000000 */
[----:B------:R-:W-:Y:S01]  /*7b20*/  @!P1 IMAD.MOV R147, RZ, RZ, -R147 ;  /* 0x000000ffff939224 */ /* 0x000fe200078e0a93 */
[C---:B------:R-:W-:Y:S01]  /*7b30*/  ISETP.GT.U32.AND P1, PT, R10.reuse, R151, PT ;  /* 0x000000970a00720c */ /* 0x040fe20003f24070 */
[----:B------:R-:W-:Y:S01]  /*7b40*/  @!P4 IMAD.MOV R149, RZ, RZ, -R149 ;  /* 0x000000ffff95c224 */ /* 0x000fe200078e0a95 */
[----:B------:R-:W-:Y:S01]  /*7b50*/  ISETP.GT.U32.AND P4, PT, R10, R153, PT ;  /* 0x000000990a00720c */ /* 0x000fe20003f84070 */
[----:B------:R-:W-:Y:S01]  /*7b60*/  IMAD.HI.U32 R3, R0, R9, RZ ;  /* 0x0000000900037227 */ /* 0x000fe200078e00ff */
[----:B------:R-:W-:-:S03]  /*7b70*/  LOP3.LUT R11, R2, 0x136, RZ, 0xfc, !PT ;  /* 0x00000136020b7812 */ /* 0x000fc600078efcff */
[--C-:B------:R-:W-:Y:S01]  /*7b80*/  @!P0 IMAD.IADD R150, R150, 0x1, -R10.reuse ;  /* 0x0000000196968824 */ /* 0x100fe200078e0a0a */
[----:B------:R-:W-:Y:S01]  /*7b90*/  IABS R155, R11 ;  /* 0x0000000b009b7213 */ /* 0x000fe20000000000 */
[----:B------:R-:W-:Y:S02]  /*7ba0*/  @!P5 IMAD.IADD R152, R152, 0x1, -R10 ;  /* 0x000000019898d824 */ /* 0x000fe400078e0a0a */
[----:B------:R-:W-:Y:S01]  /*7bb0*/  IMAD.MOV R3, RZ, RZ, -R3 ;  /* 0x000000ffff037224 */ /* 0x000fe200078e0a03 */
[----:B------:R-:W-:Y:S01]  /*7bc0*/  ISETP.GT.U32.AND P0, PT, R10, R150, PT ;  /* 0x000000960a00720c */ /* 0x000fe20003f04070 */
[----:B------:R-:W-:Y:S01]  /*7bd0*/  @!P6 IMAD.MOV R148, RZ, RZ, -R148 ;  /* 0x000000ffff94e224 */ /* 0x000fe200078e0a94 */
[----:B------:R-:W-:Y:S01]  /*7be0*/  ISETP.GE.AND P6, PT, R154, RZ, PT ;  /* 0x000000ff9a00720c */ /* 0x000fe20003fc6270 */
[--C-:B------:R-:W-:Y:S01]  /*7bf0*/  @!P1 IMAD.IADD R151, R151, 0x1, -R10.reuse ;  /* 0x0000000197979824 */ /* 0x100fe200078e0a0a */
[----:B------:R-:W-:Y:S01]  /*7c00*/  ISETP.GE.AND P1, PT, R157, RZ, PT ;  /* 0x000000ff9d00720c */ /* 0x000fe20003f26270 */
[----:B------:R-:W-:Y:S01]  /*7c10*/  @!P4 IMAD.IADD R153, R153, 0x1, -R10 ;  /* 0x000000019999c824 */ /* 0x000fe200078e0a0a */
[C---:B------:R-:W-:Y:S01]  /*7c20*/  ISETP.GT.U32.AND P4, PT, R10.reuse, R152, PT ;  /* 0x000000980a00720c */ /* 0x040fe20003f84070 */
[C---:B------:R-:W-:Y:S01]  /*7c30*/  IMAD R154, R10.reuse, R3, R9 ;  /* 0x000000030a9a7224 */ /* 0x040fe200078e0209 */
[----:B------:R-:W-:Y:S01]  /*7c40*/  ISETP.GT.U32.AND P5, PT, R10, R151, PT ;  /* 0x000000970a00720c */ /* 0x000fe20003fa4070 */
[----:B------:R-:W-:-:S04]  /*7c50*/  IMAD.HI.U32 R3, R0, R155, RZ ;  /* 0x0000009b00037227 */ /* 0x000fc800078e00ff */
[----:B------:R-:W-:Y:S02]  /*7c60*/  IMAD.MOV R3, RZ, RZ, -R3 ;  /* 0x000000ffff037224 */ /* 0x000fe400078e0a03 */
[--C-:B------:R-:W-:Y:S01]  /*7c70*/  @!P0 IMAD.IADD R150, R150, 0x1, -R10.reuse ;  /* 0x0000000196968824 */ /* 0x100fe200078e0a0a */
[----:B------:R-:W-:Y:S01]  /*7c80*/  ISETP.GE.AND P0, PT, R156, RZ, PT ;  /* 0x000000ff9c00720c */ /* 0x000fe20003f06270 */
[----:B------:R-:W-:Y:S01]  /*7c90*/  IMAD R155, R10, R3, R155 ;  /* 0x000000030a9b7224 */ /* 0x000fe200078e029b */
[----:B------:R-:W-:Y:S01]  /*7ca0*/  LOP3.LUT R156, R2, 0x138, RZ, 0xfc, !PT ;  /* 0x00000138029c7812 */ /* 0x000fe200078efcff */
[----:B------:R-:W-:Y:S02]  /*7cb0*/  @!P4 IMAD.IADD R152, R152, 0x1, -R10 ;  /* 0x000000019898c824 */ /* 0x000fe400078e0a0a */
[----:B------:R-:W-:Y:S01]  /*7cc0*/  @!P3 IMAD.MOV R150, RZ, RZ, -R150 ;  /* 0x000000ffff96b224 */ /* 0x000fe200078e0a96 */
[C---:B------:R-:W-:Y:S01]  /*7cd0*/  ISETP.GT.U32.AND P4, PT, R10.reuse, R155, PT ;  /* 0x0000009b0a00720c */ /* 0x040fe20003f84070 */
[----:B------:R-:W-:Y:S01]  /*7ce0*/  @!P5 IMAD.IADD R151, R151, 0x1, -R10 ;  /* 0x000000019797d824 */ /* 0x000fe200078e0a0a */
[----:B------:R-:W-:Y:S01]  /*7cf0*/  ISETP.GT.U32.AND P3, PT, R10, R153, PT ;  /* 0x000000990a00720c */ /* 0x000fe20003f64070 */
[----:B------:R-:W-:Y:S01]  /*7d00*/  IMAD.HI.U32 R9, R0, R159, RZ ;  /* 0x0000009f00097227 */ /* 0x000fe200078e00ff */
[----:B------:R-:W-:-:S02]  /*7d10*/  ISETP.GT.U32.AND P5, PT, R10, R154, PT ;  /* 0x0000009a0a00720c */ /* 0x000fc40003fa4070 */
[----:B------:R-:W-:Y:S01]  /*7d20*/  IABS R157, R156 ;  /* 0x0000009c009d7213 */ /* 0x000fe20000000000 */
[----:B------:R-:W-:Y:S02]  /*7d30*/  @!P2 IMAD.MOV R151, RZ, RZ, -R151 ;  /* 0x000000ffff97a224 */ /* 0x000fe400078e0a97 */
[----:B------:R-:W-:Y:S02]  /*7d40*/  IMAD.MOV R9, RZ, RZ, -R9 ;  /* 0x000000ffff097224 */ /* 0x000fe400078e0a09 */
[----:B------:R-:W-:-:S04]  /*7d50*/  IMAD.HI.U32 R3, R0, R157, RZ ;  /* 0x0000009d00037227 */ /* 0x000fc800078e00ff */
[--C-:B------:R-:W-:Y:S02]  /*7d60*/  @!P4 IMAD.IADD R155, R155, 0x1, -R10.reuse ;  /* 0x000000019b9bc824 */ /* 0x100fe400078e0a0a */
[----:B------:R-:W-:Y:S02]  /*7d70*/  IMAD.MOV R3, RZ, RZ, -R3 ;  /* 0x000000ffff037224 */ /* 0x000fe400078e0a03 */
[--C-:B------:R-:W-:Y:S01]  /*7d80*/  @!P3 IMAD.IADD R153, R153, 0x1, -R10.reuse ;  /* 0x000000019999b824 */ /* 0x100fe200078e0a0a */
[----:B------:R-:W-:Y:S01]  /*7d90*/  ISETP.GE.AND P3, PT, R11, RZ, PT ;  /* 0x000000ff0b00720c */ /* 0x000fe20003f66270 */
[----:B------:R-:W-:Y:S01]  /*7da0*/  @!P5 IMAD.IADD R154, R154, 0x1, -R10 ;  /* 0x000000019a9ad824 */ /* 0x000fe200078e0a0a */
[----:B------:R-:W-:Y:S01]  /*7db0*/  ISETP.GE.AND P5, PT, R156, RZ, PT ;  /* 0x000000ff9c00720c */ /* 0x000fe20003fa6270 */
[----:B------:R-:W-:Y:S01]  /*7dc0*/  IMAD.HI.U32 R11, R0, R161, RZ ;  /* 0x000000a1000b7227 */ /* 0x000fe200078e00ff */
[C---:B------:R-:W-:Y:S02]  /*7dd0*/  ISETP.GT.U32.AND P2, PT, R10.reuse, R155, PT ;  /* 0x0000009b0a00720c */ /* 0x040fe40003f44070 */
[C---:B------:R-:W-:Y:S01]  /*7de0*/  ISETP.GT.U32.AND P4, PT, R10.reuse, R154, PT ;  /* 0x0000009a0a00720c */ /* 0x040fe20003f84070 */
[----:B------:R-:W-:-:S02]  /*7df0*/  IMAD R156, R10, R3, R157 ;  /* 0x000000030a9c7224 */ /* 0x000fc400078e029d */
[----:B------:R-:W-:Y:S02]  /*7e00*/  IMAD.MOV R11, RZ, RZ, -R11 ;  /* 0x000000ffff0b7224 */ /* 0x000fe400078e0a0b */
[C---:B------:R-:W-:Y:S01]  /*7e10*/  IMAD R157, R10.reuse, R9, R159 ;  /* 0x000000090a9d7224 */ /* 0x040fe200078e029f */
[----:B------:R-:W-:Y:S01]  /*7e20*/  IABS R159, R163 ;  /* 0x000000a3009f7213 */ /* 0x000fe20000000000 */
[----:B------:R-:W-:Y:S01]  /*7e30*/  @!P6 IMAD.MOV R152, RZ, RZ, -R152 ;  /* 0x000000ffff98e224 */ /* 0x000fe200078e0a98 */
[C---:B------:R-:W-:Y:S01]  /*7e40*/  ISETP.GT.U32.AND P6, PT, R10.reuse, R156, PT ;  /* 0x0000009c0a00720c */ /* 0x040fe20003fc4070 */
[C---:B------:R-:W-:Y:S01]  /*7e50*/  IMAD R158, R10.reuse, R11, R161 ;  /* 0x0000000b0a9e7224 */ /* 0x040fe200078e02a1 */
[----:B------:R-:W-:Y:S01]  /*7e60*/  IABS R11, R164 ;  /* 0x000000a4000b7213 */ /* 0x000fe20000000000 */
[----:B------:R-:W-:Y:S01]  /*7e70*/  @!P0 IMAD.MOV R153, RZ, RZ, -R153 ;  /* 0x000000ffff998224 */ /* 0x000fe200078e0a99 */
[C---:B------:R-:W-:Y:S01]  /*7e80*/  ISETP.GT.U32.AND P0, PT, R10.reuse, R157, PT ;  /* 0x0000009d0a00720c */ /* 0x040fe20003f04070 */
[----:B------:R-:W-:Y:S01]  /*7e90*/  @!P2 IMAD.IADD R155, R155, 0x1, -R10 ;  /* 0x000000019b9ba824 */ /* 0x000fe200078e0a0a */
[----:B------:R-:W-:Y:S01]  /*7ea0*/  ISETP.GT.U32.AND P2, PT, R10, R158, PT ;  /* 0x0000009e0a00720c */ /* 0x000fe20003f44070 */
[----:B------:R-:W-:Y:S01]  /*7eb0*/  IMAD.HI.U32 R3, R0, R159, RZ ;  /* 0x0000009f00037227 */ /* 0x000fe200078e00ff */
[----:B------:R-:W-:-:S03]  /*7ec0*/  IABS R161, R165 ;  /* 0x000000a500a17213 */ /* 0x000fc60000000000 */
[----:B------:R-:W-:Y:S02]  /*7ed0*/  IMAD.MOV R9, RZ, RZ, -R3 ;  /* 0x000000ffff097224 */ /* 0x000fe400078e0a03 */
[----:B------:R-:W-:Y:S01]  /*7ee0*/  @!P6 IMAD.IADD R156, R156, 0x1, -R10 ;  /* 0x000000019c9ce824 */ /* 0x000fe200078e0a0a */
[----:B------:R-:W-:Y:S01]  /*7ef0*/  ISETP.GE.AND P6, PT, R162, RZ, PT ;  /* 0x000000ffa200720c */ /* 0x000fe20003fc6270 */
[----:B------:R-:W-:-:S04]  /*7f00*/  IMAD.HI.U32 R3, R0, R11, RZ ;  /* 0x0000000b00037227 */ /* 0x000fc800078e00ff */
[--C-:B------:R-:W-:Y:S01]  /*7f10*/  @!P0 IMAD.IADD R157, R157, 0x1, -R10.reuse ;  /* 0x000000019d9d8824 */ /* 0x100fe200078e0a0a */
[----:B------:R-:W-:Y:S01]  /*7f20*/  ISETP.GT.U32.AND P0, PT, R10, R156, PT ;  /* 0x0000009c0a00720c */ /* 0x000fe20003f04070 */
[--C-:B------:R-:W-:Y:S02]  /*7f30*/  @!P2 IMAD.IADD R158, R158, 0x1, -R10.reuse ;  /* 0x000000019e9ea824 */ /* 0x100fe400078e0a0a */
[C---:B------:R-:W-:Y:S01]  /*7f40*/  IMAD R159, R10.reuse, R9, R159 ;  /* 0x000000090a9f7224 */ /* 0x040fe200078e029f */
[----:B------:R-:W-:Y:S01]  /*7f50*/  ISETP.GT.U32.AND P2, PT, R10, R157, PT ;  /* 0x0000009d0a00720c */ /* 0x000fe20003f44070 */
[----:B------:R-:W-:Y:S02]  /*7f60*/  IMAD.MOV R3, RZ, RZ, -R3 ;  /* 0x000000ffff037224 */ /* 0x000fe400078e0a03 */
[----:B------:R-:W-:Y:S01]  /*7f70*/  @!P4 IMAD.IADD R154, R154, 0x1, -R10 ;  /* 0x000000019a9ac824 */ /* 0x000fe200078e0a0a */
[----:B------:R-:W-:Y:S01]  /*7f80*/  ISETP.GE.AND P4, PT, R160, RZ, PT ;  /* 0x000000ffa000720c */ /* 0x000fe20003f86270 */
[----:B------:R-:W-:Y:S01]  /*7f90*/  IMAD R160, R10, R3, R11 ;  /* 0x000000030aa07224 */ /* 0x000fe200078e020b */
[----:B------:R-:W-:Y:S01]  /*7fa0*/  IABS R11, R166 ;  /* 0x000000a6000b7213 */ /* 0x000fe20000000000 */
[----:B------:R-:W-:-:S04]  /*7fb0*/  IMAD.HI.U32 R3, R0, R161, RZ ;  /* 0x000000a100037227 */ /* 0x000fc800078e00ff */
[--C-:B------:R-:W-:Y:S01]  /*7fc0*/  @!P0 IMAD.IADD R156, R156, 0x1, -R10.reuse ;  /* 0x000000019c9c8824 */ /* 0x100fe200078e0a0a */
[C---:B------:R-:W-:Y:S01]  /*7fd0*/  ISETP.GT.U32.AND P0, PT, R10.reuse, R159, PT ;  /* 0x0000009f0a00720c */ /* 0x040fe20003f04070 */
[----:B------:R-:W-:Y:S01]  /*7fe0*/  @!P2 IMAD.IADD R157, R157, 0x1, -R10 ;  /* 0x000000019d9da824 */ /* 0x000fe200078e0a0a */
[C---:B------:R-:W-:Y:S01]  /*7ff0*/  ISETP.GT.U32.AND P2, PT, R10.reuse, R160, PT ;  /* 0x000000a00a00720c */ /* 0x040fe20003f44070 */
[----:B------:R-:W-:Y:S01]  /*8000*/  @!P1 IMAD.MOV R154, RZ, RZ, -R154 ;  /* 0x000000ffff9a9224 */ /* 0x000fe200078e0a9a */
[----:B------:R-:W-:Y:S01]  /*8010*/  ISETP.GT.U32.AND P1, PT, R10, R158, PT ;  /* 0x0000009e0a00720c */ /* 0x000fe20003f24070 */
[----:B------:R-:W-:Y:S02]  /*8020*/  IMAD.MOV R9, RZ, RZ, -R3 ;  /* 0x000000ffff097224 */ /* 0x000fe400078e0a03 */
[----:B------:R-:W-:-:S04]  /*8030*/  IMAD.HI.U32 R3, R0, R11, RZ ;  /* 0x0000000b00037227 */ /* 0x000fc800078e00ff */
[----:B------:R-:W-:Y:S02]  /*8040*/  IMAD R161, R10, R9, R161 ;  /* 0x000000090aa17224 */ /* 0x000fe400078e02a1 */
[--C-:B------:R-:W-:Y:S01]  /*8050*/  @!P0 IMAD.IADD R159, R159, 0x1, -R10.reuse ;  /* 0x000000019f9f8824 */ /* 0x100fe200078e0a0a */
[----:B------:R-:W-:Y:S01]  /*8060*/  ISETP.GE.AND P0, PT, R164, RZ, PT ;  /* 0x000000ffa400720c */ /* 0x000fe20003f06270 */
[--C-:B------:R-:W-:Y:S02]  /*8070*/  @!P2 IMAD.IADD R160, R160, 0x1, -R10.reuse ;  /* 0x00000001a0a0a824 */ /* 0x100fe400078e0a0a */
[----:B------:R-:W-:Y:S01]  /*8080*/  IMAD.MOV R162, RZ, RZ, -R3 ;  /* 0x000000ffffa27224 */ /* 0x000fe200078e0a03 */
[C---:B------:R-:W-:Y:S01]  /*8090*/  ISETP.GT.U32.AND P2, PT, R10.reuse, R159, PT ;  /* 0x0000009f0a00720c */ /* 0x040fe20003f44070 */
[----:B------:R-:W-:Y:S01]  /*80a0*/  @!P3 IMAD.MOV R155, RZ, RZ, -R155 ;  /* 0x000000ffff9bb224 */ /* 0x000fe200078e0a9b */
[C---:B------:R-:W-:Y:S01]  /*80b0*/  ISETP.GT.U32.AND P3, PT, R10.reuse, R161, PT ;  /* 0x000000a10a00720c */ /* 0x040fe20003f64070 */
[----:B------:R-:W-:Y:S01]  /*80c0*/  IMAD R162, R10, R162, R11 ;  /* 0x000000a20aa27224 */ /* 0x000fe200078e020b */
[----:B------:R-:W-:Y:S01]  /*80d0*/  LOP3.LUT R11, R2, 0x148, RZ, 0xfc, !PT ;  /* 0x00000148020b7812 */ /* 0x000fe200078efcff */
[----:B------:R-:W-:Y:S01]  /*80e0*/  @!P1 IMAD.IADD R158, R158, 0x1, -R10 ;  /* 0x000000019e9e9824 */ /* 0x000fe200078e0a0a */
[----:B------:R-:W-:Y:S01]  /*80f0*/  ISETP.GE.AND P1, PT, R163, RZ, PT ;  /* 0x000000ffa300720c */ /* 0x000fe20003f26270 */
[----:B------:R-:W-:Y:S01]  /*8100*/  @!P5 IMAD.MOV R156, RZ, RZ, -R156 ;  /* 0x000000ffff9cd224 */ /* 0x000fe200078e0a9c */
[----:B------:R-:W-:Y:S01]  /*8110*/  IABS R163, R167 ;  /* 0x000000a700a37213 */ /* 0x000fe20000000000 */
[----:B------:R-:W-:Y:S01]  /*8120*/  @!P4 IMAD.MOV R157, RZ, RZ, -R157 ;  /* 0x000000ffff9dc224 */ /* 0x000fe200078e0a9d */
[C---:B------:R-:W-:Y:S01]  /*8130*/  ISETP.GT.U32.AND P5, PT, R10.reuse, R160, PT ;  /* 0x000000a00a00720c */ /* 0x040fe20003fa4070 */
[----:B------:R-:W-:Y:S01]  /*8140*/  @!P6 IMAD.MOV R158, RZ, RZ, -R158 ;  /* 0x000000ffff9ee224 */ /* 0x000fe200078e0a9e */
[----:B------:R-:W-:Y:S01]  /*8150*/  IABS R9, R11 ;  /* 0x0000000b00097213 */ /* 0x000fe20000000000 */
[----:B------:R-:W-:Y:S01]  /*8160*/  @!P2 IMAD.IADD R159, R159, 0x1, -R10 ;  /* 0x000000019f9fa824 */ /* 0x000fe200078e0a0a */
[----:B------:R-:W-:Y:S01]  /*8170*/  ISETP.GT.U32.AND P2, PT, R10, R162, PT ;  /* 0x000000a20a00720c */ /* 0x000fe20003f44070 */
[----:B------:R-:W-:Y:S01]  /*8180*/  IMAD.HI.U32 R3, R0, R163, RZ ;  /* 0x000000a300037227 */ /* 0x000fe200078e00ff */
[----:B------:R-:W-:-:S02]  /*8190*/  ISETP.GE.AND P4, PT, R165, RZ, PT ;  /* 0x000000ffa500720c */ /* 0x000fc40003f86270 */
[----:B------:R-:W-:Y:S01]  /*81a0*/  ISETP.GE.AND P6, PT, R166, RZ, PT ;  /* 0x000000ffa600720c */ /* 0x000fe20003fc6270 */
[--C-:B------:R-:W-:Y:S01]  /*81b0*/  @!P3 IMAD.IADD R161, R161, 0x1, -R10.reuse ;  /* 0x00000001a1a1b824 */ /* 0x100fe200078e0a0a */
[----:B------:R-:W-:Y:S01]  /*81c0*/  ISETP.GE.AND P3, PT, R11, RZ, PT ;  /* 0x000000ff0b00720c */ /* 0x000fe20003f66270 */
[----:B------:R-:W-:Y:S01]  /*81d0*/  IMAD.MOV R3, RZ, RZ, -R3 ;  /* 0x000000ffff037224 */ /* 0x000fe200078e0a03 */
[----:B------:R-:W-:Y:S01]  /*81e0*/  LOP3.LUT R11, R2, 0x14a, RZ, 0xfc, !PT ;  /* 0x0000014a020b7812 */ /* 0x000fe200078efcff */
[--C-:B------:R-:W-:Y:S01]  /*81f0*/  @!P5 IMAD.IADD R160, R160, 0x1, -R10.reuse ;  /* 0x00000001a0a0d824 */ /* 0x100fe200078e0a0a */
[----:B------:R-:W-:Y:S01]  /*8200*/  LOP3.LUT R166, R2, 0x14c, RZ, 0xfc, !PT ;  /* 0x0000014c02a67812 */ /* 0x000fe200078efcff */
[----:B------:R-:W-:Y:S01]  /*8210*/  IMAD R163, R10, R3, R163 ;  /* 0x000000030aa37224 */ /* 0x000fe200078e02a3 */
[----:B------:R-:W-:Y:S01]  /*8220*/  ISETP.GE.AND P5, PT, R167, RZ, PT ;  /* 0x000000ffa700720c */ /* 0x000fe20003fa6270 */
[----:B------:R-:W-:Y:S01]  /*8230*/  @!P2 IMAD.IADD R162, R162, 0x1, -R10 ;  /* 0x00000001a2a2a824 */ /* 0x000fe200078e0a0a */
[----:B------:R-:W-:Y:S01]  /*8240*/  ISETP.GT.U32.AND P2, PT, R10, R161, PT ;  /* 0x000000a10a00720c */ /* 0x000fe20003f44070 */
[----:B------:R-:W-:Y:S01]  /*8250*/  IMAD.HI.U32 R3, R0, R9, RZ ;  /* 0x0000000900037227 */ /* 0x000fe200078e00ff */
[----:B------:R-:W-:-:S02]  /*8260*/  IABS R165, R11 ;  /* 0x0000000b00a57213 */ /* 0x000fc40000000000 */
[----:B------:R-:W-:Y:S01]  /*8270*/  IABS R167, R166 ;  /* 0x000000a600a77213 */ /* 0x000fe20000000000 */
[----:B------:R-:W-:Y:S02]  /*8280*/  IMAD.MOV R3, RZ, RZ, -R3 ;  /* 0x000000ffff037224 */ /* 0x000fe400078e0a03 */
[----:B------:R-:W-:Y:S01]  /*8290*/  @!P0 IMAD.MOV R160, RZ, RZ, -R160 ;  /* 0x000000ffffa08224 */ /* 0x000fe200078e0aa0 */
[C---:B------:R-:W-:Y:S01]  /*82a0*/  ISETP.GT.U32.AND P0, PT, R10.reuse, R163, PT ;  /* 0x000000a30a00720c */ /* 0x040fe20003f04070 */
[C---:B------:R-:W-:Y:S02]  /*82b0*/  IMAD R164, R10.reuse, R3, R9 ;  /* 0x000000030aa47224 */ /* 0x040fe400078e0209 */
[----:B------:R-:W-:Y:S01]  /*82c0*/  @!P1 IMAD.MOV R159, RZ, RZ, -R159 ;  /* 0x000000ffff9f9224 */ /* 0x000fe200078e0a9f */
[C---:B------:R-:W-:Y:S01]  /*82d0*/  ISETP.GT.U32.AND P1, PT, R10.reuse, R162, PT ;  /* 0x000000a20a00720c */ /* 0x040fe20003f24070 */
[----:B------:R-:W-:Y:S01]  /*82e0*/  @!P2 IMAD.IADD R161, R161, 0x1, -R10 ;  /* 0x00000001a1a1a824 */ /* 0x000fe200078e0a0a */
[----:B------:R-:W-:Y:S01]  /*82f0*/  ISETP.GT.U32.AND P2, PT, R10, R164, PT ;  /* 0x000000a40a00720c */ /* 0x000fe20003f44070 */
[----:B------:R-:W-:-:S04]  /*8300*/  IMAD.HI.U32 R3, R0, R165, RZ ;  /* 0x000000a500037227 */ /* 0x000fc800078e00ff */
[----:B------:R-:W-:Y:S02]  /*8310*/  @!P4 IMAD.MOV R161, RZ, RZ, -R161 ;  /* 0x000000ffffa1c224 */ /* 0x000fe400078e0aa1 */
[----:B------:R-:W-:Y:S01]  /*8320*/  @!P0 IMAD.IADD R163, R163, 0x1, -R10 ;  /* 0x00000001a3a38824 */ /* 0x000fe200078e0a0a */
[----:B------:R-:W-:Y:S01]  /*8330*/  ISETP.GE.AND P0, PT, R166, RZ, PT ;  /* 0x000000ffa600720c */ /* 0x000fe20003f06270 */
[----:B------:R-:W-:-:S03]  /*8340*/  IMAD.HI.U32 R9, R0, R167, RZ ;  /* 0x000000a700097227 */ /* 0x000fc600078e00ff */
[----:B------:R-:W-:Y:S01]  /*8350*/  ISETP.GT.U32.AND P4, PT, R10, R163, PT ;  /* 0x000000a30a00720c */ /* 0x000fe20003f84070 */
[--C-:B------:R-:W-:Y:S02]  /*8360*/  @!P2 IMAD.IADD R164, R164, 0x1, -R10.reuse ;  /* 0x00000001a4a4a824 */ /* 0x100fe400078e0a0a */
[----:B------:R-:W-:Y:S01]  /*8370*/  @!P1 IMAD.IADD R162, R162, 0x1, -R10 ;  /* 0x00000001a2a29824 */ /* 0x000fe200078e0a0a */
[----:B------:R-:W-:Y:S01]  /*8380*/  ISETP.GE.AND P1, PT, R11, RZ, PT ;  /* 0x000000ff0b00720c */ /* 0x000fe20003f26270 */
[----:B------:R-:W-:Y:S01]  /*8390*/  IMAD.MOV R11, RZ, RZ, -R3 ;  /* 0x000000ffff0b7224 */ /* 0x000fe200078e0a03 */
[----:B------:R-:W-:Y:S01]  /*83a0*/  ISETP.GT.U32.AND P2, PT, R10, R164, PT ;  /* 0x000000a40a00720c */ /* 0x000fe20003f44070 */
[----:B------:R-:W-:-:S04]  /*83b0*/  IMAD.HI.U32 R3, R0, R169, RZ ;  /* 0x000000a900037227 */ /* 0x000fc800078e00ff */
[----:B------:R-:W-:Y:S02]  /*83c0*/  IMAD.MOV R9, RZ, RZ, -R9 ;  /* 0x000000ffff097224 */ /* 0x000fe400078e0a09 */
[----:B------:R-:W-:Y:S02]  /*83d0*/  IMAD.MOV R3, RZ, RZ, -R3 ;  /* 0x000000ffff037224 */ /* 0x000fe400078e0a03 */
[C---:B------:R-:W-:Y:S02]  /*83e0*/  IMAD R166, R10.reuse, R9, R167 ;  /* 0x000000090aa67224 */ /* 0x040fe400078e02a7 */
[C---:B------:R-:W-:Y:S01]  /*83f0*/  IMAD R167, R10.reuse, R3, R169 ;  /* 0x000000030aa77224 */ /* 0x040fe200078e02a9 */
[----:B------:R-:W-:Y:S01]  /*8400*/  IABS R169, R172 ;  /* 0x000000ac00a97213 */ /* 0x000fe20000000000 */
[--C-:B------:R-:W-:Y:S01]  /*8410*/  @!P4 IMAD.IADD R163, R163, 0x1, -R10.reuse ;  /* 0x00000001a3a3c824 */ /* 0x100fe200078e0a0a */
[C---:B------:R-:W-:Y:S01]  /*8420*/  ISETP.GT.U32.AND P4, PT, R10.reuse, R166, PT ;  /* 0x000000a60a00720c */ /* 0x040fe20003f84070 */
[----:B------:R-:W-:Y:S01]  /*8430*/  IMAD R165, R10, R11, R165 ;  /* 0x0000000b0aa57224 */ /* 0x000fe200078e02a5 */
[----:B------:R-:W-:Y:S01]  /*8440*/  IABS R11, R170 ;  /* 0x000000aa000b7213 */ /* 0x000fe20000000000 */
[----:B------:R-:W-:Y:S01]  /*8450*/  @!P2 IMAD.IADD R164, R164, 0x1, -R10 ;  /* 0x00000001a4a4a824 */ /* 0x000fe200078e0a0a */
[C---:B------:R-:W-:Y:S01]  /*8460*/  ISETP.GT.U32.AND P2, PT, R10.reuse, R167, PT ;  /* 0x000000a70a00720c */ /* 0x040fe20003f44070 */
[----:B------:R-:W-:Y:S01]  /*8470*/  @!P6 IMAD.MOV R162, RZ, RZ, -R162 ;  /* 0x000000ffffa2e224 */ /* 0x000fe200078e0aa2 */
[----:B------:R-:W-:Y:S01]  /*8480*/  ISETP.GT.U32.AND P6, PT, R10, R165, PT ;  /* 0x000000a50a00720c */ /* 0x000fe20003fc4070 */
[----:B------:R-:W-:-:S04]  /*8490*/  IMAD.HI.U32 R3, R0, R11, RZ ;  /* 0x0000000b00037227 */ /* 0x000fc800078e00ff */
[----:B------:R-:W-:-:S04]  /*84a0*/  IMAD.HI.U32 R9, R0, R169, RZ ;  /* 0x000000a900097227 */ /* 0x000fc800078e00ff */
[--C-:B------:R-:W-:Y:S02]  /*84b0*/  @!P4 IMAD.IADD R166, R166, 0x1, -R10.reuse ;  /* 0x00000001a6a6c824 */ /* 0x100fe400078e0a0a */
[----:B------:R-:W-:Y:S02]  /*84c0*/  IMAD.MOV R3, RZ, RZ, -R3 ;  /* 0x000000ffff037224 */ /* 0x000fe400078e0a03 */
[--C-:B------:R-:W-:Y:S01]  /*84d0*/  @!P2 IMAD.IADD R167, R167, 0x1, -R10.reuse ;  /* 0x00000001a7a7a824 */ /* 0x100fe200078e0a0a */
[----:B------:R-:W-:Y:S01]  /*84e0*/  ISETP.GT.U32.AND P2, PT, R10, R166, PT ;  /* 0x000000a60a00720c */ /* 0x000fe20003f44070 */
[----:B------:R-:W-:Y:S02]  /*84f0*/  IMAD.MOV R9, RZ, RZ, -R9 ;  /* 0x000000ffff097224 */ /* 0x000fe400078e0a09 */
[----:B------:R-:W-:Y:S01]  /*8500*/  @!P6 IMAD.IADD R165, R165, 0x1, -R10 ;  /* 0x00000001a5a5e824 */ /* 0x000fe200078e0a0a */
[----:B------:R-:W-:Y:S01]  /*8510*/  ISETP.GE.AND P6, PT, R168, RZ, PT ;  /* 0x000000ffa800720c */ /* 0x000fe20003fc6270 */
[C---:B------:R-:W-:Y:S01]  /*8520*/  IMAD R168, R10.reuse, R3, R11 ;  /* 0x000000030aa87224 */ /* 0x040fe200078e020b */
[----:B------:R-:W-:Y:S01]  /*8530*/  IABS R11, R176 ;  /* 0x000000b0000b7213 */ /* 0x000fe20000000000 */
[C---:B------:R-:W-:Y:S01]  /*8540*/  IMAD R169, R10.reuse, R9, R169 ;  /* 0x000000090aa97224 */ /* 0x040fe200078e02a9 */
[----:B------:R-:W-:Y:S01]  /*8550*/  ISETP.GT.U32.AND P4, PT, R10, R165, PT ;  /* 0x000000a50a00720c */ /* 0x000fe20003f84070 */
[----:B------:R-:W-:-:S04]  /*8560*/  IMAD.HI.U32 R3, R0, R171, RZ ;  /* 0x000000ab00037227 */ /* 0x000fc800078e00ff */
[----:B------:R-:W-:-:S04]  /*8570*/  IMAD.HI.U32 R9, R0, R173, RZ ;  /* 0x000000ad00097227 */ /* 0x000fc800078e00ff */
[----:B------:R-:W-:Y:S02]  /*8580*/  IMAD.MOV R3, RZ, RZ, -R3 ;  /* 0x000000ffff037224 */ /* 0x000fe400078e0a03 */
[----:B------:R-:W-:Y:S02]  /*8590*/  IMAD.MOV R9, RZ, RZ, -R9 ;  /* 0x000000ffff097224 */ /* 0x000fe400078e0a09 */
[----:B------:R-:W-:Y:S01]  /*85a0*/  @!P3 IMAD.MOV R164, RZ, RZ, -R164 ;  /* 0x000000ffffa4b224 */ /* 0x000fe200078e0aa4 */
[----:B------:R-:W-:Y:S01]  /*85b0*/  ISETP.GE.AND P3, PT, R170, RZ, PT ;  /* 0x000000ffaa00720c */ /* 0x000fe20003f66270 */
[----:B------:R-:W-:Y:S02]  /*85c0*/  IMAD R170, R10, R3, R171 ;  /* 0x000000030aaa7224 */ /* 0x000fe400078e02ab */
[----:B------:R-:W-:Y:S01]  /*85d0*/  @!P2 IMAD.IADD R166, R166, 0x1, -R10 ;  /* 0x00000001a6a6a824 */ /* 0x000fe200078e0a0a */
[C---:B------:R-:W-:Y:S01]  /*85e0*/  ISETP.GT.U32.AND P2, PT, R10.reuse, R169, PT ;  /* 0x000000a90a00720c */ /* 0x040fe20003f44070 */
[----:B------:R-:W-:Y:S01]  /*85f0*/  IMAD R171, R10, R9, R173 ;  /* 0x000000090aab7224 */ /* 0x000fe200078e02ad */
[----:B------:R-:W-:Y:S01]  /*8600*/  IABS R173, R177 ;  /* 0x000000b100ad7213 */ /* 0x000fe20000000000 */
[----:B------:R-:W-:-:S02]  /*8610*/  @!P0 IMAD.MOV R166, RZ, RZ, -R166 ;  /* 0x000000ffffa68224 */ /* 0x000fc400078e0aa6 */
[----:B------:R-:W-:Y:S01]  /*8620*/  @!P5 IMAD.MOV R163, RZ, RZ, -R163 ;  /* 0x000000ffffa3d224 */ /* 0x000fe200078e0aa3 */
[C---:B------:R-:W-:Y:S01]  /*8630*/  ISETP.GT.U32.AND P0, PT, R10.reuse, R171, PT ;  /* 0x000000ab0a00720c */ /* 0x040fe20003f04070 */
[----:B------:R-:W-:Y:S01]  /*8640*/  @!P4 IMAD.IADD R165, R165, 0x1, -R10 ;  /* 0x00000001a5a5c824 */ /* 0x000fe200078e0a0a */
[C---:B------:R-:W-:Y:S01]  /*8650*/  ISETP.GT.U32.AND P5, PT, R10.reuse, R167, PT ;  /* 0x000000a70a00720c */ /* 0x040fe20003fa4070 */
[----:B------:R-:W-:Y:S01]  /*8660*/  IMAD.MOV.U32 R9, RZ, RZ, R11 ;  /* 0x000000ffff097224 */ /* 0x000fe200078e000b */
[----:B------:R-:W-:Y:S01]  /*8670*/  ISETP.GT.U32.AND P4, PT, R10, R168, PT ;  /* 0x000000a80a00720c */ /* 0x000fe20003f84070 */
[----:B------:R-:W-:Y:S02]  /*8680*/  @!P1 IMAD.MOV R165, RZ, RZ, -R165 ;  /* 0x000000ffffa59224 */ /* 0x000fe400078e0aa5 */
[----:B------:R-:W-:-:S04]  /*8690*/  IMAD.HI.U32 R3, R0, R9, RZ ;  /* 0x0000000900037227 */ /* 0x000fc800078e00ff */
[--C-:B------:R-:W-:Y:S02]  /*86a0*/  @!P2 IMAD.IADD R169, R169, 0x1, -R10.reuse ;  /* 0x00000001a9a9a824 */ /* 0x100fe400078e0a0a */
[--C-:B------:R-:W-:Y:S02]  /*86b0*/  @!P0 IMAD.IADD R171, R171, 0x1, -R10.reuse ;  /* 0x00000001abab8824 */ /* 0x100fe400078e0a0a */
[----:B------:R-:W-:Y:S01]  /*86c0*/  IMAD.MOV R3, RZ, RZ, -R3 ;  /* 0x000000ffff037224 */ /* 0x000fe200078e0a03 */
[----:B------:R-:W-:Y:S01]  /*86d0*/  ISETP.GT.U32.AND P2, PT, R10, R169, PT ;  /* 0x000000a90a00720c */ /* 0x000fe20003f44070 */
[--C-:B------:R-:W-:Y:S01]  /*86e0*/  @!P5 IMAD.IADD R167, R167, 0x1, -R10.reuse ;  /* 0x00000001a7a7d824 */ /* 0x100fe200078e0a0a */
[----:B------:R-:W-:Y:S01]  /*86f0*/  ISETP.GE.AND P5, PT, R172, RZ, PT ;  /* 0x000000ffac00720c */ /* 0x000fe20003fa6270 */
[----:B------:R-:W-:Y:S01]  /*8700*/  @!P4 IMAD.IADD R168, R168, 0x1, -R10 ;  /* 0x00000001a8a8c824 */ /* 0x000fe200078e0a0a */
[C---:B------:R-:W-:Y:S01]  /*8710*/  ISETP.GT.U32.AND P4, PT, R10.reuse, R170, PT ;  /* 0x000000aa0a00720c */ /* 0x040fe20003f84070 */
[C---:B------:R-:W-:Y:S01]  /*8720*/  IMAD R172, R10.reuse, R3, R9 ;  /* 0x000000030aac7224 */ /* 0x040fe200078e0209 */
[----:B------:R-:W-:Y:S01]  /*8730*/  ISETP.GT.U32.AND P0, PT, R10, R171, PT ;  /* 0x000000ab0a00720c */ /* 0x000fe20003f04070 */
[----:B------:R-:W-:Y:S01]  /*8740*/  IMAD.HI.U32 R3, R0, R173, RZ ;  /* 0x000000ad00037227 */ /* 0x000fe200078e00ff */
[----:B------:R-:W-:-:S02]  /*8750*/  ISETP.GT.U32.AND P1, PT, R10, R168, PT ;  /* 0x000000a80a00720c */ /* 0x000fc40003f24070 */
[----:B------:R-:W-:Y:S01]  /*8760*/  LOP3.LUT R9, R2, 0x15e, RZ, 0xfc, !PT ;  /* 0x0000015e02097812 */ /* 0x000fe200078efcff */
[----:B------:R-:W-:Y:S02]  /*8770*/  IMAD.MOV R3, RZ, RZ, -R3 ;  /* 0x000000ffff037224 */ /* 0x000fe400078e0a03 */
[--C-:B------:R-:W-:Y:S01]  /*8780*/  @!P2 IMAD.IADD R169, R169, 0x1, -R10.reuse ;  /* 0x00000001a9a9a824 */ /* 0x100fe200078e0a0a */
[C---:B------:R-:W-:Y:S01]  /*8790*/  ISETP.GT.U32.AND P2, PT, R10.reuse, R172, PT ;  /* 0x000000ac0a00720c */ /* 0x040fe20003f44070 */
[----:B------:R-:W-:Y:S01]  /*87a0*/  IMAD R173, R10, R3, R173 ;  /* 0x000000030aad7224 */ /* 0x000fe200078e02ad */
[----:B------:R-:W-:Y:S01]  /*87b0*/  LOP3.LUT R3, R2, 0x15c, RZ, 0xfc, !PT ;  /* 0x0000015c02037812 */ /* 0x000fe200078efcff */
[--C-:B------:R-:W-:Y:S02]  /*87c0*/  @!P4 IMAD.IADD R170, R170, 0x1, -R10.reuse ;  /* 0x00000001aaaac824 */ /* 0x100fe400078e0a0a */
[--C-:B------:R-:W-:Y:S01]  /*87d0*/  @!P0 IMAD.IADD R171, R171, 0x1, -R10.reuse ;  /* 0x00000001abab8824 */ /* 0x100fe200078e0a0a */
[C---:B------:R-:W-:Y:S01]  /*87e0*/  ISETP.GT.U32.AND P0, PT, R10.reuse, R173, PT ;  /* 0x000000ad0a00720c */ /* 0x040fe20003f04070 */
[----:B------:R-:W-:Y:S01]  /*87f0*/  @!P6 IMAD.MOV R167, RZ, RZ, -R167 ;  /* 0x000000ffffa7e224 */ /* 0x000fe200078e0aa7 */
[----:B------:R-:W-:Y:S01]  /*8800*/  ISETP.GT.U32.AND P4, PT, R10, R170, PT ;  /* 0x000000aa0a00720c */ /* 0x000fe20003f84070 */
[--C-:B------:R-:W-:Y:S01]  /*8810*/  @!P1 IMAD.IADD R168, R168, 0x1, -R10.reuse ;  /* 0x00000001a8a89824 */ /* 0x100fe200078e0a0a */
[----:B------:R-:W-:Y:S01]  /*8820*/  ISETP.GE.AND P6, PT, R174, RZ, PT ;  /* 0x000000ffae00720c */ /* 0x000fe20003fc6270 */
[----:B------:R-:W-:Y:S01]  /*8830*/  @!P5 IMAD.MOV R169, RZ, RZ, -R169 ;  /* 0x000000ffffa9d224 */ /* 0x000fe200078e0aa9 */
[----:B------:R-:W-:Y:S01]  /*8840*/  ISETP.GE.AND P1, PT, R175, RZ, PT ;  /* 0x000000ffaf00720c */ /* 0x000fe20003f26270 */
[----:B------:R-:W-:Y:S01]  /*8850*/  @!P2 IMAD.IADD R172, R172, 0x1, -R10 ;  /* 0x00000001acaca824 */ /* 0x000fe200078e0a0a */
[----:B------:R-:W-:Y:S01]  /*8860*/  LOP3.LUT R174, R2, 0x160, RZ, 0xfc, !PT ;  /* 0x0000016002ae7812 */ /* 0x000fe200078efcff */
[----:B------:R-:W-:Y:S01]  /*8870*/  @!P3 IMAD.MOV R168, RZ, RZ, -R168 ;  /* 0x000000ffffa8b224 */ /* 0x000fe200078e0aa8 */
[----:B------:R-:W-:-:S02]  /*8880*/  IABS R11, R3 ;  /* 0x00000003000b7213 */ /* 0x000fc40000000000 */
[----:B------:R-:W-:Y:S01]  /*8890*/  ISETP.GT.U32.AND P2, PT, R10, R172, PT ;  /* 0x000000ac0a00720c */ /* 0x000fe20003f44070 */
[--C-:B------:R-:W-:Y:S01]  /*88a0*/  @!P0 IMAD.IADD R173, R173, 0x1, -R10.reuse ;  /* 0x00000001adad8824 */ /* 0x100fe200078e0a0a */
[----:B------:R-:W-:Y:S01]  /*88b0*/  ISETP.GE.AND P3, PT, R176, RZ, PT ;  /* 0x000000ffb000720c */ /* 0x000fe20003f66270 */
[----:B------:R-:W-:Y:S01]  /*88c0*/  @!P4 IMAD.IADD R170, R170, 0x1, -R10 ;  /* 0x00000001aaaac824 */ /* 0x000fe200078e0a0a */
[----:B------:R-:W-:Y:S02]  /*88d0*/  ISETP.GE.AND P4, PT, R177, RZ, PT ;  /* 0x000000ffb100720c */ /* 0x000fe40003f86270 */
[----:B------:R-:W-:Y:S01]  /*88e0*/  IABS R177, R174 ;  /* 0x000000ae00b17213 */ /* 0x000fe20000000000 */
[----:B------:R-:W-:Y:S01]  /*88f0*/  @!P6 IMAD.MOV R170, RZ, RZ, -R170 ;  /* 0x000000ffffaae224 */ /* 0x000fe200078e0aaa */
[----:B------:R-:W-:Y:S01]  /*8900*/  ISETP.GT.U32.AND P0, PT, R10, R173, PT ;  /* 0x000000ad0a00720c */ /* 0x000fe20003f04070 */
[----:B------:R-:W-:Y:S01]  /*8910*/  @!P1 IMAD.MOV R171, RZ, RZ, -R171 ;  /* 0x000000ffffab9224 */ /* 0x000fe200078e0aab */
[----:B------:R-:W-:Y:S01]  /*8920*/  ISETP.GE.AND P5, PT, R3, RZ, PT ;  /* 0x000000ff0300720c */ /* 0x000fe20003fa6270 */
[----:B------:R-:W-:Y:S01]  /*8930*/  IMAD.HI.U32 R3, R0, R11, RZ ;  /* 0x0000000b00037227 */ /* 0x000fe200078e00ff */
[----:B------:R-:W-:-:S02]  /*8940*/  ISETP.GE.AND P6, PT, R9, RZ, PT ;  /* 0x000000ff0900720c */ /* 0x000fc40003fc6270 */
[----:B------:R-:W-:Y:S01]  /*8950*/  IABS R175, R9 ;  /* 0x0000000900af7213 */ /* 0x000fe20000000000 */
[----:B------:R-:W-:Y:S01]  /*8960*/  IMAD.HI.U32 R9, R0, R177, RZ ;  /* 0x000000b100097227 */ /* 0x000fe200078e00ff */
[----:B------:R-:W-:Y:S02]  /*8970*/  ISETP.GE.AND P1, PT, R174, RZ, PT ;  /* 0x000000ffae00720c */ /* 0x000fe40003f26270 */
[----:B------:R-:W-:Y:S01]  /*8980*/  LOP3.LUT R176, R2, 0x162, RZ, 0xfc, !PT ;  /* 0x0000016202b07812 */ /* 0x000fe200078efcff */
[----:B------:R-:W-:Y:S02]  /*8990*/  IMAD.MOV R174, RZ, RZ, -R3 ;  /* 0x000000ffffae7224 */ /* 0x000fe400078e0a03 */
[----:B------:R-:W-:Y:S01]  /*89a0*/  IMAD.MOV R9, RZ, RZ, -R9 ;  /* 0x000000ffff097224 */ /* 0x000fe200078e0a09 */
[----:B------:R-:W-:Y:S01]  /*89b0*/  IABS R179, R176 ;  /* 0x000000b000b37213 */ /* 0x000fe20000000000 */
[----:B------:R-:W-:Y:S01]  /*89c0*/  @!P2 IMAD.IADD R172, R172, 0x1, -R10 ;  /* 0x00000001acaca824 */ /* 0x000fe200078e0a0a */
[----:B------:R-:W-:Y:S01]  /*89d0*/  ISETP.GE.AND P2, PT, R176, RZ, PT ;  /* 0x000000ffb000720c */ /* 0x000fe20003f46270 */
[----:B------:R-:W-:-:S02]  /*89e0*/  IMAD R174, R10, R174, R11 ;  /* 0x000000ae0aae7224 */ /* 0x000fc400078e020b */
[----:B------:R-:W-:Y:S02]  /*89f0*/  @!P0 IMAD.IADD R173, R173, 0x1, -R10 ;  /* 0x00000001adad8824 */ /* 0x000fe400078e0a0a */
[----:B------:R-:W-:Y:S02]  /*8a00*/  IMAD R176, R10, R9, R177 ;  /* 0x000000090ab07224 */ /* 0x000fe400078e02b1 */
[----:B------:R-:W-:-:S04]  /*8a10*/  IMAD.HI.U32 R3, R0, R175, RZ ;  /* 0x000000af00037227 */ /* 0x000fc800078e00ff */
[----:B------:R-:W-:Y:S01]  /*8a20*/  @!P3 IMAD.MOV R172, RZ, RZ, -R172 ;  /* 0x000000ffffacb224 */ /* 0x000fe200078e0aac */
[C---:B------:R-:W-:Y:S01]  /*8a30*/  ISETP.GT.U32.AND P3, PT, R10.reuse, R174, PT ;  /* 0x000000ae0a00720c */ /* 0x040fe20003f64070 */
[----:B------:R-:W-:Y:S01]  /*8a40*/  @!P4 IMAD.MOV R173, RZ, RZ, -R173 ;  /* 0x000000ffffadc224 */ /* 0x000fe200078e0aad */
[----:B------:R-:W-:Y:S01]  /*8a50*/  ISETP.GT.U32.AND P4, PT, R10, R176, PT ;  /* 0x000000b00a00720c */ /* 0x000fe20003f84070 */
[----:B------:R-:W-:Y:S02]  /*8a60*/  IMAD.MOV R11, RZ, RZ, -R3 ;  /* 0x000000ffff0b7224 */ /* 0x000fe400078e0a03 */
[----:B------:R-:W-:-:S04]  /*8a70*/  IMAD.HI.U32 R3, R0, R179, RZ ;  /* 0x000000b300037227 */ /* 0x000fc800078e00ff */
[----:B------:R-:W-:Y:S01]  /*8a80*/  IMAD R175, R10, R11, R175 ;  /* 0x0000000b0aaf7224 */ /* 0x000fe200078e02af */
[----:B------:R-:W-:Y:S01]  /*8a90*/  IABS R11, R182 ;  /* 0x000000b6000b7213 */ /* 0x000fe20000000000 */
[----:B------:R-:W-:Y:S02]  /*8aa0*/  IMAD.MOV R3, RZ, RZ, -R3 ;  /* 0x000000ffff037224 */ /* 0x000fe400078e0a03 */
[--C-:B------:R-:W-:Y:S01]  /*8ab0*/  @!P3 IMAD.IADD R174, R174, 0x1, -R10.reuse ;  /* 0x00000001aeaeb824 */ /* 0x100fe200078e0a0a */
[C---:B------:R-:W-:Y:S01]  /*8ac0*/  ISETP.GT.U32.AND P0, PT, R10.reuse, R175, PT ;  /* 0x000000af0a00720c */ /* 0x040fe20003f04070 */
[----:B------:R-:W-:Y:S01]  /*8ad0*/  IMAD R177, R10, R3, R179 ;  /* 0x000000030ab17224 */ /* 0x000fe200078e02b3 */
[----:B------:R-:W-:Y:S01]  /*8ae0*/  IABS R179, R184 ;  /* 0x000000b800b37213 */ /* 0x000fe20000000000 */
[----:B------:R-:W-:Y:S01]  /*8af0*/  @!P4 IMAD.IADD R176, R176, 0x1, -R10 ;  /* 0x00000001b0b0c824 */ /* 0x000fe200078e0a0a */
[----:B------:R-:W-:Y:S01]  /*8b00*/  ISETP.GT.U32.AND P3, PT, R10, R174, PT ;  /* 0x000000ae0a00720c */ /* 0x000fe20003f64070 */
[----:B------:R-:W-:-:S03]  /*8b10*/  IMAD.HI.U32 R3, R0, R11, RZ ;  /* 0x0000000b00037227 */ /* 0x000fc600078e00ff */
[----:B------:R-:W-:Y:S01]  /*8b20*/  ISETP.GT.U32.AND P4, PT, R10, R176, PT ;  /* 0x000000b00a00720c */ /* 0x000fe20003f84070 */
[----:B------:R-:W-:-:S04]  /*8b30*/  IMAD.HI.U32 R9, R0, R179, RZ ;  /* 0x000000b300097227 */ /* 0x000fc800078e00ff */
[--C-:B------:R-:W-:Y:S02]  /*8b40*/  @!P0 IMAD.IADD R175, R175, 0x1, -R10.reuse ;  /* 0x00000001afaf8824 */ /* 0x100fe400078e0a0a */
[----:B------:R-:W-:Y:S02]  /*8b50*/  IMAD.MOV R9, RZ, RZ, -R9 ;  /* 0x000000ffff097224 */ /* 0x000fe400078e0a09 */
[--C-:B------:R-:W-:Y:S01]  /*8b60*/  @!P3 IMAD.IADD R174, R174, 0x1, -R10.reuse ;  /* 0x00000001aeaeb824 */ /* 0x100fe200078e0a0a */
[C---:B------:R-:W-:Y:S01]  /*8b70*/  ISETP.GT.U32.AND P0, PT, R10.reuse, R175, PT ;  /* 0x000000af0a00720c */ /* 0x040fe20003f04070 */
[C---:B------:R-:W-:Y:S01]  /*8b80*/  IMAD R179, R10.reuse, R9, R179 ;  /* 0x000000090ab37224 */ /* 0x040fe200078e02b3 */
[----:B------:R-:W-:Y:S01]  /*8b90*/  ISETP.GT.U32.AND P3, PT, R10, R177, PT ;  /* 0x000000b10a00720c */ /* 0x000fe20003f64070 */
[----:B------:R-:W-:Y:S02]  /*8ba0*/  @!P4 IMAD.IADD R176, R176, 0x1, -R10 ;  /* 0x00000001b0b0c824 */ /* 0x000fe400078e0a0a */
[----:B------:R-:W-:Y:S01]  /*8bb0*/  IMAD.MOV R3, RZ, RZ, -R3 ;  /* 0x000000ffff037224 */ /* 0x000fe200078e0a03 */
[----:B------:R-:W-:Y:S01]  /*8bc0*/  ISETP.GT.U32.AND P4, PT, R10, R179, PT ;  /* 0x000000b30a00720c */ /* 0x000fe20003f84070 */
[----:B------:R-:W-:-:S02]  /*8bd0*/  @!P5 IMAD.MOV R174, RZ, RZ, -R174 ;  /* 0x000000ffffaed224 */ /* 0x000fc400078e0aae */
[C---:B------:R-:W-:Y:S02]  /*8be0*/  IMAD R178, R10.reuse, R3, R11 ;  /* 0x000000030ab27224 */ /* 0x040fe400078e020b */
[----:B------:R-:W-:Y:S02]  /*8bf0*/  IMAD.MOV.U32 R11, RZ, RZ, R180 ;  /* 0x000000ffff0b7224 */ /* 0x000fe400078e00b4 */
[----:B------:R-:W-:Y:S01]  /*8c00*/  @!P0 IMAD.IADD R175, R175, 0x1, -R10 ;  /* 0x00000001afaf8824 */ /* 0x000fe200078e0a0a */
[----:B------:R-:W-:Y:S01]  /*8c10*/  ISETP.GT.U32.AND P0, PT, R10, R178, PT ;  /* 0x000000b20a00720c */ /* 0x000fe20003f04070 */
[----:B------:R-:W-:-:S04]  /*8c20*/  IMAD.HI.U32 R3, R0, R11, RZ ;  /* 0x0000000b00037227 */ /* 0x000fc800078e00ff */
[--C-:B------:R-:W-:Y:S01]  /*8c30*/  @!P3 IMAD.IADD R177, R177, 0x1, -R10.reuse ;  /* 0x00000001b1b1b824 */ /* 0x100fe200078e0a0a */
[----:B------:R-:W-:Y:S01]  /*8c40*/  ISETP.GE.AND P3, PT, R182, RZ, PT ;  /* 0x000000ffb600720c */ /* 0x000fe20003f66270 */
[----:B------:R-:W-:Y:S02]  /*8c50*/  @!P4 IMAD.IADD R179, R179, 0x1, -R10 ;  /* 0x00000001b3b3c824 */ /* 0x000fe400078e0a0a */
[----:B------:R-:W-:Y:S01]  /*8c60*/  IMAD.MOV R3, RZ, RZ, -R3 ;  /* 0x000000ffff037224 */ /* 0x000fe200078e0a03 */
[C---:B------:R-:W-:Y:S01]  /*8c70*/  ISETP.GT.U32.AND P5, PT, R10.reuse, R177, PT ;  /* 0x000000b10a00720c */ /* 0x040fe20003fa4070 */
[----:B------:R-:W-:Y:S01]  /*8c80*/  @!P6 IMAD.MOV R175, RZ, RZ, -R175 ;  /* 0x000000ffffafe224 */ /* 0x000fe200078e0aaf */
[C---:B------:R-:W-:Y:S01]  /*8c90*/  ISETP.GT.U32.AND P6, PT, R10.reuse, R179, PT ;  /* 0x000000b30a00720c */ /* 0x040fe20003fc4070 */
[----:B------:R-:W-:Y:S02]  /*8ca0*/  IMAD R180, R10, R3, R11 ;  /* 0x000000030ab47224 */ /* 0x000fe400078e020b */
[----:B------:R-:W-:-:S04]  /*8cb0*/  IMAD.HI.U32 R3, R0, R183, RZ ;  /* 0x000000b700037227 */ /* 0x000fc800078e00ff */
[----:B------:R-:W-:-:S04]  /*8cc0*/  IMAD.HI.U32 R9, R0, R181, RZ ;  /* 0x000000b500097227 */ /* 0x000fc800078e00ff */
[--C-:B------:R-:W-:Y:S01]  /*8cd0*/  @!P0 IMAD.IADD R178, R178, 0x1, -R10.reuse ;  /* 0x00000001b2b28824 */ /* 0x100fe200078e0a0a */
[----:B------:R-:W-:Y:S01]  /*8ce0*/  ISETP.GE.AND P0, PT, R184, RZ, PT ;  /* 0x000000ffb800720c */ /* 0x000fe20003f06270 */
[----:B------:R-:W-:Y:S02]  /*8cf0*/  IMAD.MOV R3, RZ, RZ, -R3 ;  /* 0x000000ffff037224 */ /* 0x000fe400078e0a03 */
[----:B------:R-:W-:Y:S01]  /*8d00*/  IMAD.MOV R9, RZ, RZ, -R9 ;  /* 0x000000ffff097224 */ /* 0x000fe200078e0a09 */
[C---:B------:R-:W-:Y:S01]  /*8d10*/  ISETP.GT.U32.AND P4, PT, R10.reuse, R178, PT ;  /* 0x000000b20a00720c */ /* 0x040fe20003f84070 */
[C---:B------:R-:W-:Y:S01]  /*8d20*/  IMAD R182, R10.reuse, R3, R183 ;  /* 0x000000030ab67224 */ /* 0x040fe200078e02b7 */
[----:B------:R-:W-:Y:S01]  /*8d30*/  IABS R183, R188 ;  /* 0x000000bc00b77213 */ /* 0x000fe20000000000 */
[C---:B------:R-:W-:Y:S02]  /*8d40*/  IMAD R181, R10.reuse, R9, R181 ;  /* 0x000000090ab57224 */ /* 0x040fe400078e02b5 */
[--C-:B------:R-:W-:Y:S01]  /*8d50*/  @!P5 IMAD.IADD R177, R177, 0x1, -R10.reuse ;  /* 0x00000001b1b1d824 */ /* 0x100fe200078e0a0a */
[C---:B------:R-:W-:Y:S01]  /*8d60*/  ISETP.GT.U32.AND P5, PT, R10.reuse, R180, PT ;  /* 0x000000b40a00720c */ /* 0x040fe20003fa4070 */
[----:B------:R-:W-:Y:S01]  /*8d70*/  @!P6 IMAD.IADD R179, R179, 0x1, -R10 ;  /* 0x00000001b3b3e824 */ /* 0x000fe200078e0a0a */
[C---:B------:R-:W-:Y:S01]  /*8d80*/  ISETP.GT.U32.AND P6, PT, R10.reuse, R182, PT ;  /* 0x000000b60a00720c */ /* 0x040fe20003fc4070 */
[----:B------:R-:W-:Y:S01]  /*8d90*/  @!P2 IMAD.MOV R177, RZ, RZ, -R177 ;  /* 0x000000ffffb1a224 */ /* 0x000fe200078e0ab1 */
[----:B------:R-:W-:Y:S01]  /*8da0*/  ISETP.GT.U32.AND P2, PT, R10, R181, PT ;  /* 0x000000b50a00720c */ /* 0x000fe20003f44070 */
[----:B------:R-:W-:-:S04]  /*8db0*/  IMAD.HI.U32 R3, R0, R183, RZ ;  /* 0x000000b700037227 */ /* 0x000fc800078e00ff */
[--C-:B------:R-:W-:Y:S01]  /*8dc0*/  @!P4 IMAD.IADD R178, R178, 0x1, -R10.reuse ;  /* 0x00000001b2b2c824 */ /* 0x100fe200078e0a0a */
[----:B------:R-:W-:Y:S01]  /*8dd0*/  ISETP.GE.AND P4, PT, R186, RZ, PT ;  /* 0x000000ffba00720c */ /* 0x000fe20003f86270 */
[----:B------:R-:W-:Y:S01]  /*8de0*/  IMAD.MOV R9, RZ, RZ, -R3 ;  /* 0x000000ffff097224 */ /* 0x000fe200078e0a03 */
[----:B------:R-:W-:Y:S01]  /*8df0*/  LOP3.LUT R186, R2, 0x170, RZ, 0xfc, !PT ;  /* 0x0000017002ba7812 */ /* 0x000fe200078efcff */
[--C-:B------:R-:W-:Y:S01]  /*8e00*/  @!P5 IMAD.IADD R180, R180, 0x1, -R10.reuse ;  /* 0x00000001b4b4d824 */ /* 0x100fe200078e0a0a */
[----:B------:R-:W-:Y:S01]  /*8e10*/  ISETP.GE.AND P5, PT, R187, RZ, PT ;  /* 0x000000ffbb00720c */ /* 0x000fe20003fa6270 */
[--C-:B------:R-:W-:Y:S01]  /*8e20*/  @!P6 IMAD.IADD R182, R182, 0x1, -R10.reuse ;  /* 0x00000001b6b6e824 */ /* 0x100fe200078e0a0a */
[----:B------:R-:W-:Y:S01]  /*8e30*/  IABS R11, R186 ;  /* 0x000000ba000b7213 */ /* 0x000fe20000000000 */
[----:B------:R-:W-:Y:S01]  /*8e40*/  @!P2 IMAD.IADD R181, R181, 0x1, -R10 ;  /* 0x00000001b5b5a824 */ /* 0x000fe200078e0a0a */
[C---:B------:R-:W-:Y:S01]  /*8e50*/  ISETP.GT.U32.AND P2, PT, R10.reuse, R180, PT ;  /* 0x000000b40a00720c */ /* 0x040fe20003f44070 */
[----:B------:R-:W-:Y:S01]  /*8e60*/  @!P3 IMAD.MOV R178, RZ, RZ, -R178 ;  /* 0x000000ffffb2b224 */ /* 0x000fe200078e0ab2 */
[----:B------:R-:W-:Y:S01]  /*8e70*/  ISETP.GT.U32.AND P3, PT, R10, R182, PT ;  /* 0x000000b60a00720c */ /* 0x000fe20003f64070 */
[----:B------:R-:W-:Y:S01]  /*8e80*/  IMAD.HI.U32 R3, R0, R11, RZ ;  /* 0x0000000b00037227 */ /* 0x000fe200078e00ff */
[----:B------:R-:W-:-:S02]  /*8e90*/  ISETP.GT.U32.AND P6, PT, R10, R181, PT ;  /* 0x000000b50a00720c */ /* 0x000fc40003fc4070 */
[----:B------:R-:W-:Y:S01]  /*8ea0*/  IABS R187, R190 ;  /* 0x000000be00bb7213 */ /* 0x000fe20000000000 */
[----:B------:R-:W-:Y:S02]  /*8eb0*/  IMAD.MOV R3, RZ, RZ, -R3 ;  /* 0x000000ffff037224 */ /* 0x000fe400078e0a03 */
[C---:B------:R-:W-:Y:S02]  /*8ec0*/  IMAD R183, R10.reuse, R9, R183 ;  /* 0x000000090ab77224 */ /* 0x040fe400078e02b7 */
[----:B------:R-:W-:Y:S01]  /*8ed0*/  IMAD R184, R10, R3, R11 ;  /* 0x000000030ab87224 */ /* 0x000fe200078e020b */
[----:B------:R-:W-:Y:S01]  /*8ee0*/  IABS R11, R191 ;  /* 0x000000bf000b7213 */ /* 0x000fe20000000000 */
[----:B------:R-:W-:Y:S01]  /*8ef0*/  @!P1 IMAD.MOV R176, RZ, RZ, -R176 ;  /* 0x000000ffffb09224 */ /* 0x000fe200078e0ab0 */
[----:B------:R-:W-:Y:S01]  /*8f00*/  ISETP.GE.AND P1, PT, R185, RZ, PT ;  /* 0x000000ffb900720c */ /* 0x000fe20003f26270 */
[--C-:B------:R-:W-:Y:S01]  /*8f10*/  @!P2 IMAD.IADD R180, R180, 0x1, -R10.reuse ;  /* 0x00000001b4b4a824 */ /* 0x100fe200078e0a0a */
[----:B------:R-:W-:Y:S01]  /*8f20*/  IABS R185, R189 ;  /* 0x000000bd00b97213 */ /* 0x000fe20000000000 */
[--C-:B------:R-:W-:Y:S01]  /*8f30*/  @!P3 IMAD.IADD R182, R182, 0x1, -R10.reuse ;  /* 0x00000001b6b6b824 */ /* 0x100fe200078e0a0a */
[C---:B------:R-:W-:Y:S01]  /*8f40*/  ISETP.GT.U32.AND P2, PT, R10.reuse, R183, PT ;  /* 0x000000b70a00720c */ /* 0x040fe20003f44070 */
[----:B------:R-:W-:Y:S01]  /*8f50*/  @!P6 IMAD.IADD R181, R181, 0x1, -R10 ;  /* 0x00000001b5b5e824 */ /* 0x000fe200078e0a0a */
[----:B------:R-:W-:Y:S01]  /*8f60*/  ISETP.GT.U32.AND P3, PT, R10, R184, PT ;  /* 0x000000b80a00720c */ /* 0x000fe20003f64070 */
[----:B------:R-:W-:Y:S01]  /*8f70*/  IMAD.HI.U32 R3, R0, R185, RZ ;  /* 0x000000b900037227 */ /* 0x000fe200078e00ff */
[----:B------:R-:W-:-:S02]  /*8f80*/  ISETP.GE.AND P6, PT, R188, RZ, PT ;  /* 0x000000ffbc00720c */ /* 0x000fc40003fc6270 */
[----:B------:R-:W-:Y:S01]  /*8f90*/  LOP3.LUT R188, R2, 0x176, RZ, 0xfc, !PT ;  /* 0x0000017602bc7812 */ /* 0x000fe200078efcff */
[----:B------:R-:W-:Y:S02]  /*8fa0*/  IMAD.MOV R3, RZ, RZ, -R3 ;  /* 0x000000ffff037224 */ /* 0x000fe400078e0a03 */
[----:B------:R-:W-:-:S04]  /*8fb0*/  IMAD.HI.U32 R9, R0, R187, RZ ;  /* 0x000000bb00097227 */ /* 0x000fc800078e00ff */
[--C-:B------:R-:W-:Y:S01]  /*8fc0*/  @!P2 IMAD.IADD R183, R183, 0x1, -R10.reuse ;  /* 0x00000001b7b7a824 */ /* 0x100fe200078e0a0a */
[----:B------:R-:W-:Y:S01]  /*8fd0*/  ISETP.GE.AND P2, PT, R186, RZ, PT ;  /* 0x000000ffba00720c */ /* 0x000fe20003f46270 */
[----:B------:R-:W-:Y:S01]  /*8fe0*/  IMAD R185, R10, R3, R185 ;  /* 0x000000030ab97224 */ /* 0x000fe200078e02b9 */
[----:B------:R-:W-:Y:S01]  /*8ff0*/  IABS R3, R188 ;  /* 0x000000bc00037213 */ /* 0x000fe20000000000 */
[----:B------:R-:W-:Y:S02]  /*9000*/  IMAD.MOV R9, RZ, RZ, -R9 ;  /* 0x000000ffff097224 */ /* 0x000fe400078e0a09 */
[----:B------:R-:W-:Y:S01]  /*9010*/  @!P3 IMAD.IADD R184, R184, 0x1, -R10 ;  /* 0x00000001b8b8b824 */ /* 0x000fe200078e0a0a */
[C---:B------:R-:W-:Y:S01]  /*9020*/  ISETP.GT.U32.AND P3, PT, R10.reuse, R185, PT ;  /* 0x000000b90a00720c */ /* 0x040fe20003f64070 */
[----:B------:R-:W-:Y:S01]  /*9030*/  @!P0 IMAD.MOV R179, RZ, RZ, -R179 ;  /* 0x000000ffffb38224 */ /* 0x000fe200078e0ab3 */
[C---:B------:R-:W-:Y:S01]  /*9040*/  ISETP.GT.U32.AND P0, PT, R10.reuse, R183, PT ;  /* 0x000000b70a00720c */ /* 0x040fe20003f04070 */
[----:B------:R-:W-:-:S02]  /*9050*/  IMAD R186, R10, R9, R187 ;  /* 0x000000090aba7224 */ /* 0x000fc400078e02bb */
[----:B------:R-:W-:Y:S02]  /*9060*/  IMAD.MOV.U32 R187, RZ, RZ, R3 ;  /* 0x000000ffffbb7224 */ /* 0x000fe400078e0003 */
[----:B------:R-:W-:Y:S01]  /*9070*/  @!P1 IMAD.MOV R180, RZ, RZ, -R180 ;  /* 0x000000ffffb49224 */ /* 0x000fe200078e0ab4 */
[----:B------:R-:W-:Y:S01]  /*9080*/  ISETP.GT.U32.AND P1, PT, R10, R184, PT ;  /* 0x000000b80a00720c */ /* 0x000fe20003f24070 */
[----:B------:R-:W-:-:S04]  /*9090*/  IMAD.HI.U32 R3, R0, R187, RZ ;  /* 0x000000bb00037227 */ /* 0x000fc800078e00ff */
[----:B------:R-:W-:Y:S01]  /*90a0*/  @!P4 IMAD.MOV R181, RZ, RZ, -R181 ;  /* 0x000000ffffb5c224 */ /* 0x000fe200078e0ab5 */
[----:B------:R-:W-:Y:S01]  /*90b0*/  ISETP.GT.U32.AND P4, PT, R10, R186, PT ;  /* 0x000000ba0a00720c */ /* 0x000fe20003f84070 */
[----:B------:R-:W-:-:S04]  /*90c0*/  IMAD.HI.U32 R9, R0, R11, RZ ;  /* 0x0000000b00097227 */ /* 0x000fc800078e00ff */
[----:B------:R-:W-:Y:S02]  /*90d0*/  IMAD.MOV R3, RZ, RZ, -R3 ;  /* 0x000000ffff037224 */ /* 0x000fe400078e0a03 */
[--C-:B------:R-:W-:Y:S01]  /*90e0*/  @!P0 IMAD.IADD R183, R183, 0x1, -R10.reuse ;  /* 0x00000001b7b78824 */ /* 0x100fe200078e0a0a */
[----:B------:R-:W-:Y:S01]  /*90f0*/  ISETP.GE.AND P0, PT, R190, RZ, PT ;  /* 0x000000ffbe00720c */ /* 0x000fe20003f06270 */
[----:B------:R-:W-:Y:S01]  /*9100*/  IMAD.MOV R9, RZ, RZ, -R9 ;  /* 0x000000ffff097224 */ /* 0x000fe200078e0a09 */
[----:B------:R-:W-:Y:S01]  /*9110*/  LOP3.LUT R190, R2, 0x17c, RZ, 0xfc, !PT ;  /* 0x0000017c02be7812 */ /* 0x000fe200078efcff */
[----:B------:R-:W-:Y:S02]  /*9120*/  IMAD R187, R10, R3, R187 ;  /* 0x000000030abb7224 */ /* 0x000fe400078e02bb */
[--C-:B------:R-:W-:Y:S01]  /*9130*/  @!P1 IMAD.IADD R184, R184, 0x1, -R10.reuse ;  /* 0x00000001b8b89824 */ /* 0x100fe200078e0a0a */
[----:B------:R-:W-:Y:S01]  /*9140*/  ISETP.GE.AND P1, PT, R188, RZ, PT ;  /* 0x000000ffbc00720c */ /* 0x000fe20003f26270 */
[----:B------:R-:W-:-:S02]  /*9150*/  @!P3 IMAD.IADD R185, R185, 0x1, -R10 ;  /* 0x00000001b9b9b824 */ /* 0x000fc400078e0a0a */
[----:B------:R-:W-:Y:S01]  /*9160*/  IMAD R188, R10, R9, R11 ;  /* 0x000000090abc7224 */ /* 0x000fe200078e020b */
[----:B------:R-:W-:Y:S01]  /*9170*/  LOP3.LUT R9, R2, 0x17a, RZ, 0xfc, !PT ;  /* 0x0000017a02097812 */ /* 0x000fe200078efcff */
[----:B------:R-:W-:Y:S01]  /*9180*/  @!P6 IMAD.MOV R183, RZ, RZ, -R183 ;  /* 0x000000ffffb7e224 */ /* 0x000fe200078e0ab7 */
[----:B------:R-:W-:Y:S01]  /*9190*/  ISETP.GT.U32.AND P6, PT, R10, R187, PT ;  /* 0x000000bb0a00720c */ /* 0x000fe20003fc4070 */
[----:B------:R-:W-:Y:S01]  /*91a0*/  @!P4 IMAD.IADD R186, R186, 0x1, -R10 ;  /* 0x00000001babac824 */ /* 0x000fe200078e0a0a */
[C---:B------:R-:W-:Y:S01]  /*91b0*/  ISETP.GT.U32.AND P3, PT, R10.reuse, R185, PT ;  /* 0x000000b90a00720c */ /* 0x040fe20003f64070 */
[----:B------:R-:W-:Y:S01]  /*91c0*/  @!P2 IMAD.MOV R184, RZ, RZ, -R184 ;  /* 0x000000ffffb8a224 */ /* 0x000fe200078e0ab8 */
[C---:B------:R-:W-:Y:S01]  /*91d0*/  ISETP.GT.U32.AND P2, PT, R10.reuse, R188, PT ;  /* 0x000000bc0a00720c */ /* 0x040fe20003f44070 */
[----:B------:R-:W-:Y:S01]  /*91e0*/  @!P5 IMAD.MOV R182, RZ, RZ, -R182 ;  /* 0x000000ffffb6d224 */ /* 0x000fe200078e0ab6 */
[----:B------:R-:W-:Y:S02]  /*91f0*/  ISETP.GE.AND P5, PT, R189, RZ, PT ;  /* 0x000000ffbd00720c */ /* 0x000fe40003fa6270 */
[----:B------:R-:W-:-:S02]  /*9200*/  ISETP.GT.U32.AND P4, PT, R10, R186, PT ;  /* 0x000000ba0a00720c */ /* 0x000fc40003f84070 */
[----:B------:R-:W-:Y:S02]  /*9210*/  IABS R189, R9 ;  /* 0x0000000900bd7213 */ /* 0x000fe40000000000 */
[----:B------:R-:W-:Y:S01]  /*9220*/  IABS R11, R190 ;  /* 0x000000be000b7213 */ /* 0x000fe20000000000 */
[--C-:B------:R-:W-:Y:S02]  /*9230*/  @!P6 IMAD.IADD R187, R187, 0x1, -R10.reuse ;  /* 0x00000001bbbbe824 */ /* 0x100fe400078e0a0a */
[--C-:B------:R-:W-:Y:S01]  /*9240*/  @!P3 IMAD.IADD R185, R185, 0x1, -R10.reuse ;  /* 0x00000001b9b9b824 */ /* 0x100fe200078e0a0a */
[----:B------:R-:W-:Y:S01]  /*9250*/  ISETP.GE.AND P3, PT, R191, RZ, PT ;  /* 0x000000ffbf00720c */ /* 0x000fe20003f66270 */
[----:B------:R-:W-:Y:S01]  /*9260*/  @!P2 IMAD.IADD R188, R188, 0x1, -R10 ;  /* 0x00000001bcbca824 */ /* 0x000fe200078e0a0a */
[----:B------:R-:W-:Y:S01]  /*9270*/  ISETP.GT.U32.AND P6, PT, R10, R187, PT ;  /* 0x000000bb0a00720c */ /* 0x000fe20003fc4070 */
[----:B------:R-:W-:Y:S01]  /*9280*/  IMAD.HI.U32 R3, R0, R189, RZ ;  /* 0x000000bd00037227 */ /* 0x000fe200078e00ff */
[----:B------:R-:W-:-:S02]  /*9290*/  ISETP.GE.AND P2, PT, R190, RZ, PT ;  /* 0x000000ffbe00720c */ /* 0x000fc40003f46270 */
[----:B------:R-:W-:Y:S01]  /*92a0*/  IABS R191, R192 ;  /* 0x000000c000bf7213 */ /* 0x000fe20000000000 */
[----:B------:R-:W-:Y:S01]  /*92b0*/  @!P4 IMAD.IADD R186, R186, 0x1, -R10 ;  /* 0x00000001babac824 */ /* 0x000fe200078e0a0a */
[----:B------:R-:W-:Y:S01]  /*92c0*/  ISETP.GE.AND P4, PT, R9, RZ, PT ;  /* 0x000000ff0900720c */ /* 0x000fe20003f86270 */
[----:B------:R-:W-:Y:S01]  /*92d0*/  @!P5 IMAD.MOV R185, RZ, RZ, -R185 ;  /* 0x000000ffffb9d224 */ /* 0x000fe200078e0ab9 */
        /* <DEDUP_REMOVED lines=13> */
[----:B------:R-:W-:-:S04]  /*93b0*/  IMAD.HI.U32 R9, R0, R193, RZ ;  /* 0x000000c100097227 */ /* 0x000fc800078e00ff */
[--C-:B------:R-:W-:Y:S02]  /*93c0*/  @!P6 IMAD.IADD R189, R189, 0x1, -R10.reuse ;  /* 0x00000001bdbde824 */ /* 0x100fe400078e0a0a */
[----:B------:R-:W-:Y:S02]  /*93d0*/  IMAD R191, R10, R3, R191 ;  /* 0x000000030abf7224 */ /* 0x000fe400078e02bf */
[----:B------:R-:W-:Y:S01]  /*93e0*/  @!P5 IMAD.IADD R190, R190, 0x1, -R10 ;  /* 0x00000001bebed824 */ /* 0x000fe200078e0a0a */
[----:B------:R-:W-:Y:S01]  /*93f0*/  ISETP.GT.U32.AND P5, PT, R10, R189, PT ;  /* 0x000000bd0a00720c */ /* 0x000fe20003fa4070 */
[----:B------:R-:W-:Y:S01]  /*9400*/  IMAD.HI.U32 R3, R0, R11, RZ ;  /* 0x0000000b00037227 */ /* 0x000fe200078e00ff */
[----:B------:R-:W-:-:S03]  /*9410*/  ISETP.GT.U32.AND P6, PT, R10, R191, PT ;  /* 0x000000bf0a00720c */ /* 0x000fc60003fc4070 */
[----:B------:R-:W-:Y:S02]  /*9420*/  IMAD.MOV R3, RZ, RZ, -R3 ;  /* 0x000000ffff037224 */ /* 0x000fe400078e0a03 */
[----:B------:R-:W-:Y:S01]  /*9430*/  @!P0 IMAD.MOV R186, RZ, RZ, -R186 ;  /* 0x000000ffffba8224 */ /* 0x000fe200078e0aba */
[----:B------:R-:W-:Y:S01]  /*9440*/  ISETP.GE.AND P0, PT, R192, RZ, PT ;  /* 0x000000ffc000720c */ /* 0x000fe20003f06270 */
[C---:B------:R-:W-:Y:S02]  /*9450*/  IMAD R192, R10.reuse, R3, R11 ;  /* 0x000000030ac07224 */ /* 0x040fe400078e020b */
[----:B------:R-:W-:Y:S02]  /*9460*/  IMAD.MOV R9, RZ, RZ, -R9 ;  /* 0x000000ffff097224 */ /* 0x000fe400078e0a09 */
[----:B------:R-:W-:Y:S02]  /*9470*/  IMAD.MOV.U32 R11, RZ, RZ, R194 ;  /* 0x000000ffff0b7224 */ /* 0x000fe400078e00c2 */
[----:B------:R-:W-:Y:S01]  /*9480*/  @!P5 IMAD.IADD R189, R189, 0x1, -R10 ;  /* 0x00000001bdbdd824 */ /* 0x000fe200078e0a0a */
[C---:B------:R-:W-:Y:S01]  /*9490*/  ISETP.GT.U32.AND P5, PT, R10.reuse, R192, PT ;  /* 0x000000c00a00720c */ /* 0x040fe20003fa4070 */
[----:B------:R-:W-:-:S02]  /*94a0*/  IMAD R193, R10, R9, R193 ;  /* 0x000000090ac17224 */ /* 0x000fc400078e02c1 */
[----:B------:R-:W-:-:S04]  /*94b0*/  IMAD.HI.U32 R3, R0, R11, RZ ;  /* 0x0000000b00037227 */ /* 0x000fc800078e00ff */
[--C-:B------:R-:W-:Y:S02]  /*94c0*/  @!P6 IMAD.IADD R191, R191, 0x1, -R10.reuse ;  /* 0x00000001bfbfe824 */ /* 0x100fe400078e0a0a */
[----:B------:R-:W-:Y:S02]  /*94d0*/  IMAD.MOV R3, RZ, RZ, -R3 ;  /* 0x000000ffff037224 */ /* 0x000fe400078e0a03 */
[----:B------:R-:W-:Y:S01]  /*94e0*/  @!P4 IMAD.MOV R189, RZ, RZ, -R189 ;  /* 0x000000ffffbdc224 */ /* 0x000fe200078e0abd */
[C---:B------:R-:W-:Y:S01]  /*94f0*/  ISETP.GT.U32.AND P4, PT, R10.reuse, R193, PT ;  /* 0x000000c10a00720c */ /* 0x040fe20003f84070 */
[C---:B------:R-:W-:Y:S01]  /*9500*/  IMAD R194, R10.reuse, R3, R11 ;  /* 0x000000030ac27224 */ /* 0x040fe200078e020b */
[----:B------:R-:W-:Y:S01]  /*9510*/  ISETP.GT.U32.AND P6, PT, R10, R191, PT ;  /* 0x000000bf0a00720c */ /* 0x000fe20003fc4070 */
[----:B------:R-:W-:Y:S02]  /*9520*/  @!P5 IMAD.IADD R192, R192, 0x1, -R10 ;  /* 0x00000001c0c0d824 */ /* 0x000fe400078e0a0a */
[----:B------:R-:W-:Y:S01]  /*9530*/  @!P1 IMAD.MOV R187, RZ, RZ, -R187 ;  /* 0x000000ffffbb9224 */ /* 0x000fe200078e0abb */
[----:B------:R-:W-:Y:S01]  /*9540*/  ISETP.GT.U32.AND P5, PT, R10, R194, PT ;  /* 0x000000c20a00720c */ /* 0x000fe20003fa4070 */
[----:B------:R-:W-:Y:S01]  /*9550*/  IMAD.HI.U32 R9, R0, R195, RZ ;  /* 0x000000c300097227 */ /* 0x000fe200078e00ff */
[----:B------:R-:W-:-:S03]  /*9560*/  ISETP.GT.U32.AND P1, PT, R10, R190, PT ;  /* 0x000000be0a00720c */ /* 0x000fc60003f24070 */
[----:B------:R-:W-:Y:S02]  /*9570*/  IMAD.MOV R9, RZ, RZ, -R9 ;  /* 0x000000ffff097224 */ /* 0x000fe400078e0a09 */
[--C-:B------:R-:W-:Y:S01]  /*9580*/  @!P4 IMAD.IADD R193, R193, 0x1, -R10.reuse ;  /* 0x00000001c1c1c824 */ /* 0x100fe200078e0a0a */
[----:B------:R-:W-:Y:S01]  /*9590*/  ISETP.GT.U32.AND P4, PT, R10, R192, PT ;  /* 0x000000c00a00720c */ /* 0x000fe20003f84070 */
[--C-:B------:R-:W-:Y:S01]  /*95a0*/  @!P6 IMAD.IADD R191, R191, 0x1, -R10.reuse ;  /* 0x00000001bfbfe824 */ /* 0x100fe200078e0a0a */
[----:B------:R-:W-:Y:S01]  /*95b0*/  ISETP.GE.AND P6, PT, R198, RZ, PT ;  /* 0x000000ffc600720c */ /* 0x000fe20003fc6270 */
[----:B------:R-:W-:Y:S01]  /*95c0*/  IMAD R195, R10, R9, R195 ;  /* 0x000000090ac37224 */ /* 0x000fe200078e02c3 */
[----:B------:R-:W-:Y:S01]  /*95d0*/  LOP3.LUT R198, R2, 0x188, RZ, 0xfc, !PT ;  /* 0x0000018802c67812 */ /* 0x000fe200078efcff */
[--C-:B------:R-:W-:Y:S02]  /*95e0*/  @!P5 IMAD.IADD R194, R194, 0x1, -R10.reuse ;  /* 0x00000001c2c2d824 */ /* 0x100fe400078e0a0a */
[----:B------:R-:W-:Y:S01]  /*95f0*/  @!P1 IMAD.IADD R190, R190, 0x1, -R10 ;  /* 0x00000001bebe9824 */ /* 0x000fe200078e0a0a */
[----:B------:R-:W-:Y:S01]  /*9600*/  IABS R9, R198 ;  /* 0x000000c600097213 */ /* 0x000fe20000000000 */
[----:B------:R-:W-:Y:S01]  /*9610*/  @!P3 IMAD.MOV R188, RZ, RZ, -R188 ;  /* 0x000000ffffbcb224 */ /* 0x000fe200078e0abc */
[C---:B------:R-:W-:Y:S01]  /*9620*/  ISETP.GT.U32.AND P5, PT, R10.reuse, R194, PT ;  /* 0x000000c20a00720c */ /* 0x040fe20003fa4070 */
[----:B------:R-:W-:Y:S01]  /*9630*/  @!P2 IMAD.MOV R190, RZ, RZ, -R190 ;  /* 0x000000ffffbea224 */ /* 0x000fe200078e0abe */
[----:B------:R-:W-:Y:S01]  /*9640*/  ISETP.GT.U32.AND P2, PT, R10, R193, PT ;  /* 0x000000c10a00720c */ /* 0x000fe20003f44070 */
[----:B------:R-:W-:Y:S01]  /*9650*/  IMAD.HI.U32 R3, R0, R9, RZ ;  /* 0x0000000900037227 */ /* 0x000fe200078e00ff */
[----:B------:R-:W-:-:S02]  /*9660*/  ISETP.GE.AND P3, PT, R196, RZ, PT ;  /* 0x000000ffc400720c */ /* 0x000fc40003f66270 */
[----:B------:R-:W-:Y:S01]  /*9670*/  ISETP.GE.AND P1, PT, R197, RZ, PT ;  /* 0x000000ffc500720c */ /* 0x000fe20003f26270 */
[----:B------:R-:W-:Y:S01]  /*9680*/  @!P4 IMAD.IADD R192, R192, 0x1, -R10 ;  /* 0x00000001c0c0c824 */ /* 0x000fe200078e0a0a */
[C---:B------:R-:W-:Y:S01]  /*9690*/  ISETP.GT.U32.AND P4, PT, R10.reuse, R195, PT ;  /* 0x000000c30a00720c */ /* 0x040fe20003f84070 */
[----:B------:R-:W-:Y:S01]  /*96a0*/  IMAD.MOV R3, RZ, RZ, -R3 ;  /* 0x000000ffff037224 */ /* 0x000fe200078e0a03 */
[----:B------:R-:W-:Y:S01]  /*96b0*/  IABS R197, R202 ;  /* 0x000000ca00c57213 */ /* 0x000fe20000000000 */
[----:B------:R-:W-:Y:S02]  /*96c0*/  @!P0 IMAD.MOV R191, RZ, RZ, -R191 ;  /* 0x000000ffffbf8224 */ /* 0x000fe400078e0abf */
[----:B------:R-:W-:Y:S02]  /*96d0*/  IMAD R196, R10, R3, R9 ;  /* 0x000000030ac47224 */ /* 0x000fe400078e0209 */
[----:B------:R-:W-:-:S04]  /*96e0*/  IMAD.HI.U32 R9, R0, R199, RZ ;  /* 0x000000c700097227 */ /* 0x000fc800078e00ff */
[--C-:B------:R-:W-:Y:S01]  /*96f0*/  @!P5 IMAD.IADD R194, R194, 0x1, -R10.reuse ;  /* 0x00000001c2c2d824 */ /* 0x100fe200078e0a0a */
[----:B------:R-:W-:Y:S01]  /*9700*/  ISETP.GT.U32.AND P5, PT, R10, R196, PT ;  /* 0x000000c40a00720c */ /* 0x000fe20003fa4070 */
[----:B------:R-:W-:Y:S02]  /*9710*/  IMAD.MOV R9, RZ, RZ, -R9 ;  /* 0x000000ffff097224 */ /* 0x000fe400078e0a09 */
[--C-:B------:R-:W-:Y:S01]  /*9720*/  @!P4 IMAD.IADD R195, R195, 0x1, -R10.reuse ;  /* 0x00000001c3c3c824 */ /* 0x100fe200078e0a0a */
[----:B------:R-:W-:Y:S01]  /*9730*/  ISETP.GE.AND P4, PT, R198, RZ, PT ;  /* 0x000000ffc600720c */ /* 0x000fe20003f86270 */
[----:B------:R-:W-:Y:S01]  /*9740*/  @!P2 IMAD.IADD R193, R193, 0x1, -R10 ;  /* 0x00000001c1c1a824 */ /* 0x000fe200078e0a0a */
[----:B------:R-:W-:Y:S01]  /*9750*/  ISETP.GE.AND P2, PT, R200, RZ, PT ;  /* 0x000000ffc800720c */ /* 0x000fe20003f46270 */
[C---:B------:R-:W-:Y:S01]  /*9760*/  IMAD R198, R10.reuse, R9, R199 ;  /* 0x000000090ac67224 */ /* 0x040fe200078e02c7 */
[----:B------:R-:W-:Y:S01]  /*9770*/  ISETP.GT.U32.AND P0, PT, R10, R195, PT ;  /* 0x000000c30a00720c */ /* 0x000fe20003f04070 */
[----:B------:R-:W-:Y:S01]  /*9780*/  @!P1 IMAD.MOV R193, RZ, RZ, -R193 ;  /* 0x000000ffffc19224 */ /* 0x000fe200078e0ac1 */
[----:B------:R-:W-:Y:S01]  /*9790*/  IABS R9, R205 ;  /* 0x000000cd00097213 */ /* 0x000fe20000000000 */
[----:B------:R-:W-:Y:S01]  /*97a0*/  IMAD.HI.U32 R3, R0, R197, RZ ;  /* 0x000000c500037227 */ /* 0x000fe200078e00ff */
[----:B------:R-:W-:-:S03]  /*97b0*/  ISETP.GT.U32.AND P1, PT, R10, R198, PT ;  /* 0x000000c60a00720c */ /* 0x000fc60003f24070 */
[----:B------:R-:W-:-:S04]  /*97c0*/  IMAD.HI.U32 R11, R0, R201, RZ ;  /* 0x000000c9000b7227 */ /* 0x000fc800078e00ff */
[----:B------:R-:W-:Y:S02]  /*97d0*/  @!P5 IMAD.IADD R196, R196, 0x1, -R10 ;  /* 0x00000001c4c4d824 */ /* 0x000fe400078e0a0a */
[----:B------:R-:W-:Y:S02]  /*97e0*/  IMAD.MOV R3, RZ, RZ, -R3 ;  /* 0x000000ffff037224 */ /* 0x000fe400078e0a03 */
[----:B------:R-:W-:Y:S02]  /*97f0*/  IMAD.MOV R11, RZ, RZ, -R11 ;  /* 0x000000ffff0b7224 */ /* 0x000fe400078e0a0b */
[----:B------:R-:W-:Y:S01]  /*9800*/  @!P3 IMAD.MOV R192, RZ, RZ, -R192 ;  /* 0x000000ffffc0b224 */ /* 0x000fe200078e0ac0 */
[C---:B------:R-:W-:Y:S01]  /*9810*/  ISETP.GT.U32.AND P3, PT, R10.reuse, R196, PT ;  /* 0x000000c40a00720c */ /* 0x040fe20003f64070 */
        /* <DEDUP_REMOVED lines=8> */
[----:B------:R-:W-:Y:S01]  /*98a0*/  @!P2 IMAD.MOV R195, RZ, RZ, -R195 ;  /* 0x000000ffffc3a224 */ /* 0x000fe200078e0ac3 */
[----:B------:R-:W-:Y:S01]  /*98b0*/  ISETP.GT.U32.AND P2, PT, R10, R198, PT ;  /* 0x000000c60a00720c */ /* 0x000fe20003f44070 */
[----:B------:R-:W-:Y:S02]  /*98c0*/  IMAD.MOV R200, RZ, RZ, -R3 ;  /* 0x000000ffffc87224 */ /* 0x000fe400078e0a03 */
[----:B------:R-:W-:-:S04]  /*98d0*/  IMAD.HI.U32 R3, R0, R201, RZ ;  /* 0x000000c900037227 */ /* 0x000fc800078e00ff */
[----:B------:R-:W-:Y:S01]  /*98e0*/  @!P3 IMAD.IADD R196, R196, 0x1, -R10 ;  /* 0x00000001c4c4b824 */ /* 0x000fe200078e0a0a */
[----:B------:R-:W-:Y:S01]  /*98f0*/  ISETP.GE.AND P3, PT, R203, RZ, PT ;  /* 0x000000ffcb00720c */ /* 0x000fe20003f66270 */
[C---:B------:R-:W-:Y:S02]  /*9900*/  IMAD R200, R10.reuse, R200, R9 ;  /* 0x000000c80ac87224 */ /* 0x040fe400078e0209 */
[----:B------:R-:W-:Y:S02]  /*9910*/  IMAD.MOV R3, RZ, RZ, -R3 ;  /* 0x000000ffff037224 */ /* 0x000fe400078e0a03 */
[----:B------:R-:W-:Y:S01]  /*9920*/  @!P4 IMAD.MOV R196, RZ, RZ, -R196 ;  /* 0x000000ffffc4c224 */ /* 0x000fe200078e0ac4 */
[C---:B------:R-:W-:Y:S01]  /*9930*/  ISETP.GT.U32.AND P4, PT, R10.reuse, R200, PT ;  /* 0x000000c80a00720c */ /* 0x040fe20003f84070 */
[----:B------:R-:W-:Y:S02]  /*9940*/  IMAD R201, R10, R3, R201 ;  /* 0x000000030ac97224 */ /* 0x000fe400078e02c9 */
[----:B------:R-:W-:-:S02]  /*9950*/  @!P2 IMAD.IADD R198, R198, 0x1, -R10 ;  /* 0x00000001c6c6a824 */ /* 0x000fc400078e0a0a */
[--C-:B------:R-:W-:Y:S01]  /*9960*/  @!P5 IMAD.IADD R197, R197, 0x1, -R10.reuse ;  /* 0x00000001c5c5d824 */ /* 0x100fe200078e0a0a */
[----:B------:R-:W-:Y:S01]  /*9970*/  ISETP.GT.U32.AND P2, PT, R10, R201, PT ;  /* 0x000000c90a00720c */ /* 0x000fe20003f44070 */
[----:B------:R-:W-:Y:S01]  /*9980*/  @!P0 IMAD.IADD R199, R199, 0x1, -R10 ;  /* 0x00000001c7c78824 */ /* 0x000fe200078e0a0a */
[----:B------:R-:W-:Y:S01]  /*9990*/  ISETP.GE.AND P5, PT, R204, RZ, PT ;  /* 0x000000ffcc00720c */ /* 0x000fe20003fa6270 */
[----:B------:R-:W-:Y:S01]  /*99a0*/  @!P6 IMAD.MOV R194, RZ, RZ, -R194 ;  /* 0x000000ffffc2e224 */ /* 0x000fe200078e0ac2 */
[----:B------:R-:W-:Y:S01]  /*99b0*/  LOP3.LUT R204, R2, 0x196, RZ, 0xfc, !PT ;  /* 0x0000019602cc7812 */ /* 0x000fe200078efcff */
[----:B------:R-:W-:Y:S01]  /*99c0*/  @!P3 IMAD.MOV R198, RZ, RZ, -R198 ;  /* 0x000000ffffc6b224 */ /* 0x000fe200078e0ac6 */
[----:B------:R-:W-:Y:S01]  /*99d0*/  ISETP.GT.U32.AND P0, PT, R10, R199, PT ;  /* 0x000000c70a00720c */ /* 0x000fe20003f04070 */
[----:B------:R-:W-:Y:S01]  /*99e0*/  @!P4 IMAD.IADD R200, R200, 0x1, -R10 ;  /* 0x00000001c8c8c824 */ /* 0x000fe200078e0a0a */
[----:B------:R-:W-:Y:S02]  /*99f0*/  IABS R203, R204 ;  /* 0x000000cc00cb7213 */ /* 0x000fe40000000000 */
[----:B------:R-:W-:-:S02]  /*9a00*/  ISETP.GE.AND P6, PT, R202, RZ, PT ;  /* 0x000000ffca00720c */ /* 0x000fc40003fc6270 */
[----:B------:R-:W-:Y:S01]  /*9a10*/  ISETP.GT.U32.AND P1, PT, R10, R197, PT ;  /* 0x000000c50a00720c */ /* 0x000fe20003f24070 */
[--C-:B------:R-:W-:Y:S01]  /*9a20*/  @!P2 IMAD.IADD R201, R201, 0x1, -R10.reuse ;  /* 0x00000001c9c9a824 */ /* 0x100fe200078e0a0a */
[----:B------:R-:W-:Y:S01]  /*9a30*/  LOP3.LUT R202, R2, 0x194, RZ, 0xfc, !PT ;  /* 0x0000019402ca7812 */ /* 0x000fe200078efcff */
[----:B------:R-:W-:Y:S01]  /*9a40*/  IMAD.HI.U32 R9, R0, R203, RZ ;  /* 0x000000cb00097227 */ /* 0x000fe200078e00ff */
[----:B------:R-:W-:Y:S02]  /*9a50*/  ISETP.GT.U32.AND P2, PT, R10, R200, PT ;  /* 0x000000c80a00720c */ /* 0x000fe40003f44070 */
[----:B------:R-:W-:Y:S01]  /*9a60*/  IABS R11, R202 ;  /* 0x000000ca000b7213 */ /* 0x000fe20000000000 */
[----:B------:R-:W-:Y:S01]  /*9a70*/  IMAD.MOV R9, RZ, RZ, -R9 ;  /* 0x000000ffff097224 */ /* 0x000fe200078e0a09 */
[----:B------:R-:W-:Y:S01]  /*9a80*/  ISETP.GE.AND P4, PT, R202, RZ, PT ;  /* 0x000000ffca00720c */ /* 0x000fe20003f86270 */
[----:B------:R-:W-:Y:S01]  /*9a90*/  @!P0 IMAD.IADD R199, R199, 0x1, -R10 ;  /* 0x00000001c7c78824 */ /* 0x000fe200078e0a0a */
[----:B------:R-:W-:Y:S01]  /*9aa0*/  ISETP.GE.AND P0, PT, R206, RZ, PT ;  /* 0x000000ffce00720c */ /* 0x000fe20003f06270 */
[----:B------:R-:W-:Y:S01]  /*9ab0*/  IMAD.HI.U32 R3, R0, R11, RZ ;  /* 0x0000000b00037227 */ /* 0x000fe200078e00ff */
[----:B------:R-:W-:-:S03]  /*9ac0*/  LOP3.LUT R206, R2, 0x198, RZ, 0xfc, !PT ;  /* 0x0000019802ce7812 */ /* 0x000fc600078efcff */
[----:B------:R-:W-:Y:S02]  /*9ad0*/  IMAD R203, R10, R9, R203 ;  /* 0x000000090acb7224 */ /* 0x000fe400078e02cb */
[--C-:B------:R-:W-:Y:S01]  /*9ae0*/  @!P1 IMAD.IADD R197, R197, 0x1, -R10.reuse ;  /* 0x00000001c5c59824 */ /* 0x100fe200078e0a0a */
[----:B------:R-:W-:Y:S01]  /*9af0*/  ISETP.GE.AND P1, PT, R205, RZ, PT ;  /* 0x000000ffcd00720c */ /* 0x000fe20003f26270 */
[----:B------:R-:W-:Y:S01]  /*9b00*/  IMAD.MOV R3, RZ, RZ, -R3 ;  /* 0x000000ffff037224 */ /* 0x000fe200078e0a03 */
[----:B------:R-:W-:Y:S01]  /*9b10*/  IABS R205, R206 ;  /* 0x000000ce00cd7213 */ /* 0x000fe20000000000 */
[----:B------:R-:W-:Y:S01]  /*9b20*/  @!P2 IMAD.IADD R200, R200, 0x1, -R10 ;  /* 0x00000001c8c8a824 */ /* 0x000fe200078e0a0a */
[C---:B------:R-:W-:Y:S01]  /*9b30*/  ISETP.GT.U32.AND P2, PT, R10.reuse, R203, PT ;  /* 0x000000cb0a00720c */ /* 0x040fe20003f44070 */
[----:B------:R-:W-:Y:S01]  /*9b40*/  @!P6 IMAD.MOV R197, RZ, RZ, -R197 ;  /* 0x000000ffffc5e224 */ /* 0x000fe200078e0ac5 */
[C---:B------:R-:W-:Y:S01]  /*9b50*/  ISETP.GT.U32.AND P6, PT, R10.reuse, R201, PT ;  /* 0x000000c90a00720c */ /* 0x040fe20003fc4070 */
[----:B------:R-:W-:-:S02]  /*9b60*/  IMAD R202, R10, R3, R11 ;  /* 0x000000030aca7224 */ /* 0x000fc400078e020b */
[----:B------:R-:W-:-:S03]  /*9b70*/  IMAD.HI.U32 R3, R0, R205, RZ ;  /* 0x000000cd00037227 */ /* 0x000fc600078e00ff */
[----:B------:R-:W-:Y:S01]  /*9b80*/  ISETP.GT.U32.AND P3, PT, R10, R202, PT ;  /* 0x000000ca0a00720c */ /* 0x000fe20003f64070 */
[----:B------:R-:W-:Y:S02]  /*9b90*/  IMAD.MOV R3, RZ, RZ, -R3 ;  /* 0x000000ffff037224 */ /* 0x000fe400078e0a03 */
[----:B------:R-:W-:Y:S01]  /*9ba0*/  @!P5 IMAD.MOV R199, RZ, RZ, -R199 ;  /* 0x000000ffffc7d224 */ /* 0x000fe200078e0ac7 */
[----:B------:R-:W-:Y:S01]  /*9bb0*/  ISETP.GE.AND P5, PT, R204, RZ, PT ;  /* 0x000000ffcc00720c */ /* 0x000fe20003fa6270 */
[----:B------:R-:W-:Y:S01]  /*9bc0*/  IMAD R204, R10, R3, R205 ;  /* 0x000000030acc7224 */ /* 0x000fe200078e02cd */
[----:B------:R-:W-:Y:S01]  /*9bd0*/  LOP3.LUT R3, R2, 0x19a, RZ, 0xfc, !PT ;  /* 0x0000019a02037812 */ /* 0x000fe200078efcff */
[--C-:B------:R-:W-:Y:S02]  /*9be0*/  @!P2 IMAD.IADD R203, R203, 0x1, -R10.reuse ;  /* 0x00000001cbcba824 */ /* 0x100fe400078e0a0a */
[----:B------:R-:W-:Y:S01]  /*9bf0*/  @!P6 IMAD.IADD R201, R201, 0x1, -R10 ;  /* 0x00000001c9c9e824 */ /* 0x000fe200078e0a0a */
[----:B------:R-:W-:Y:S01]  /*9c00*/  IABS R205, R3 ;  /* 0x0000000300cd7213 */ /* 0x000fe20000000000 */
[----:B------:R-:W-:Y:S01]  /*9c10*/  @!P1 IMAD.MOV R200, RZ, RZ, -R200 ;  /* 0x000000ffffc89224 */ /* 0x000fe200078e0ac8 */
[----:B------:R-:W-:Y:S01]  /*9c20*/  ISETP.GT.U32.AND P2, PT, R10, R203, PT ;  /* 0x000000cb0a00720c */ /* 0x000fe20003f44070 */
[----:B------:R-:W-:Y:S01]  /*9c30*/  @!P3 IMAD.IADD R202, R202, 0x1, -R10 ;  /* 0x00000001cacab824 */ /* 0x000fe200078e0a0a */
[----:B------:R-:W-:Y:S01]  /*9c40*/  ISETP.GE.AND P3, PT, R3, RZ, PT ;  /* 0x000000ff0300720c */ /* 0x000fe20003f66270 */
[----:B------:R-:W-:Y:S01]  /*9c50*/  @!P0 IMAD.MOV R201, RZ, RZ, -R201 ;  /* 0x000000ffffc98224 */ /* 0x000fe200078e0ac9 */
[----:B------:R-:W-:Y:S01]  /*9c60*/  ISETP.GT.U32.AND P0, PT, R10, R204, PT ;  /* 0x000000cc0a00720c */ /* 0x000fe20003f04070 */
[----:B------:R-:W-:Y:S01]  /*9c70*/  IMAD.HI.U32 R3, R0, R205, RZ ;  /* 0x000000cd00037227 */ /* 0x000fe200078e00ff */
[----:B------:R-:W-:-:S02]  /*9c80*/  ISETP.GE.AND P6, PT, R206, RZ, PT ;  /* 0x000000ffce00720c */ /* 0x000fc40003fc6270 */
[----:B------:R-:W-:Y:S01]  /*9c90*/  LOP3.LUT R206, R2, 0x19c, RZ, 0xfc, !PT ;  /* 0x0000019c02ce7812 */ /* 0x000fe200078efcff */
[----:B------:R-:W-:Y:S01]  /*9ca0*/  IMAD.MOV R3, RZ, RZ, -R3 ;  /* 0x000000ffff037224 */ /* 0x000fe200078e0a03 */
[----:B------:R-:W-:Y:S01]  /*9cb0*/  ISETP.GT.U32.AND P1, PT, R10, R202, PT ;  /* 0x000000ca0a00720c */ /* 0x000fe20003f24070 */
[----:B------:R-:W-:Y:S01]  /*9cc0*/  IMAD.HI.U32 R11, R0, R209, RZ ;  /* 0x000000d1000b7227 */ /* 0x000fe200078e00ff */
[----:B------:R-:W-:-:S03]  /*9cd0*/  IABS R207, R206 ;  /* 0x000000ce00cf7213 */ /* 0x000fc60000000000 */
[--C-:B------:R-:W-:Y:S01]  /*9ce0*/  @!P2 IMAD.IADD R203, R203, 0x1, -R10.reuse ;  /* 0x00000001cbcba824 */ /* 0x100fe200078e0a0a */
[----:B------:R-:W-:Y:S01]  /*9cf0*/  ISETP.GE.AND P2, PT, R208, RZ, PT ;  /* 0x000000ffd000720c */ /* 0x000fe20003f46270 */
[----:B------:R-:W-:Y:S01]  /*9d00*/  IMAD R205, R10, R3, R205 ;  /* 0x000000030acd7224 */ /* 0x000fe200078e02cd */
[----:B------:R-:W-:Y:S01]  /*9d10*/  LOP3.LUT R3, R2, 0x1a0, RZ, 0xfc, !PT ;  /* 0x000001a002037812 */ /* 0x000fe200078efcff */
[----:B------:R-:W-:Y:S02]  /*9d20*/  @!P0 IMAD.IADD R204, R204, 0x1, -R10 ;  /* 0x00000001cccc8824 */ /* 0x000fe400078e0a0a */
[----:B------:R-:W-:Y:S01]  /*9d30*/  @!P5 IMAD.MOV R203, RZ, RZ, -R203 ;  /* 0x000000ffffcbd224 */ /* 0x000fe200078e0acb */
[----:B------:R-:W-:Y:S01]  /*9d40*/  ISETP.GT.U32.AND P5, PT, R10, R205, PT ;  /* 0x000000cd0a00720c */ /* 0x000fe20003fa4070 */
[----:B------:R-:W-:Y:S01]  /*9d50*/  IMAD.HI.U32 R9, R0, R207, RZ ;  /* 0x000000cf00097227 */ /* 0x000fe200078e00ff */
[----:B------:R-:W-:-:S03]  /*9d60*/  ISETP.GT.U32.AND P0, PT, R10, R204, PT ;  /* 0x000000cc0a00720c */ /* 0x000fc60003f04070 */
[----:B------:R-:W-:Y:S02]  /*9d70*/  IMAD.MOV R9, RZ, RZ, -R9 ;  /* 0x000000ffff097224 */ /* 0x000fe400078e0a09 */
[----:B------:R-:W-:Y:S02]  /*9d80*/  IMAD.MOV R11, RZ, RZ, -R11 ;  /* 0x000000ffff0b7224 */ /* 0x000fe400078e0a0b */
[--C-:B------:R-:W-:Y:S01]  /*9d90*/  @!P1 IMAD.IADD R202, R202, 0x1, -R10.reuse ;  /* 0x00000001caca9824 */ /* 0x100fe200078e0a0a */
[----:B------:R-:W-:Y:S01]  /*9da0*/  ISETP.GE.AND P1, PT, R206, RZ, PT ;  /* 0x000000ffce00720c */ /* 0x000fe20003f26270 */
[C---:B------:R-:W-:Y:S02]  /*9db0*/  IMAD R206, R10.reuse, R9, R207 ;  /* 0x000000090ace7224 */ /* 0x040fe400078e02cf */
[----:B------:R-:W-:Y:S01]  /*9dc0*/  IMAD R207, R10, R11, R209 ;  /* 0x0000000b0acf7224 */ /* 0x000fe200078e02d1 */
[----:B------:R-:W-:Y:S01]  /*9dd0*/  IABS R209, R3 ;  /* 0x0000000300d17213 */ /* 0x000fe20000000000 */
[--C-:B------:R-:W-:Y:S01]  /*9de0*/  @!P5 IMAD.IADD R205, R205, 0x1, -R10.reuse ;  /* 0x00000001cdcdd824 */ /* 0x100fe200078e0a0a */
[----:B------:R-:W-:Y:S01]  /*9df0*/  @!P4 IADD3 R202, -R202, RZ, RZ ;  /* 0x000000ffcacac210 */ /* 0x000fe20007ffe1ff */
[----:B------:R-:W-:Y:S01]  /*9e00*/  @!P0 IMAD.IADD R204, R204, 0x1, -R10 ;  /* 0x00000001cccc8824 */ /* 0x000fe200078e0a0a */
[----:B------:R-:W-:Y:S01]  /*9e10*/  ISETP.GE.AND P4, PT, R3, RZ, PT ;  /* 0x000000ff0300720c */ /* 0x000fe20003f86270 */
[----:B------:R-:W-:Y:S01]  /*9e20*/  IMAD.HI.U32 R3, R0, R209, RZ ;  /* 0x000000d100037227 */ /* 0x000fe200078e00ff */
[----:B------:R-:W-:-:S02]  /*9e30*/  ISETP.GT.U32.AND P0, PT, R10, R206, PT ;  /* 0x000000ce0a00720c */ /* 0x000fc40003f04070 */
[C---:B------:R-:W-:Y:S01]  /*9e40*/  ISETP.GT.U32.AND P5, PT, R10.reuse, R205, PT ;  /* 0x000000cd0a00720c */ /* 0x040fe20003fa4070 */
[----:B------:R-:W-:Y:S02]  /*9e50*/  IMAD.MOV R3, RZ, RZ, -R3 ;  /* 0x000000ffff037224 */ /* 0x000fe400078e0a03 */
[----:B------:R-:W-:Y:S01]  /*9e60*/  @!P6 IMAD.MOV R204, RZ, RZ, -R204 ;  /* 0x000000ffffcce224 */ /* 0x000fe200078e0acc */
[C---:B------:R-:W-:Y:S01]  /*9e70*/  ISETP.GT.U32.AND P6, PT, R10.reuse, R207, PT ;  /* 0x000000cf0a00720c */ /* 0x040fe20003fc4070 */
[----:B------:R-:W-:Y:S02]  /*9e80*/  IMAD R208, R10, R3, R209 ;  /* 0x000000030ad07224 */ /* 0x000fe400078e02d1 */
[----:B------:R-:W-:-:S04]  /*9e90*/  IMAD.HI.U32 R9, R0, R211, RZ ;  /* 0x000000d300097227 */ /* 0x000fc800078e00ff */
[--C-:B------:R-:W-:Y:S02]  /*9ea0*/  @!P0 IMAD.IADD R206, R206, 0x1, -R10.reuse ;  /* 0x00000001cece8824 */ /* 0x100fe400078e0a0a */
[----:B------:R-:W-:Y:S01]  /*9eb0*/  @!P5 IMAD.IADD R205, R205, 0x1, -R10 ;  /* 0x00000001cdcdd824 */ /* 0x000fe200078e0a0a */
[----:B------:R-:W-:Y:S01]  /*9ec0*/  ISETP.GT.U32.AND P5, PT, R10, R208, PT ;  /* 0x000000d00a00720c */ /* 0x000fe20003fa4070 */
[----:B------:R-:W-:Y:S01]  /*9ed0*/  IMAD.HI.U32 R11, R0, R213, RZ ;  /* 0x000000d5000b7227 */ /* 0x000fe200078e00ff */
[----:B------:R-:W-:-:S03]  /*9ee0*/  ISETP.GT.U32.AND P0, PT, R10, R206, PT ;  /* 0x000000ce0a00720c */ /* 0x000fc60003f04070 */
[----:B------:R-:W-:Y:S02]  /*9ef0*/  IMAD.MOV R9, RZ, RZ, -R9 ;  /* 0x000000ffff097224 */ /* 0x000fe400078e0a09 */
[--C-:B------:R-:W-:Y:S02]  /*9f00*/  @!P6 IMAD.IADD R207, R207, 0x1, -R10.reuse ;  /* 0x00000001cfcfe824 */ /* 0x100fe400078e0a0a */
[----:B------:R-:W-:Y:S02]  /*9f10*/  IMAD.MOV R11, RZ, RZ, -R11 ;  /* 0x000000ffff0b7224 */ /* 0x000fe400078e0a0b */
[----:B------:R-:W-:Y:S02]  /*9f20*/  IMAD R209, R10, R9, R211 ;  /* 0x000000090ad17224 */ /* 0x000fe400078e02d3 */
[----:B------:R-:W-:Y:S01]  /*9f30*/  @!P5 IMAD.IADD R208, R208, 0x1, -R10 ;  /* 0x00000001d0d0d824 */ /* 0x000fe200078e0a0a */
[----:B------:R-:W-:Y:S01]  /*9f40*/  ISETP.GT.U32.AND P5, PT, R10, R207, PT ;  /* 0x000000cf0a00720c */ /* 0x000fe20003fa4070 */
[----:B------:R-:W-:-:S04]  /*9f50*/  IMAD.HI.U32 R3, R0, R215, RZ ;  /* 0x000000d700037227 */ /* 0x000fc800078e00ff */
[----:B------:R-:W-:Y:S01]  /*9f60*/  IMAD R210, R10, R11, R213 ;  /* 0x0000000b0ad27224 */ /* 0x000fe200078e02d5 */
[----:B------:R-:W-:Y:S01]  /*9f70*/  IABS R213, R220 ;  /* 0x000000dc00d57213 */ /* 0x000fe20000000000 */
[----:B------:R-:W-:Y:S01]  /*9f80*/  @!P0 IMAD.IADD R206, R206, 0x1, -R10 ;  /* 0x00000001cece8824 */ /* 0x000fe200078e0a0a */
[C---:B------:R-:W-:Y:S01]  /*9f90*/  ISETP.GT.U32.AND P0, PT, R10.reuse, R209, PT ;  /* 0x000000d10a00720c */ /* 0x040fe20003f04070 */
[----:B------:R-:W-:Y:S01]  /*9fa0*/  IMAD.MOV R3, RZ, RZ, -R3 ;  /* 0x000000ffff037224 */ /* 0x000fe200078e0a03 */
[----:B------:R-:W-:Y:S01]  /*9fb0*/  ISETP.GT.U32.AND P6, PT, R10, R210, PT ;  /* 0x000000d20a00720c */ /* 0x000fe20003fc4070 */
[----:B------:R-:W-:Y:S01]  /*9fc0*/  IMAD.HI.U32 R9, R0, R217, RZ ;  /* 0x000000d900097227 */ /* 0x000fe200078e00ff */
[----:B------:R-:W-:-:S03]  /*9fd0*/  IABS R11, R221 ;  /* 0x000000dd000b7213 */ /* 0x000fc60000000000 */
[C---:B------:R-:W-:Y:S02]  /*9fe0*/  IMAD R211, R10.reuse, R3, R215 ;  /* 0x000000030ad37224 */ /* 0x040fe400078e02d7 */
[--C-:B------:R-:W-:Y:S02]  /*9ff0*/  @!P5 IMAD.IADD R207, R207, 0x1, -R10.reuse ;  /* 0x00000001cfcfd824 */ /* 0x100fe400078e0a0a */
[----:B------:R-:W-:Y:S01]  /*a000*/  IMAD.MOV R9, RZ, RZ, -R9 ;  /* 0x000000ffff097224 */ /* 0x000fe200078e0a09 */
[C---:B------:R-:W-:Y:S01]  /*a010*/  ISETP.GT.U32.AND P5, PT, R10.reuse, R211, PT ;  /* 0x000000d30a00720c */ /* 0x040fe20003fa4070 */
[--C-:B------:R-:W-:Y:S01]  /*a020*/  @!P0 IMAD.IADD R209, R209, 0x1, -R10.reuse ;  /* 0x00000001d1d18824 */ /* 0x100fe200078e0a0a */
[C---:B------:R-:W-:Y:S01]  /*a030*/  ISETP.GT.U32.AND P0, PT, R10.reuse, R208, PT ;  /* 0x000000d00a00720c */ /* 0x040fe20003f04070 */
[----:B------:R-:W-:Y:S01]  /*a040*/  IMAD R212, R10, R9, R217 ;  /* 0x000000090ad47224 */ /* 0x000fe200078e02d9 */
[----:B------:R-:W-:Y:S01]  /*a050*/  LOP3.LUT R217, R2, 0x1ae, RZ, 0xfc, !PT ;  /* 0x000001ae02d97812 */ /* 0x000fe200078efcff */
[----:B------:R-:W-:-:S02]  /*a060*/  @!P6 IMAD.IADD R210, R210, 0x1, -R10 ;  /* 0x00000001d2d2e824 */ /* 0x000fc400078e0a0a */
[----:B------:R-:W-:Y:S01]  /*a070*/  IMAD.HI.U32 R3, R0, R213, RZ ;  /* 0x000000d500037227 */ /* 0x000fe200078e00ff */
[----:B------:R-:W-:Y:S02]  /*a080*/  IABS R215, R217 ;  /* 0x000000d900d77213 */ /* 0x000fe40000000000 */
[C---:B------:R-:W-:Y:S01]  /*a090*/  ISETP.GT.U32.AND P6, PT, R10.reuse, R210, PT ;  /* 0x000000d20a00720c */ /* 0x040fe20003fc4070 */
[----:B------:R-:W-:Y:S01]  /*a0a0*/  @!P3 IMAD.MOV R205, RZ, RZ, -R205 ;  /* 0x000000ffffcdb224 */ /* 0x000fe200078e0acd */
[----:B------:R-:W-:Y:S01]  /*a0b0*/  ISETP.GT.U32.AND P3, PT, R10, R209, PT ;  /* 0x000000d10a00720c */ /* 0x000fe20003f64070 */
[----:B------:R-:W-:Y:S01]  /*a0c0*/  @!P5 IMAD.IADD R211, R211, 0x1, -R10 ;  /* 0x00000001d3d3d824 */ /* 0x000fe200078e0a0a */
[----:B------:R-:W-:Y:S01]  /*a0d0*/  ISETP.GE.AND P5, PT, R214, RZ, PT ;  /* 0x000000ffd600720c */ /* 0x000fe20003fa6270 */
[----:B------:R-:W-:-:S04]  /*a0e0*/  IMAD.HI.U32 R9, R0, R215, RZ ;  /* 0x000000d700097227 */ /* 0x000fc800078e00ff */
[--C-:B------:R-:W-:Y:S01]  /*a0f0*/  @!P0 IMAD.IADD R208, R208, 0x1, -R10.reuse ;  /* 0x00000001d0d08824 */ /* 0x100fe200078e0a0a */
[C---:B------:R-:W-:Y:S01]  /*a100*/  ISETP.GT.U32.AND P0, PT, R10.reuse, R212, PT ;  /* 0x000000d40a00720c */ /* 0x040fe20003f04070 */
[----:B------:R-:W-:Y:S02]  /*a110*/  IMAD.MOV R3, RZ, RZ, -R3 ;  /* 0x000000ffff037224 */ /* 0x000fe400078e0a03 */
[----:B------:R-:W-:Y:S02]  /*a120*/  IMAD.MOV R9, RZ, RZ, -R9 ;  /* 0x000000ffff097224 */ /* 0x000fe400078e0a09 */
[----:B------:R-:W-:Y:S02]  /*a130*/  IMAD R213, R10, R3, R213 ;  /* 0x000000030ad57224 */ /* 0x000fe400078e02d5 */
[----:B------:R-:W-:Y:S02]  /*a140*/  @!P6 IMAD.IADD R210, R210, 0x1, -R10 ;  /* 0x00000001d2d2e824 */ /* 0x000fe400078e0a0a */
[C---:B------:R-:W-:Y:S01]  /*a150*/  IMAD R215, R10.reuse, R9, R215 ;  /* 0x000000090ad77224 */ /* 0x040fe200078e02d7 */
[C---:B------:R-:W-:Y:S01]  /*a160*/  ISETP.GT.U32.AND P6, PT, R10.reuse, R213, PT ;  /* 0x000000d50a00720c */ /* 0x040fe20003fc4070 */
[----:B------:R-:W-:Y:S01]  /*a170*/  @!P1 IMAD.MOV R206, RZ, RZ, -R206 ;  /* 0x000000ffffce9224 */ /* 0x000fe200078e0ace */
[C---:B------:R-:W-:Y:S01]  /*a180*/  ISETP.GT.U32.AND P1, PT, R10.reuse, R211, PT ;  /* 0x000000d30a00720c */ /* 0x040fe20003f24070 */
[----:B------:R-:W-:Y:S01]  /*a190*/  @!P5 IMAD.MOV R210, RZ, RZ, -R210 ;  /* 0x000000ffffd2d224 */ /* 0x000fe200078e0ad2 */
[----:B------:R-:W-:Y:S01]  /*a1a0*/  ISETP.GT.U32.AND P5, PT, R10, R215, PT ;  /* 0x000000d70a00720c */ /* 0x000fe20003fa4070 */
[----:B------:R-:W-:-:S04]  /*a1b0*/  IMAD.HI.U32 R3, R0, R11, RZ ;  /* 0x0000000b00037227 */ /* 0x000fc800078e00ff */
[--C-:B------:R-:W-:Y:S01]  /*a1c0*/  @!P0 IMAD.IADD R212, R212, 0x1, -R10.reuse ;  /* 0x00000001d4d48824 */ /* 0x100fe200078e0a0a */
[----:B------:R-:W-:Y:S01]  /*a1d0*/  ISETP.GE.AND P0, PT, R218, RZ, PT ;  /* 0x000000ffda00720c */ /* 0x000fe20003f06270 */
[--C-:B------:R-:W-:Y:S01]  /*a1e0*/  @!P3 IMAD.IADD R209, R209, 0x1, -R10.reuse ;  /* 0x00000001d1d1b824 */ /* 0x100fe200078e0a0a */
[----:B------:R-:W-:Y:S01]  /*a1f0*/  ISETP.GE.AND P3, PT, R219, RZ, PT ;  /* 0x000000ffdb00720c */ /* 0x000fe20003f66270 */
[----:B------:R-:W-:Y:S01]  /*a200*/  IMAD.MOV R3, RZ, RZ, -R3 ;  /* 0x000000ffff037224 */ /* 0x000fe200078e0a03 */
[----:B------:R-:W-:Y:S01]  /*a210*/  LOP3.LUT R219, R2, 0x1b0, RZ, 0xfc, !PT ;  /* 0x000001b002db7812 */ /* 0x000fe200078efcff */
[--C-:B------:R-:W-:Y:S02]  /*a220*/  @!P6 IMAD.IADD R213, R213, 0x1, -R10.reuse ;  /* 0x00000001d5d5e824 */ /* 0x100fe400078e0a0a */
[----:B------:R-:W-:Y:S01]  /*a230*/  IMAD R214, R10, R3, R11 ;  /* 0x000000030ad67224 */ /* 0x000fe200078e020b */
[----:B------:R-:W-:Y:S01]  /*a240*/  IABS R218, R219 ;  /* 0x000000db00da7213 */ /* 0x000fe20000000000 */
[--C-:B------:R-:W-:Y:S01]  /*a250*/  @!P1 IMAD.IADD R211, R211, 0x1, -R10.reuse ;  /* 0x00000001d3d39824 */ /* 0x100fe200078e0a0a */
[----:B------:R-:W-:Y:S01]  /*a260*/  ISETP.GE.AND P1, PT, R220, RZ, PT ;  /* 0x000000ffdc00720c */ /* 0x000fe20003f26270 */
[----:B------:R-:W-:Y:S01]  /*a270*/  @!P5 IMAD.IADD R215, R215, 0x1, -R10 ;  /* 0x00000001d7d7d824 */ /* 0x000fe200078e0a0a */
[----:B------:R-:W-:Y:S01]  /*a280*/  ISETP.GT.U32.AND P6, PT, R10, R214, PT ;  /* 0x000000d60a00720c */ /* 0x000fe20003fc4070 */
[----:B------:R-:W-:Y:S01]  /*a290*/  IMAD.MOV.U32 R9, RZ, RZ, R218 ;  /* 0x000000ffff097224 */ /* 0x000fe200078e00da */
[----:B------:R-:W-:Y:S01]  /*a2a0*/  LOP3.LUT R11, R2, 0x1b6, RZ, 0xfc, !PT ;  /* 0x000001b6020b7812 */ /* 0x000fe200078efcff */
[----:B------:R-:W-:Y:S01]  /*a2b0*/  @!P0 IMAD.MOV R211, RZ, RZ, -R211 ;  /* 0x000000ffffd38224 */ /* 0x000fe200078e0ad3 */
[----:B------:R-:W-:Y:S01]  /*a2c0*/  ISETP.GT.U32.AND P0, PT, R10, R215, PT ;  /* 0x000000d70a00720c */ /* 0x000fe20003f04070 */
[----:B------:R-:W-:-:S04]  /*a2d0*/  IMAD.HI.U32 R3, R0, R9, RZ ;  /* 0x0000000900037227 */ /* 0x000fc800078e00ff */
[----:B------:R-:W-:Y:S01]  /*a2e0*/  @!P4 IMAD.MOV R208, RZ, RZ, -R208 ;  /* 0x000000ffffd0c224 */ /* 0x000fe200078e0ad0 */
[C---:B------:R-:W-:Y:S01]  /*a2f0*/  ISETP.GT.U32.AND P4, PT, R10.reuse, R213, PT ;  /* 0x000000d50a00720c */ /* 0x040fe20003f84070 */
[----:B------:R-:W-:Y:S01]  /*a300*/  @!P2 IMAD.MOV R207, RZ, RZ, -R207 ;  /* 0x000000ffffcfa224 */ /* 0x000fe200078e0acf */
[----:B------:R-:W-:Y:S01]  /*a310*/  ISETP.GT.U32.AND P2, PT, R10, R212, PT ;  /* 0x000000d40a00720c */ /* 0x000fe20003f44070 */
[----:B------:R-:W-:Y:S02]  /*a320*/  IMAD.MOV R3, RZ, RZ, -R3 ;  /* 0x000000ffff037224 */ /* 0x000fe400078e0a03 */
[----:B------:R-:W-:Y:S01]  /*a330*/  @!P3 IMAD.MOV R209, RZ, RZ, -R209 ;  /* 0x000000ffffd1b224 */ /* 0x000fe200078e0ad1 */
[----:B------:R-:W-:Y:S01]  /*a340*/  ISETP.GE.AND P3, PT, R216, RZ, PT ;  /* 0x000000ffd800720c */ /* 0x000fe20003f66270 */
[--C-:B------:R-:W-:Y:S01]  /*a350*/  @!P6 IMAD.IADD R214, R214, 0x1, -R10.reuse ;  /* 0x00000001d6d6e824 */ /* 0x100fe200078e0a0a */
[----:B------:R-:W-:Y:S01]  /*a360*/  ISETP.GE.AND P6, PT, R219, RZ, PT ;  /* 0x000000ffdb00720c */ /* 0x000fe20003fc6270 */
[----:B------:R-:W-:Y:S01]  /*a370*/  IMAD R216, R10, R3, R9 ;  /* 0x000000030ad87224 */ /* 0x000fe200078e0209 */
[----:B------:R-:W-:Y:S01]  /*a380*/  LOP3.LUT R3, R2, 0x1b2, RZ, 0xfc, !PT ;  /* 0x000001b202037812 */ /* 0x000fe200078efcff */
[--C-:B------:R-:W-:Y:S01]  /*a390*/  @!P0 IMAD.IADD R215, R215, 0x1, -R10.reuse ;  /* 0x00000001d7d78824 */ /* 0x100fe200078e0a0a */
[C---:B------:R-:W-:Y:S01]  /*a3a0*/  ISETP.GT.U32.AND P5, PT, R10.reuse, R214, PT ;  /* 0x000000d60a00720c */ /* 0x040fe20003fa4070 */
[--C-:B------:R-:W-:Y:S01]  /*a3b0*/  @!P4 IMAD.IADD R213, R213, 0x1, -R10.reuse ;  /* 0x00000001d5d5c824 */ /* 0x100fe200078e0a0a */
[----:B------:R-:W-:Y:S01]  /*a3c0*/  ISETP.GT.U32.AND P0, PT, R10, R216, PT ;  /* 0x000000d80a00720c */ /* 0x000fe20003f04070 */
[----:B------:R-:W-:Y:S01]  /*a3d0*/  @!P2 IMAD.IADD R212, R212, 0x1, -R10 ;  /* 0x00000001d4d4a824 */ /* 0x000fe200078e0a0a */
[----:B------:R-:W-:Y:S01]  /*a3e0*/  LOP3.LUT R9, R2, 0x1b4, RZ, 0xfc, !PT ;  /* 0x000001b402097812 */ /* 0x000fe200078efcff */
[----:B------:R-:W-:Y:S01]  /*a3f0*/  @!P1 IMAD.MOV R213, RZ, RZ, -R213 ;  /* 0x000000ffffd59224 */ /* 0x000fe200078e0ad5 */
[----:B------:R-:W-:Y:S01]  /*a400*/  ISETP.GE.AND P4, PT, R217, RZ, PT ;  /* 0x000000ffd900720c */ /* 0x000fe20003f86270 */
[----:B------:R-:W-:Y:S01]  /*a410*/  @!P3 IMAD.MOV R212, RZ, RZ, -R212 ;  /* 0x000000ffffd4b224 */ /* 0x000fe200078e0ad4 */
[----:B------:R-:W-:-:S02]  /*a420*/  IABS R217, R3 ;  /* 0x0000000300d97213 */ /* 0x000fc40000000000 */
[----:B------:R-:W-:Y:S02]  /*a430*/  IABS R219, R9 ;  /* 0x0000000900db7213 */ /* 0x000fe40000000000 */
[----:B------:R-:W-:Y:S01]  /*a440*/  ISETP.GE.AND P2, PT, R221, RZ, PT ;  /* 0x000000ffdd00720c */ /* 0x000fe20003f46270 */
[----:B------:R-:W-:Y:S01]  /*a450*/  @!P5 IMAD.IADD R214, R214, 0x1, -R10 ;  /* 0x00000001d6d6d824 */ /* 0x000fe200078e0a0a */
[----:B------:R-:W-:Y:S01]  /*a460*/  ISETP.GE.AND P3, PT, R3, RZ, PT ;  /* 0x000000ff0300720c */ /* 0x000fe20003f66270 */
[C---:B------:R-:W-:Y:S01]  /*a470*/  IMAD.HI.U32 R3, R0.reuse, R217, RZ ;  /* 0x000000d900037227 */ /* 0x040fe200078e00ff */
[----:B------:R-:W-:Y:S02]  /*a480*/  ISETP.GE.AND P1, PT, R9, RZ, PT ;  /* 0x000000ff0900720c */ /* 0x000fe40003f26270 */
[----:B------:R-:W-:Y:S01]  /*a490*/  ISETP.GE.AND P5, PT, R11, RZ, PT ;  /* 0x000000ff0b00720c */ /* 0x000fe20003fa6270 */
[----:B------:R-:W-:Y:S01]  /*a4a0*/  IMAD.HI.U32 R9, R0, R219, RZ ;  /* 0x000000db00097227 */ /* 0x000fe200078e00ff */
[----:B------:R-:W-:-:S03]  /*a4b0*/  IABS R221, R11 ;  /* 0x0000000b00dd7213 */ /* 0x000fc60000000000 */
[----:B------:R-:W-:Y:S02]  /*a4c0*/  @!P0 IMAD.IADD R216, R216, 0x1, -R10 ;  /* 0x00000001d8d88824 */ /* 0x000fe400078e0a0a */
[----:B------:R-:W-:Y:S02]  /*a4d0*/  IMAD.MOV R11, RZ, RZ, -R3 ;  /* 0x000000ffff0b7224 */ /* 0x000fe400078e0a03 */
[----:B------:R-:W-:Y:S01]  /*a4e0*/  IMAD.MOV R9, RZ, RZ, -R9 ;  /* 0x000000ffff097224 */ /* 0x000fe200078e0a09 */
[C---:B------:R-:W-:Y:S01]  /*a4f0*/  ISETP.GT.U32.AND P0, PT, R10.reuse, R216, PT ;  /* 0x000000d80a00720c */ /* 0x040fe20003f04070 */
[----:B------:R-:W-:Y:S02]  /*a500*/  IMAD R217, R10, R11, R217 ;  /* 0x0000000b0ad97224 */ /* 0x000fe400078e02d9 */
[----:B------:R-:W-:-:S04]  /*a510*/  IMAD.HI.U32 R3, R0, R221, RZ ;  /* 0x000000dd00037227 */ /* 0x000fc800078e00ff */
[C---:B------:R-:W-:Y:S02]  /*a520*/  IMAD R218, R10.reuse, R9, R219 ;  /* 0x000000090ada7224 */ /* 0x040fe400078e02db */
[----:B------:R-:W-:Y:S01]  /*a530*/  @!P2 IMAD.MOV R214, RZ, RZ, -R214 ;  /* 0x000000ffffd6a224 */ /* 0x000fe200078e0ad6 */
[C---:B------:R-:W-:Y:S01]  /*a540*/  ISETP.GT.U32.AND P2, PT, R10.reuse, R217, PT ;  /* 0x000000d90a00720c */ /* 0x040fe20003f44070 */
[----:B------:R-:W-:Y:S02]  /*a550*/  IMAD.MOV R11, RZ, RZ, -R3 ;  /* 0x000000ffff0b7224 */ /* 0x000fe400078e0a03 */
[----:B------:R-:W-:Y:S01]  /*a560*/  @!P4 IMAD.MOV R215, RZ, RZ, -R215 ;  /* 0x000000ffffd7c224 */ /* 0x000fe200078e0ad7 */
[C---:B------:R-:W-:Y:S01]  /*a570*/  ISETP.GT.U32.AND P4, PT, R10.reuse, R218, PT ;  /* 0x000000da0a00720c */ /* 0x040fe20003f84070 */
[----:B------:R-:W-:Y:S01]  /*a580*/  IMAD R219, R10, R11, R221 ;  /* 0x0000000b0adb7224 */ /* 0x000fe200078e02dd */
[----:B------:R-:W-:Y:S01]  /*a590*/  IABS R11, R228 ;  /* 0x000000e4000b7213 */ /* 0x000fe20000000000 */
[----:B------:R-:W-:-:S02]  /*a5a0*/  @!P0 IMAD.IADD R216, R216, 0x1, -R10 ;  /* 0x00000001d8d88824 */ /* 0x000fc400078e0a0a */
[----:B------:R-:W-:Y:S01]  /*a5b0*/  IMAD.HI.U32 R3, R0, R225, RZ ;  /* 0x000000e100037227 */ /* 0x000fe200078e00ff */
[----:B------:R-:W-:-:S03]  /*a5c0*/  ISETP.GT.U32.AND P0, PT, R10, R219, PT ;  /* 0x000000db0a00720c */ /* 0x000fc60003f04070 */
[--C-:B------:R-:W-:Y:S02]  /*a5d0*/  @!P2 IMAD.IADD R217, R217, 0x1, -R10.reuse ;  /* 0x00000001d9d9a824 */ /* 0x100fe400078e0a0a */
[----:B------:R-:W-:Y:S02]  /*a5e0*/  IMAD.MOV R3, RZ, RZ, -R3 ;  /* 0x000000ffff037224 */ /* 0x000fe400078e0a03 */
[----:B------:R-:W-:Y:S01]  /*a5f0*/  @!P4 IMAD.IADD R218, R218, 0x1, -R10 ;  /* 0x00000001dadac824 */ /* 0x000fe200078e0a0a */
[----:B------:R-:W-:Y:S01]  /*a600*/  ISETP.GT.U32.AND P4, PT, R10, R217, PT ;  /* 0x000000d90a00720c */ /* 0x000fe20003f84070 */
[----:B------:R-:W-:Y:S02]  /*a610*/  @!P6 IMAD.MOV R216, RZ, RZ, -R216 ;  /* 0x000000ffffd8e224 */ /* 0x000fe400078e0ad8 */
[----:B------:R-:W-:Y:S01]  /*a620*/  IMAD.HI.U32 R9, R0, R227, RZ ;  /* 0x000000e300097227 */ /* 0x000fe200078e00ff */
[----:B------:R-:W-:-:S03]  /*a630*/  ISETP.GT.U32.AND P6, PT, R10, R218, PT ;  /* 0x000000da0a00720c */ /* 0x000fc60003fc4070 */
[----:B------:R-:W-:Y:S02]  /*a640*/  IMAD R220, R10, R3, R225 ;  /* 0x000000030adc7224 */ /* 0x000fe400078e02e1 */
[----:B------:R-:W-:-:S03]  /*a650*/  IMAD.HI.U32 R3, R0, R11, RZ ;  /* 0x0000000b00037227 */ /* 0x000fc600078e00ff */
[C---:B------:R-:W-:Y:S01]  /*a660*/  ISETP.GT.U32.AND P2, PT, R10.reuse, R220, PT ;  /* 0x000000dc0a00720c */ /* 0x040fe20003f44070 */
[--C-:B------:R-:W-:Y:S02]  /*a670*/  @!P0 IMAD.IADD R219, R219, 0x1, -R10.reuse ;  /* 0x00000001dbdb8824 */ /* 0x100fe400078e0a0a */
[----:B------:R-:W-:Y:S02]  /*a680*/  IMAD.MOV R9, RZ, RZ, -R9 ;  /* 0x000000ffff097224 */ /* 0x000fe400078e0a09 */
[----:B------:R-:W-:Y:S01]  /*a690*/  IMAD.MOV R3, RZ, RZ, -R3 ;  /* 0x000000ffff037224 */ /* 0x000fe200078e0a03 */
[C---:B------:R-:W-:Y:S01]  /*a6a0*/  ISETP.GT.U32.AND P0, PT, R10.reuse, R219, PT ;  /* 0x000000db0a00720c */ /* 0x040fe20003f04070 */
[C---:B------:R-:W-:Y:S01]  /*a6b0*/  IMAD R221, R10.reuse, R9, R227 ;  /* 0x000000090add7224 */ /* 0x040fe200078e02e3 */
[----:B------:R-:W-:Y:S01]  /*a6c0*/  IABS R227, R226 ;  /* 0x000000e200e37213 */ /* 0x000fe20000000000 */
        /* <DEDUP_REMOVED lines=12> */
[----:B------:R-:W-:Y:S01]  /*a790*/  IMAD R223, R10, R225, R227 ;  /* 0x000000e10adf7224 */ /* 0x000fe200078e02e3 */
[----:B------:R-:W-:Y:S01]  /*a7a0*/  IABS R229, R11 ;  /* 0x0000000b00e57213 */ /* 0x000fe20000000000 */
[----:B------:R-:W-:Y:S01]  /*a7b0*/  IMAD.HI.U32 R225, R0, R3, RZ ;  /* 0x0000000300e17227 */ /* 0x000fe200078e00ff */
[----:B------:R-:W-:-:S03]  /*a7c0*/  LOP3.LUT R227, R2, 0x1c4, RZ, 0xfc, !PT ;  /* 0x000001c402e37812 */ /* 0x000fc600078efcff */
[--C-:B------:R-:W-:Y:S01]  /*a7d0*/  @!P4 IMAD.IADD R221, R221, 0x1, -R10.reuse ;  /* 0x00000001ddddc824 */ /* 0x100fe200078e0a0a */
[----:B------:R-:W-:Y:S01]  /*a7e0*/  ISETP.GE.AND P4, PT, R224, RZ, PT ;  /* 0x000000ffe000720c */ /* 0x000fe20003f86270 */
[--C-:B------:R-:W-:Y:S01]  /*a7f0*/  @!P6 IMAD.IADD R222, R222, 0x1, -R10.reuse ;  /* 0x00000001dedee824 */ /* 0x100fe200078e0a0a */
[----:B------:R-:W-:Y:S01]  /*a800*/  ISETP.GE.AND P6, PT, R228, RZ, PT ;  /* 0x000000ffe400720c */ /* 0x000fe20003fc6270 */
[----:B------:R-:W-:Y:S01]  /*a810*/  @!P2 IMAD.IADD R220, R220, 0x1, -R10 ;  /* 0x00000001dcdca824 */ /* 0x000fe200078e0a0a */
[----:B------:R-:W-:Y:S01]  /*a820*/  IABS R230, R227 ;  /* 0x000000e300e67213 */ /* 0x000fe20000000000 */
[----:B------:R-:W-:Y:S02]  /*a830*/  IMAD.MOV R224, RZ, RZ, -R225 ;  /* 0x000000ffffe07224 */ /* 0x000fe400078e0ae1 */
[----:B------:R-:W-:Y:S01]  /*a840*/  IMAD.MOV.U32 R225, RZ, RZ, R229 ;  /* 0x000000ffffe17224 */ /* 0x000fe200078e00e5 */
[C---:B------:R-:W-:Y:S01]  /*a850*/  ISETP.GT.U32.AND P2, PT, R10.reuse, R220, PT ;  /* 0x000000dc0a00720c */ /* 0x040fe20003f44070 */
[----:B------:R-:W-:Y:S01]  /*a860*/  @!P1 IMAD.MOV R218, RZ, RZ, -R218 ;  /* 0x000000ffffda9224 */ /* 0x000fe200078e0ada */
[----:B------:R-:W-:Y:S01]  /*a870*/  ISETP.GT.U32.AND P1, PT, R10, R222, PT ;  /* 0x000000de0a00720c */ /* 0x000fe20003f24070 */
[----:B------:R-:W-:-:S04]  /*a880*/  IMAD.HI.U32 R228, R0, R225, RZ ;  /* 0x000000e100e47227 */ /* 0x000fc800078e00ff */
[----:B------:R-:W-:Y:S02]  /*a890*/  IMAD.MOV R229, RZ, RZ, -R228 ;  /* 0x000000ffffe57224 */ /* 0x000fe400078e0ae4 */
[C---:B------:R-:W-:Y:S02]  /*a8a0*/  IMAD R224, R10.reuse, R224, R3 ;  /* 0x000000e00ae07224 */ /* 0x040fe400078e0203 */
[----:B------:R-:W-:Y:S02]  /*a8b0*/  IMAD R225, R10, R229, R225 ;  /* 0x000000e50ae17224 */ /* 0x000fe400078e02e1 */
[--C-:B------:R-:W-:Y:S01]  /*a8c0*/  @!P2 IMAD.IADD R220, R220, 0x1, -R10.reuse ;  /* 0x00000001dcdca824 */ /* 0x100fe200078e0a0a */
[----:B------:R-:W-:Y:S01]  /*a8d0*/  ISETP.GT.U32.AND P2, PT, R10, R223, PT ;  /* 0x000000df0a00720c */ /* 0x000fe20003f44070 */
[----:B------:R-:W-:Y:S01]  /*a8e0*/  @!P1 IMAD.IADD R222, R222, 0x1, -R10 ;  /* 0x00000001dede9824 */ /* 0x000fe200078e0a0a */
[C---:B------:R-:W-:Y:S01]  /*a8f0*/  ISETP.GT.U32.AND P1, PT, R10.reuse, R225, PT ;  /* 0x000000e10a00720c */ /* 0x040fe20003f24070 */
[----:B------:R-:W-:Y:S01]  /*a900*/  @!P5 IMAD.MOV R219, RZ, RZ, -R219 ;  /* 0x000000ffffdbd224 */ /* 0x000fe200078e0adb */
[----:B------:R-:W-:Y:S01]  /*a910*/  ISETP.GT.U32.AND P5, PT, R10, R224, PT ;  /* 0x000000e00a00720c */ /* 0x000fe20003fa4070 */
[----:B------:R-:W-:-:S02]  /*a920*/  IMAD.MOV.U32 R3, RZ, RZ, R230 ;  /* 0x000000ffff037224 */ /* 0x000fc400078e00e6 */
[----:B------:R-:W-:Y:S02]  /*a930*/  @!P6 IMAD.MOV R222, RZ, RZ, -R222 ;  /* 0x000000ffffdee224 */ /* 0x000fe400078e0ade */
[----:B------:R-:W-:-:S04]  /*a940*/  IMAD.HI.U32 R228, R0, R3, RZ ;  /* 0x0000000300e47227 */ /* 0x000fc800078e00ff */
[--C-:B------:R-:W-:Y:S01]  /*a950*/  @!P2 IMAD.IADD R223, R223, 0x1, -R10.reuse ;  /* 0x00000001dfdfa824 */ /* 0x100fe200078e0a0a */
[C---:B------:R-:W-:Y:S01]  /*a960*/  ISETP.GT.U32.AND P2, PT, R10.reuse, R221, PT ;  /* 0x000000dd0a00720c */ /* 0x040fe20003f44070 */
[----:B------:R-:W-:Y:S02]  /*a970*/  @!P1 IMAD.IADD R225, R225, 0x1, -R10 ;  /* 0x00000001e1e19824 */ /* 0x000fe400078e0a0a */
[----:B------:R-:W-:Y:S02]  /*a980*/  IMAD.MOV R228, RZ, RZ, -R228 ;  /* 0x000000ffffe47224 */ /* 0x000fe400078e0ae4 */
[----:B------:R-:W-:Y:S01]  /*a990*/  @!P0 IMAD.MOV R220, RZ, RZ, -R220 ;  /* 0x000000ffffdc8224 */ /* 0x000fe200078e0adc */
[----:B------:R-:W-:Y:S01]  /*a9a0*/  ISETP.GT.U32.AND P6, PT, R10, R225, PT ;  /* 0x000000e10a00720c */ /* 0x000fe20003fc4070 */
[----:B------:R-:W-:Y:S01]  /*a9b0*/  @!P3 IMAD.MOV R217, RZ, RZ, -R217 ;  /* 0x000000ffffd9b224 */ /* 0x000fe200078e0ad9 */
[----:B------:R-:W-:Y:S01]  /*a9c0*/  ISETP.GE.AND P0, PT, R226, RZ, PT ;  /* 0x000000ffe200720c */ /* 0x000fe20003f06270 */
[C---:B------:R-:W-:Y:S01]  /*a9d0*/  IMAD R226, R10.reuse, R228, R3 ;  /* 0x000000e40ae27224 */ /* 0x040fe200078e0203 */
[----:B------:R-:W-:Y:S01]  /*a9e0*/  ISETP.GT.U32.AND P3, PT, R10, R223, PT ;  /* 0x000000df0a00720c */ /* 0x000fe20003f64070 */
[--C-:B------:R-:W-:Y:S01]  /*a9f0*/  @!P5 IMAD.IADD R224, R224, 0x1, -R10.reuse ;  /* 0x00000001e0e0d824 */ /* 0x100fe200078e0a0a */
[----:B------:R-:W-:Y:S01]  /*aa00*/  LOP3.LUT R3, R2, 0x1c6, RZ, 0xfc, !PT ;  /* 0x000001c602037812 */ /* 0x000fe200078efcff */
[----:B------:R-:W-:Y:S01]  /*aa10*/  @!P2 IMAD.IADD R221, R221, 0x1, -R10 ;  /* 0x00000001dddda824 */ /* 0x000fe200078e0a0a */
[----:B------:R-:W-:-:S02]  /*aa20*/  ISETP.GE.AND P2, PT, R9, RZ, PT ;  /* 0x000000ff0900720c */ /* 0x000fc40003f46270 */
[----:B------:R-:W-:Y:S01]  /*aa30*/  ISETP.GE.AND P5, PT, R227, RZ, PT ;  /* 0x000000ffe300720c */ /* 0x000fe20003fa6270 */
[----:B------:R-:W-:Y:S01]  /*aa40*/  @!P4 IMAD.MOV R221, RZ, RZ, -R221 ;  /* 0x000000ffffddc224 */ /* 0x000fe200078e0add */
[C---:B------:R-:W-:Y:S01]  /*aa50*/  ISETP.GT.U32.AND P4, PT, R10.reuse, R224, PT ;  /* 0x000000e00a00720c */ /* 0x040fe20003f84070 */
[--C-:B------:R-:W-:Y:S01]  /*aa60*/  @!P6 IMAD.IADD R225, R225, 0x1, -R10.reuse ;  /* 0x00000001e1e1e824 */ /* 0x100fe200078e0a0a */
[----:B------:R-:W-:Y:S02]  /*aa70*/  ISETP.GT.U32.AND P6, PT, R10, R226, PT ;  /* 0x000000e20a00720c */ /* 0x000fe40003fc4070 */
[----:B------:R-:W-:Y:S01]  /*aa80*/  LOP3.LUT R9, R2, 0x1c8, RZ, 0xfc, !PT ;  /* 0x000001c802097812 */ /* 0x000fe200078efcff */
[----:B------:R-:W-:Y:S01]  /*aa90*/  @!P3 IMAD.IADD R223, R223, 0x1, -R10 ;  /* 0x00000001dfdfb824 */ /* 0x000fe200078e0a0a */
[----:B------:R-:W-:Y:S02]  /*aaa0*/  IABS R227, R3 ;  /* 0x0000000300e37213 */ /* 0x000fe40000000000 */
[----:B------:R-:W-:Y:S01]  /*aab0*/  IABS R235, R9 ;  /* 0x0000000900eb7213 */ /* 0x000fe20000000000 */
[----:B------:R-:W-:Y:S01]  /*aac0*/  @!P0 IMAD.MOV R223, RZ, RZ, -R223 ;  /* 0x000000ffffdf8224 */ /* 0x000fe200078e0adf */
[----:B------:R-:W-:Y:S01]  /*aad0*/  ISETP.GE.AND P3, PT, R11, RZ, PT ;  /* 0x000000ff0b00720c */ /* 0x000fe20003f66270 */
[----:B------:R-:W-:Y:S01]  /*aae0*/  IMAD.HI.U32 R230, R0, R227, RZ ;  /* 0x000000e300e67227 */ /* 0x000fe200078e00ff */
[----:B------:R-:W-:-:S02]  /*aaf0*/  LOP3.LUT R11, R2, 0x1ca, RZ, 0xfc, !PT ;  /* 0x000001ca020b7812 */ /* 0x000fc400078efcff */
[----:B------:R-:W-:Y:S01]  /*ab00*/  ISETP.GE.AND P0, PT, R9, RZ, PT ;  /* 0x000000ff0900720c */ /* 0x000fe20003f06270 */
[----:B------:R-:W-:Y:S01]  /*ab10*/  IMAD.HI.U32 R228, R0, R235, RZ ;  /* 0x000000eb00e47227 */ /* 0x000fe200078e00ff */
[----:B------:R-:W-:Y:S02]  /*ab20*/  IABS R229, R11 ;  /* 0x0000000b00e57213 */ /* 0x000fe40000000000 */
[----:B------:R-:W-:Y:S01]  /*ab30*/  ISETP.GE.AND P1, PT, R3, RZ, PT ;  /* 0x000000ff0300720c */ /* 0x000fe20003f26270 */
[----:B------:R-:W-:Y:S02]  /*ab40*/  IMAD.MOV R230, RZ, RZ, -R230 ;  /* 0x000000ffffe67224 */ /* 0x000fe400078e0ae6 */
[--C-:B------:R-:W-:Y:S02]  /*ab50*/  @!P6 IMAD.IADD R226, R226, 0x1, -R10.reuse ;  /* 0x00000001e2e2e824 */ /* 0x100fe400078e0a0a */
[----:B------:R-:W-:Y:S01]  /*ab60*/  @!P4 IMAD.IADD R224, R224, 0x1, -R10 ;  /* 0x00000001e0e0c824 */ /* 0x000fe200078e0a0a */
[----:B------:R-:W-:Y:S01]  /*ab70*/  ISETP.GE.AND P4, PT, R11, RZ, PT ;  /* 0x000000ff0b00720c */ /* 0x000fe20003f86270 */
[----:B------:R-:W-:Y:S01]  /*ab80*/  IMAD.MOV R228, RZ, RZ, -R228 ;  /* 0x000000ffffe47224 */ /* 0x000fe200078e0ae4 */
[----:B------:R-:W-:Y:S01]  /*ab90*/  LOP3.LUT R11, R2, 0x1cc, RZ, 0xfc, !PT ;  /* 0x000001cc020b7812 */ /* 0x000fe200078efcff */
[C---:B------:R-:W-:Y:S01]  /*aba0*/  IMAD R227, R10.reuse, R230, R227 ;  /* 0x000000e60ae37224 */ /* 0x040fe200078e02e3 */
[----:B------:R-:W-:Y:S01]  /*abb0*/  ISETP.GT.U32.AND P6, PT, R10, R226, PT ;  /* 0x000000e20a00720c */ /* 0x000fe20003fc4070 */
[----:B------:R-:W-:Y:S01]  /*abc0*/  IMAD.HI.U32 R9, R0, R229, RZ ;  /* 0x000000e500097227 */ /* 0x000fe200078e00ff */
[----:B------:R-:W-:-:S03]  /*abd0*/  IABS R3, R11 ;  /* 0x0000000b00037213 */ /* 0x000fc60000000000 */
[----:B------:R-:W-:Y:S01]  /*abe0*/  IMAD R228, R10, R228, R235 ;  /* 0x000000e40ae47224 */ /* 0x000fe200078e02eb */
[----:B------:R-:W-:Y:S01]  /*abf0*/  LOP3.LUT R235, R2, 0x1d0, RZ, 0xfc, !PT ;  /* 0x000001d002eb7812 */ /* 0x000fe200078efcff */
[----:B------:R-:W-:Y:S01]  /*ac00*/  @!P2 IMAD.MOV R224, RZ, RZ, -R224 ;  /* 0x000000ffffe0a224 */ /* 0x000fe200078e0ae0 */
[C---:B------:R-:W-:Y:S01]  /*ac10*/  ISETP.GT.U32.AND P2, PT, R10.reuse, R227, PT ;  /* 0x000000e30a00720c */ /* 0x040fe20003f44070 */
[----:B------:R-:W-:Y:S01]  /*ac20*/  IMAD.MOV R9, RZ, RZ, -R9 ;  /* 0x000000ffff097224 */ /* 0x000fe200078e0a09 */
[----:B------:R-:W-:Y:S01]  /*ac30*/  IABS R232, R235 ;  /* 0x000000eb00e87213 */ /* 0x000fe20000000000 */
[----:B------:R-:W-:Y:S01]  /*ac40*/  @!P3 IMAD.MOV R225, RZ, RZ, -R225 ;  /* 0x000000ffffe1b224 */ /* 0x000fe200078e0ae1 */
[----:B------:R-:W-:Y:S01]  /*ac50*/  ISETP.GT.U32.AND P3, PT, R10, R228, PT ;  /* 0x000000e40a00720c */ /* 0x000fe20003f64070 */
[----:B------:R-:W-:-:S04]  /*ac60*/  IMAD.HI.U32 R230, R0, R3, RZ ;  /* 0x0000000300e67227 */ /* 0x000fc800078e00ff */
[----:B------:R-:W-:Y:S02]  /*ac70*/  IMAD R229, R10, R9, R229 ;  /* 0x000000090ae57224 */ /* 0x000fe400078e02e5 */
[----:B------:R-:W-:Y:S02]  /*ac80*/  IMAD.MOV R230, RZ, RZ, -R230 ;  /* 0x000000ffffe67224 */ /* 0x000fe400078e0ae6 */
[--C-:B------:R-:W-:Y:S01]  /*ac90*/  @!P6 IMAD.IADD R226, R226, 0x1, -R10.reuse ;  /* 0x00000001e2e2e824 */ /* 0x100fe200078e0a0a */
[C---:B------:R-:W-:Y:S01]  /*aca0*/  ISETP.GT.U32.AND P6, PT, R10.reuse, R229, PT ;  /* 0x000000e50a00720c */ /* 0x040fe20003fc4070 */
[----:B------:R-:W-:Y:S01]  /*acb0*/  IMAD R230, R10, R230, R3 ;  /* 0x000000e60ae67224 */ /* 0x000fe200078e0203 */
[----:B------:R-:W-:Y:S01]  /*acc0*/  LOP3.LUT R3, R2, 0x1d2, RZ, 0xfc, !PT ;  /* 0x000001d202037812 */ /* 0x000fe200078efcff */
[--C-:B------:R-:W-:Y:S02]  /*acd0*/  @!P2 IMAD.IADD R227, R227, 0x1, -R10.reuse ;  /* 0x00000001e3e3a824 */ /* 0x100fe400078e0a0a */
[----:B------:R-:W-:Y:S01]  /*ace0*/  @!P3 IMAD.IADD R228, R228, 0x1, -R10 ;  /* 0x00000001e4e4b824 */ /* 0x000fe200078e0a0a */
[----:B------:R-:W-:Y:S01]  /*acf0*/  IABS R236, R3 ;  /* 0x0000000300ec7213 */ /* 0x000fe20000000000 */
[----:B------:R-:W-:Y:S01]  /*ad00*/  @!P5 IMAD.MOV R226, RZ, RZ, -R226 ;  /* 0x000000ffffe2d224 */ /* 0x000fe200078e0ae2 */
[----:B------:R-:W-:Y:S01]  /*ad10*/  ISETP.GT.U32.AND P2, PT, R10, R227, PT ;  /* 0x000000e30a00720c */ /* 0x000fe20003f44070 */
[----:B------:R-:W-:Y:S01]  /*ad20*/  IMAD.HI.U32 R9, R0, R231, RZ ;  /* 0x000000e700097227 */ /* 0x000fe200078e00ff */
[----:B------:R-:W-:-:S02]  /*ad30*/  ISETP.GT.U32.AND P5, PT, R10, R230, PT ;  /* 0x000000e60a00720c */ /* 0x000fc40003fa4070 */
[----:B------:R-:W-:Y:S01]  /*ad40*/  ISETP.GT.U32.AND P3, PT, R10, R228, PT ;  /* 0x000000e40a00720c */ /* 0x000fe20003f64070 */
[----:B------:R-:W-:Y:S02]  /*ad50*/  IMAD.MOV R9, RZ, RZ, -R9 ;  /* 0x000000ffff097224 */ /* 0x000fe400078e0a09 */
[----:B------:R-:W-:-:S04]  /*ad60*/  IMAD.HI.U32 R237, R0, R232, RZ ;  /* 0x000000e800ed7227 */ /* 0x000fc800078e00ff */
[--C-:B------:R-:W-:Y:S02]  /*ad70*/  @!P6 IMAD.IADD R229, R229, 0x1, -R10.reuse ;  /* 0x00000001e5e5e824 */ /* 0x100fe400078e0a0a */
[----:B------:R-:W-:Y:S01]  /*ad80*/  IMAD R231, R10, R9, R231 ;  /* 0x000000090ae77224 */ /* 0x000fe200078e02e7 */
[----:B------:R-:W-:Y:S01]  /*ad90*/  LOP3.LUT R9, R2, 0x1d4, RZ, 0xfc, !PT ;  /* 0x000001d402097812 */ /* 0x000fe200078efcff */
[----:B------:R-:W-:Y:S01]  /*ada0*/  IMAD.MOV R237, RZ, RZ, -R237 ;  /* 0x000000ffffed7224 */ /* 0x000fe200078e0aed */
[C---:B------:R-:W-:Y:S01]  /*adb0*/  ISETP.GT.U32.AND P6, PT, R10.reuse, R229, PT ;  /* 0x000000e50a00720c */ /* 0x040fe20003fc4070 */
[----:B------:R-:W-:Y:S01]  /*adc0*/  @!P2 IMAD.IADD R227, R227, 0x1, -R10 ;  /* 0x00000001e3e3a824 */ /* 0x000fe200078e0a0a */
[C---:B------:R-:W-:Y:S01]  /*add0*/  ISETP.GT.U32.AND P2, PT, R10.reuse, R231, PT ;  /* 0x000000e70a00720c */ /* 0x040fe20003f44070 */
[----:B------:R-:W-:Y:S01]  /*ade0*/  IMAD R232, R10, R237, R232 ;  /* 0x000000ed0ae87224 */ /* 0x000fe200078e02e8 */
[----:B------:R-:W-:Y:S01]  /*adf0*/  IABS R234, R9 ;  /* 0x0000000900ea7213 */ /* 0x000fe20000000000 */
[--C-:B------:R-:W-:Y:S01]  /*ae00*/  @!P5 IMAD.IADD R230, R230, 0x1, -R10.reuse ;  /* 0x00000001e6e6d824 */ /* 0x100fe200078e0a0a */
[----:B------:R-:W-:Y:S01]  /*ae10*/  ISETP.GE.AND P5, PT, R11, RZ, PT ;  /* 0x000000ff0b00720c */ /* 0x000fe20003fa6270 */
[----:B------:R-:W-:Y:S01]  /*ae20*/  @!P3 IMAD.IADD R228, R228, 0x1, -R10 ;  /* 0x00000001e4e4b824 */ /* 0x000fe200078e0a0a */
[C---:B------:R-:W-:Y:S01]  /*ae30*/  ISETP.GT.U32.AND P3, PT, R10.reuse, R232, PT ;  /* 0x000000e80a00720c */ /* 0x040fe20003f64070 */
[----:B------:R-:W-:Y:S01]  /*ae40*/  @!P1 IMAD.MOV R227, RZ, RZ, -R227 ;  /* 0x000000ffffe39224 */ /* 0x000fe200078e0ae3 */
[----:B------:R-:W-:Y:S01]  /*ae50*/  ISETP.GT.U32.AND P1, PT, R10, R230, PT ;  /* 0x000000e60a00720c */ /* 0x000fe20003f24070 */
[----:B------:R-:W-:Y:S01]  /*ae60*/  IMAD.HI.U32 R237, R0, R236, RZ ;  /* 0x000000ec00ed7227 */ /* 0x000fe200078e00ff */
[----:B------:R-:W-:-:S03]  /*ae70*/  LOP3.LUT R11, R2, 0x1d8, RZ, 0xfc, !PT ;  /* 0x000001d8020b7812 */ /* 0x000fc600078efcff */
[----:B------:R-:W-:-:S04]  /*ae80*/  IMAD.HI.U32 R238, R0, R234, RZ ;  /* 0x000000ea00ee7227 */ /* 0x000fc800078e00ff */
[----:B------:R-:W-:Y:S02]  /*ae90*/  IMAD.MOV R237, RZ, RZ, -R237 ;  /* 0x000000ffffed7224 */ /* 0x000fe400078e0aed */
[----:B------:R-:W-:Y:S01]  /*aea0*/  @!P6 IMAD.IADD R229, R229, 0x1, -R10 ;  /* 0x00000001e5e5e824 */ /* 0x000fe200078e0a0a */
[----:B------:R-:W-:Y:S01]  /*aeb0*/  ISETP.GE.AND P6, PT, R233, RZ, PT ;  /* 0x000000ffe900720c */ /* 0x000fe20003fc6270 */
[----:B------:R-:W-:Y:S02]  /*aec0*/  IMAD.MOV R238, RZ, RZ, -R238 ;  /* 0x000000ffffee7224 */ /* 0x000fe400078e0aee */
[----:B------:R-:W-:Y:S01]  /*aed0*/  @!P2 IMAD.IADD R231, R231, 0x1, -R10 ;  /* 0x00000001e7e7a824 */ /* 0x000fe200078e0a0a */
[----:B------:R-:W-:Y:S01]  /*aee0*/  ISETP.GE.AND P2, PT, R235, RZ, PT ;  /* 0x000000ffeb00720c */ /* 0x000fe20003f46270 */
[----:B------:R-:W-:Y:S01]  /*aef0*/  IMAD R233, R10, R237, R236 ;  /* 0x000000ed0ae97224 */ /* 0x000fe200078e02ec */
[----:B------:R-:W-:Y:S01]  /*af00*/  LOP3.LUT R235, R2, 0x1d6, RZ, 0xfc, !PT ;  /* 0x000001d602eb7812 */ /* 0x000fe200078efcff */
[----:B------:R-:W-:Y:S01]  /*af10*/  IMAD R234, R10, R238, R234 ;  /* 0x000000ee0aea7224 */ /* 0x000fe200078e02ea */
[----:B------:R-:W-:Y:S01]  /*af20*/  IABS R237, R11 ;  /* 0x0000000b00ed7213 */ /* 0x000fe20000000000 */
[--C-:B------:R-:W-:Y:S01]  /*af30*/  @!P3 IMAD.IADD R232, R232, 0x1, -R10.reuse ;  /* 0x00000001e8e8b824 */ /* 0x100fe200078e0a0a */
        /* <DEDUP_REMOVED lines=8> */
[----:B------:R-:W-:-:S02]  /*afc0*/  IABS R236, R235 ;  /* 0x000000eb00ec7213 */ /* 0x000fc40000000000 */
[----:B------:R-:W-:Y:S02]  /*afd0*/  ISETP.GE.AND P4, PT, R3, RZ, PT ;  /* 0x000000ff0300720c */ /* 0x000fe40003f86270 */
[----:B------:R-:W-:Y:S01]  /*afe0*/  LOP3.LUT R238, R2, 0x1dc, RZ, 0xfc, !PT ;  /* 0x000001dc02ee7812 */ /* 0x000fe200078efcff */
[--C-:B------:R-:W-:Y:S01]  /*aff0*/  @!P3 IMAD.IADD R231, R231, 0x1, -R10.reuse ;  /* 0x00000001e7e7b824 */ /* 0x100fe200078e0a0a */
[----:B------:R-:W-:Y:S01]  /*b000*/  ISETP.GE.AND P3, PT, R9, RZ, PT ;  /* 0x000000ff0900720c */ /* 0x000fe20003f66270 */
[----:B------:R-:W-:Y:S01]  /*b010*/  @!P1 IMAD.IADD R233, R233, 0x1, -R10 ;  /* 0x00000001e9e99824 */ /* 0x000fe200078e0a0a */
[----:B------:R-:W-:Y:S01]  /*b020*/  ISETP.GE.AND P1, PT, R11, RZ, PT ;  /* 0x000000ff0b00720c */ /* 0x000fe20003f26270 */
[----:B------:R-:W-:Y:S02]  /*b030*/  IMAD.MOV.U32 R3, RZ, RZ, R236 ;  /* 0x000000ffff037224 */ /* 0x000fe400078e00ec */
[--C-:B------:R-:W-:Y:S01]  /*b040*/  @!P0 IMAD.IADD R232, R232, 0x1, -R10.reuse ;  /* 0x00000001e8e88824 */ /* 0x100fe200078e0a0a */
[----:B------:R-:W-:Y:S01]  /*b050*/  ISETP.GE.AND P0, PT, R235, RZ, PT ;  /* 0x000000ffeb00720c */ /* 0x000fe20003f06270 */
[----:B------:R-:W-:-:S02]  /*b060*/  @!P5 IMAD.IADD R234, R234, 0x1, -R10 ;  /* 0x00000001eaead824 */ /* 0x000fc400078e0a0a */
[----:B------:R-:W-:Y:S01]  /*b070*/  @!P6 IMAD.MOV R231, RZ, RZ, -R231 ;  /* 0x000000ffffe7e224 */ /* 0x000fe200078e0ae7 */
[----:B------:R-:W-:Y:S01]  /*b080*/  ISETP.GT.U32.AND P6, PT, R10, R233, PT ;  /* 0x000000e90a00720c */ /* 0x000fe20003fc4070 */
[----:B------:R-:W-:Y:S01]  /*b090*/  IMAD.HI.U32 R235, R0, R3, RZ ;  /* 0x0000000300eb7227 */ /* 0x000fe200078e00ff */
[----:B------:R-:W-:-:S03]  /*b0a0*/  ISETP.GT.U32.AND P5, PT, R10, R234, PT ;  /* 0x000000ea0a00720c */ /* 0x000fc60003fa4070 */
[----:B------:R-:W-:Y:S01]  /*b0b0*/  IMAD.MOV.U32 R236, RZ, RZ, R237 ;  /* 0x000000ffffec7224 */ /* 0x000fe200078e00ed */
[----:B------:R-:W-:Y:S01]  /*b0c0*/  LOP3.LUT R237, R2, 0x1da, RZ, 0xfc, !PT ;  /* 0x000001da02ed7812 */ /* 0x000fe200078efcff */
[----:B------:R-:W-:Y:S01]  /*b0d0*/  IMAD.MOV R235, RZ, RZ, -R235 ;  /* 0x000000ffffeb7224 */ /* 0x000fe200078e0aeb */
[----:B------:R-:W-:Y:S01]  /*b0e0*/  IABS R2, R8 ;  /* 0x0000000800027213 */ /* 0x000fe20000000000 */
[----:B------:R-:W-:-:S04]  /*b0f0*/  IMAD.HI.U32 R9, R0, R236, RZ ;  /* 0x000000ec00097227 */ /* 0x000fc800078e00ff */
[C---:B------:R-:W-:Y:S02]  /*b100*/  IMAD R235, R10.reuse, R235, R3 ;  /* 0x000000eb0aeb7224 */ /* 0x040fe400078e0203 */
[----:B------:R-:W-:Y:S02]  /*b110*/  IMAD.MOV R9, RZ, RZ, -R9 ;  /* 0x000000ffff097224 */ /* 0x000fe400078e0a09 */
[----:B------:R-:W-:Y:S01]  /*b120*/  @!P6 IMAD.IADD R233, R233, 0x1, -R10 ;  /* 0x00000001e9e9e824 */ /* 0x000fe200078e0a0a */
[C---:B------:R-:W-:Y:S01]  /*b130*/  ISETP.GT.U32.AND P6, PT, R10.reuse, R235, PT ;  /* 0x000000eb0a00720c */ /* 0x040fe20003fc4070 */
[----:B------:R-:W-:Y:S02]  /*b140*/  IMAD R236, R10, R9, R236 ;  /* 0x000000090aec7224 */ /* 0x000fe400078e02ec */
[----:B------:R-:W-:Y:S01]  /*b150*/  @!P5 IMAD.IADD R234, R234, 0x1, -R10 ;  /* 0x00000001eaead824 */ /* 0x000fe200078e0a0a */
[----:B------:R-:W-:Y:S01]  /*b160*/  ISETP.GE.AND P5, PT, R238, RZ, PT ;  /* 0x000000ffee00720c */ /* 0x000fe20003fa6270 */
[----:B------:R-:W-:Y:S01]  /*b170*/  @!P4 IMAD.MOV R233, RZ, RZ, -R233 ;  /* 0x000000ffffe9c224 */ /* 0x000fe200078e0ae9 */
[----:B------:R-:W-:Y:S01]  /*b180*/  IABS R238, R238 ;  /* 0x000000ee00ee7213 */ /* 0x000fe20000000000 */
[----:B------:R-:W-:Y:S01]  /*b190*/  @!P3 IMAD.MOV R234, RZ, RZ, -R234 ;  /* 0x000000ffffeab224 */ /* 0x000fe200078e0aea */
[----:B------:R-:W-:Y:S01]  /*b1a0*/  ISETP.GT.U32.AND P3, PT, R10, R236, PT ;  /* 0x000000ec0a00720c */ /* 0x000fe20003f64070 */
[----:B------:R-:W-:Y:S01]  /*b1b0*/  @!P2 IMAD.MOV R232, RZ, RZ, -R232 ;  /* 0x000000ffffe8a224 */ /* 0x000fe200078e0ae8 */
[----:B------:R-:W-:Y:S01]  /*b1c0*/  ISETP.GE.AND P4, PT, R239, RZ, PT ;  /* 0x000000ffef00720c */ /* 0x000fe20003f86270 */
[----:B------:R-:W-:Y:S01]  /*b1d0*/  IMAD.HI.U32 R3, R0, R238, RZ ;  /* 0x000000ee00037227 */ /* 0x000fe200078e00ff */
[----:B------:R-:W-:-:S02]  /*b1e0*/  IABS R239, R239 ;  /* 0x000000ef00ef7213 */ /* 0x000fc40000000000 */
[----:B------:R-:W-:Y:S01]  /*b1f0*/  ISETP.GE.AND P2, PT, R237, RZ, PT ;  /* 0x000000ffed00720c */ /* 0x000fe20003f46270 */
[----:B------:R-:W-:Y:S01]  /*b200*/  @!P6 IMAD.IADD R235, R235, 0x1, -R10 ;  /* 0x00000001ebebe824 */ /* 0x000fe200078e0a0a */
[----:B------:R-:W-:Y:S01]  /*b210*/  IABS R237, R237 ;  /* 0x000000ed00ed7213 */ /* 0x000fe20000000000 */
[----:B------:R-:W-:Y:S02]  /*b220*/  IMAD.MOV R3, RZ, RZ, -R3 ;  /* 0x000000ffff037224 */ /* 0x000fe400078e0a03 */
[----:B------:R-:W-:Y:S01]  /*b230*/  IMAD.HI.U32 R11, R0, R239, RZ ;  /* 0x000000ef000b7227 */ /* 0x000fe200078e00ff */
[----:B------:R-:W-:-:S03]  /*b240*/  ISETP.GT.U32.AND P6, PT, R10, R235, PT ;  /* 0x000000eb0a00720c */ /* 0x000fc60003fc4070 */
[----:B------:R-:W-:Y:S02]  /*b250*/  @!P3 IMAD.IADD R236, R236, 0x1, -R10 ;  /* 0x00000001ececb824 */ /* 0x000fe400078e0a0a */
[C---:B------:R-:W-:Y:S02]  /*b260*/  IMAD R238, R10.reuse, R3, R238 ;  /* 0x000000030aee7224 */ /* 0x040fe400078e02ee */
[----:B------:R-:W-:Y:S01]  /*b270*/  IMAD.MOV R11, RZ, RZ, -R11 ;  /* 0x000000ffff0b7224 */ /* 0x000fe200078e0a0b */
[----:B------:R-:W-:Y:S01]  /*b280*/  ISETP.GT.U32.AND P3, PT, R10, R236, PT ;  /* 0x000000ec0a00720c */ /* 0x000fe20003f64070 */
[----:B------:R-:W-:-:S04]  /*b290*/  IMAD.HI.U32 R9, R0, R237, RZ ;  /* 0x000000ed00097227 */ /* 0x000fc800078e00ff */
[--C-:B------:R-:W-:Y:S02]  /*b2a0*/  @!P6 IMAD.IADD R235, R235, 0x1, -R10.reuse ;  /* 0x00000001ebebe824 */ /* 0x100fe400078e0a0a */
[C---:B------:R-:W-:Y:S02]  /*b2b0*/  IMAD R239, R10.reuse, R11, R239 ;  /* 0x0000000b0aef7224 */ /* 0x040fe400078e02ef */
[----:B------:R-:W-:Y:S01]  /*b2c0*/  @!P0 IMAD.MOV R235, RZ, RZ, -R235 ;  /* 0x000000ffffeb8224 */ /* 0x000fe200078e0aeb */
[----:B------:R-:W-:Y:S01]  /*b2d0*/  ISETP.GT.U32.AND P0, PT, R10, R238, PT ;  /* 0x000000ee0a00720c */ /* 0x000fe20003f04070 */
[----:B------:R-:W-:Y:S02]  /*b2e0*/  IMAD.MOV R9, RZ, RZ, -R9 ;  /* 0x000000ffff097224 */ /* 0x000fe400078e0a09 */
[----:B------:R-:W-:Y:S01]  /*b2f0*/  @!P3 IMAD.IADD R236, R236, 0x1, -R10 ;  /* 0x00000001ececb824 */ /* 0x000fe200078e0a0a */
[C---:B------:R-:W-:Y:S01]  /*b300*/  ISETP.GT.U32.AND P3, PT, R10.reuse, R239, PT ;  /* 0x000000ef0a00720c */ /* 0x040fe20003f64070 */
[----:B------:R-:W-:-:S02]  /*b310*/  IMAD R237, R10, R9, R237 ;  /* 0x000000090aed7224 */ /* 0x000fc400078e02ed */
[----:B------:R-:W-:-:S03]  /*b320*/  IMAD.HI.U32 R3, R0, R241, RZ ;  /* 0x000000f100037227 */ /* 0x000fc600078e00ff */
[----:B------:R-:W-:Y:S01]  /*b330*/  ISETP.GT.U32.AND P6, PT, R10, R237, PT ;  /* 0x000000ed0a00720c */ /* 0x000fe20003fc4070 */
[----:B------:R-:W-:Y:S02]  /*b340*/  IMAD.MOV R3, RZ, RZ, -R3 ;  /* 0x000000ffff037224 */ /* 0x000fe400078e0a03 */
[--C-:B------:R-:W-:Y:S02]  /*b350*/  @!P0 IMAD.IADD R238, R238, 0x1, -R10.reuse ;  /* 0x00000001eeee8824 */ /* 0x100fe400078e0a0a */
[C---:B------:R-:W-:Y:S02]  /*b360*/  IMAD R241, R10.reuse, R3, R241 ;  /* 0x000000030af17224 */ /* 0x040fe400078e02f1 */
[----:B------:R-:W-:Y:S01]  /*b370*/  @!P3 IMAD.IADD R239, R239, 0x1, -R10 ;  /* 0x00000001efefb824 */ /* 0x000fe200078e0a0a */
[----:B------:R-:W-:Y:S01]  /*b380*/  ISETP.GT.U32.AND P0, PT, R10, R238, PT ;  /* 0x000000ee0a00720c */ /* 0x000fe20003f04070 */
[----:B------:R-:W-:-:S03]  /*b390*/  IMAD.HI.U32 R3, R0, R242, RZ ;  /* 0x000000f200037227 */ /* 0x000fc600078e00ff */
[----:B------:R-:W-:Y:S01]  /*b3a0*/  ISETP.GT.U32.AND P3, PT, R10, R239, PT ;  /* 0x000000ef0a00720c */ /* 0x000fe20003f64070 */
[----:B------:R-:W-:Y:S02]  /*b3b0*/  @!P6 IMAD.IADD R237, R237, 0x1, -R10 ;  /* 0x00000001edede824 */ /* 0x000fe400078e0a0a */
[----:B------:R-:W-:Y:S02]  /*b3c0*/  IMAD.MOV R3, RZ, RZ, -R3 ;  /* 0x000000ffff037224 */ /* 0x000fe400078e0a03 */
[----:B------:R-:W-:Y:S01]  /*b3d0*/  IMAD.HI.U32 R9, R0, R240, RZ ;  /* 0x000000f000097227 */ /* 0x000fe200078e00ff */
[----:B------:R-:W-:-:S03]  /*b3e0*/  ISETP.GT.U32.AND P6, PT, R10, R237, PT ;  /* 0x000000ed0a00720c */ /* 0x000fc60003fc4070 */
[----:B------:R-:W-:Y:S02]  /*b3f0*/  IMAD R242, R10, R3, R242 ;  /* 0x000000030af27224 */ /* 0x000fe400078e02f2 */
[--C-:B------:R-:W-:Y:S01]  /*b400*/  @!P0 IMAD.IADD R238, R238, 0x1, -R10.reuse ;  /* 0x00000001eeee8824 */ /* 0x100fe200078e0a0a */
[C---:B------:R-:W-:Y:S01]  /*b410*/  ISETP.GT.U32.AND P0, PT, R10.reuse, R241, PT ;  /* 0x000000f10a00720c */ /* 0x040fe20003f04070 */
[----:B------:R-:W-:Y:S01]  /*b420*/  @!P3 IMAD.IADD R239, R239, 0x1, -R10 ;  /* 0x00000001efefb824 */ /* 0x000fe200078e0a0a */
[----:B------:R-:W-:Y:S01]  /*b430*/  ISETP.GT.U32.AND P3, PT, R10, R242, PT ;  /* 0x000000f20a00720c */ /* 0x000fe20003f64070 */
[----:B------:R-:W-:Y:S02]  /*b440*/  IMAD.MOV R9, RZ, RZ, -R9 ;  /* 0x000000ffff097224 */ /* 0x000fe400078e0a09 */
[----:B------:R-:W-:-:S04]  /*b450*/  IMAD.HI.U32 R3, R0, R243, RZ ;  /* 0x000000f300037227 */ /* 0x000fc800078e00ff */
[C---:B------:R-:W-:Y:S02]  /*b460*/  IMAD R240, R10.reuse, R9, R240 ;  /* 0x000000090af07224 */ /* 0x040fe400078e02f0 */
[--C-:B------:R-:W-:Y:S02]  /*b470*/  @!P6 IMAD.IADD R237, R237, 0x1, -R10.reuse ;  /* 0x00000001edede824 */ /* 0x100fe400078e0a0a */
[--C-:B------:R-:W-:Y:S01]  /*b480*/  @!P0 IMAD.IADD R241, R241, 0x1, -R10.reuse ;  /* 0x00000001f1f18824 */ /* 0x100fe200078e0a0a */
[----:B------:R-:W-:Y:S01]  /*b490*/  ISETP.GT.U32.AND P6, PT, R10, R240, PT ;  /* 0x000000f00a00720c */ /* 0x000fe20003fc4070 */
[----:B------:R-:W-:Y:S02]  /*b4a0*/  @!P3 IMAD.IADD R242, R242, 0x1, -R10 ;  /* 0x00000001f2f2b824 */ /* 0x000fe400078e0a0a */
[----:B------:R-:W-:Y:S01]  /*b4b0*/  IMAD.HI.U32 R9, R0, R244, RZ ;  /* 0x000000f400097227 */ /* 0x000fe200078e00ff */
[----:B------:R-:W-:-:S03]  /*b4c0*/  ISETP.GT.U32.AND P3, PT, R10, R241, PT ;  /* 0x000000f10a00720c */ /* 0x000fc60003f64070 */
[----:B------:R-:W-:Y:S02]  /*b4d0*/  IMAD.MOV R9, RZ, RZ, -R9 ;  /* 0x000000ffff097224 */ /* 0x000fe400078e0a09 */
[----:B------:R-:W-:Y:S02]  /*b4e0*/  IMAD.MOV R3, RZ, RZ, -R3 ;  /* 0x000000ffff037224 */ /* 0x000fe400078e0a03 */
[----:B------:R-:W-:Y:S02]  /*b4f0*/  IMAD R244, R10, R9, R244 ;  /* 0x000000090af47224 */ /* 0x000fe400078e02f4 */
[--C-:B------:R-:W-:Y:S01]  /*b500*/  @!P6 IMAD.IADD R240, R240, 0x1, -R10.reuse ;  /* 0x00000001f0f0e824 */ /* 0x100fe200078e0a0a */
[----:B------:R-:W-:Y:S01]  /*b510*/  ISETP.GE.AND P6, PT, R246, RZ, PT ;  /* 0x000000fff600720c */ /* 0x000fe20003fc6270 */
[C---:B------:R-:W-:Y:S01]  /*b520*/  IMAD R243, R10.reuse, R3, R243 ;  /* 0x000000030af37224 */ /* 0x040fe200078e02f3 */
[----:B------:R-:W-:Y:S01]  /*b530*/  IABS R246, R15 ;  /* 0x0000000f00f67213 */ /* 0x000fe20000000000 */
[----:B------:R-:W-:Y:S01]  /*b540*/  @!P3 IMAD.IADD R241, R241, 0x1, -R10 ;  /* 0x00000001f1f1b824 */ /* 0x000fe200078e0a0a */
[C---:B------:R-:W-:Y:S01]  /*b550*/  ISETP.GT.U32.AND P3, PT, R10.reuse, R244, PT ;  /* 0x000000f40a00720c */ /* 0x040fe20003f64070 */
[----:B------:R-:W-:Y:S01]  /*b560*/  @!P1 IMAD.MOV R236, RZ, RZ, -R236 ;  /* 0x000000ffffec9224 */ /* 0x000fe200078e0aec */
[----:B------:R-:W-:Y:S01]  /*b570*/  ISETP.GT.U32.AND P0, PT, R10, R240, PT ;  /* 0x000000f00a00720c */ /* 0x000fe20003f04070 */
[----:B------:R-:W-:Y:S01]  /*b580*/  IMAD.HI.U32 R3, R0, R246, RZ ;  /* 0x000000f600037227 */ /* 0x000fe200078e00ff */
[----:B------:R-:W-:-:S03]  /*b590*/  ISETP.GT.U32.AND P1, PT, R10, R242, PT ;  /* 0x000000f20a00720c */ /* 0x000fc60003f24070 */
[----:B------:R-:W-:Y:S02]  /*b5a0*/  IMAD.MOV R3, RZ, RZ, -R3 ;  /* 0x000000ffff037224 */ /* 0x000fe400078e0a03 */
[----:B------:R-:W-:-:S04]  /*b5b0*/  IMAD.HI.U32 R11, R0, R245, RZ ;  /* 0x000000f5000b7227 */ /* 0x000fc800078e00ff */
[----:B------:R-:W-:Y:S02]  /*b5c0*/  IMAD R246, R10, R3, R246 ;  /* 0x000000030af67224 */ /* 0x000fe400078e02f6 */
[----:B------:R-:W-:Y:S02]  /*b5d0*/  @!P3 IMAD.IADD R244, R244, 0x1, -R10 ;  /* 0x00000001f4f4b824 */ /* 0x000fe400078e0a0a */
[----:B------:R-:W-:Y:S01]  /*b5e0*/  IMAD.HI.U32 R9, R0, R247, RZ ;  /* 0x000000f700097227 */ /* 0x000fe200078e00ff */
[----:B------:R-:W-:-:S03]  /*b5f0*/  ISETP.GT.U32.AND P3, PT, R10, R246, PT ;  /* 0x000000f60a00720c */ /* 0x000fc60003f64070 */
[--C-:B------:R-:W-:Y:S01]  /*b600*/  @!P0 IMAD.IADD R240, R240, 0x1, -R10.reuse ;  /* 0x00000001f0f08824 */ /* 0x100fe200078e0a0a */
[C---:B------:R-:W-:Y:S01]  /*b610*/  ISETP.GT.U32.AND P0, PT, R10.reuse, R243, PT ;  /* 0x000000f30a00720c */ /* 0x040fe20003f04070 */
[----:B------:R-:W-:Y:S02]  /*b620*/  IMAD.MOV R11, RZ, RZ, -R11 ;  /* 0x000000ffff0b7224 */ /* 0x000fe400078e0a0b */
[----:B------:R-:W-:Y:S02]  /*b630*/  IMAD.MOV R3, RZ, RZ, -R9 ;  /* 0x000000ffff037224 */ /* 0x000fe400078e0a09 */
[C---:B------:R-:W-:Y:S02]  /*b640*/  IMAD R245, R10.reuse, R11, R245 ;  /* 0x0000000b0af57224 */ /* 0x040fe400078e02f5 */
[----:B------:R-:W-:Y:S01]  /*b650*/  IMAD R247, R10, R3, R247 ;  /* 0x000000030af77224 */ /* 0x000fe200078e02f7 */
[----:B------:R-:W-:Y:S01]  /*b660*/  IABS R3, R12 ;  /* 0x0000000c00037213 */ /* 0x000fe20000000000 */
[--C-:B------:R-:W-:Y:S01]  /*b670*/  @!P1 IMAD.IADD R242, R242, 0x1, -R10.reuse ;  /* 0x00000001f2f29824 */ /* 0x100fe200078e0a0a */
[----:B------:R-:W-:Y:S01]  /*b680*/  ISETP.GT.U32.AND P1, PT, R10, R245, PT ;  /* 0x000000f50a00720c */ /* 0x000fe20003f24070 */
[--C-:B------:R-:W-:Y:S01]  /*b690*/  @!P3 IMAD.IADD R246, R246, 0x1, -R10.reuse ;  /* 0x00000001f6f6b824 */ /* 0x100fe200078e0a0a */
[----:B------:R-:W-:Y:S01]  /*b6a0*/  ISETP.GT.U32.AND P3, PT, R10, R247, PT ;  /* 0x000000f70a00720c */ /* 0x000fe20003f64070 */
[----:B------:R-:W-:Y:S01]  /*b6b0*/  @!P0 IMAD.IADD R243, R243, 0x1, -R10 ;  /* 0x00000001f3f38824 */ /* 0x000fe200078e0a0a */
[----:B------:R-:W-:Y:S01]  /*b6c0*/  ISETP.GE.AND P0, PT, R252, RZ, PT ;  /* 0x000000fffc00720c */ /* 0x000fe20003f06270 */
[----:B------:R-:W-:Y:S01]  /*b6d0*/  IMAD.HI.U32 R11, R0, R250, RZ ;  /* 0x000000fa000b7227 */ /* 0x000fe200078e00ff */
[----:B------:R-:W-:-:S03]  /*b6e0*/  IABS R252, R7 ;  /* 0x0000000700fc7213 */ /* 0x000fc60000000000 */
[----:B------:R-:W-:Y:S02]  /*b6f0*/  IMAD.MOV R11, RZ, RZ, -R11 ;  /* 0x000000ffff0b7224 */ /* 0x000fe400078e0a0b */
[----:B------:R-:W-:Y:S02]  /*b700*/  IMAD.MOV R9, RZ, RZ, -R249 ;  /* 0x000000ffff097224 */ /* 0x000fe400078e0af9 */
[--C-:B------:R-:W-:Y:S01]  /*b710*/  @!P1 IMAD.IADD R245, R245, 0x1, -R10.reuse ;  /* 0x00000001f5f59824 */ /* 0x100fe200078e0a0a */
[----:B------:R-:W-:Y:S01]  /*b720*/  ISETP.GE.AND P1, PT, R251, RZ, PT ;  /* 0x000000fffb00720c */ /* 0x000fe20003f26270 */
[----:B------:R-:W-:Y:S01]  /*b730*/  @!P3 IMAD.IADD R247, R247, 0x1, -R10 ;  /* 0x00000001f7f7b824 */ /* 0x000fe200078e0a0a */
[----:B------:R-:W-:Y:S01]  /*b740*/  IABS R251, R6 ;  /* 0x0000000600fb7213 */ /* 0x000fe20000000000 */
[----:B------:R-:W-:Y:S02]  /*b750*/  @!P0 IMAD.MOV R241, RZ, RZ, -R241 ;  /* 0x000000fffff18224 */ /* 0x000fe400078e0af1 */
[C---:B------:R-:W-:Y:S01]  /*b760*/  IMAD R250, R10.reuse, R11, R250 ;  /* 0x0000000b0afa7224 */ /* 0x040fe200078e02fa */
[----:B------:R-:W-:Y:S01]  /*b770*/  ISETP.GT.U32.AND P0, PT, R10, R247, PT ;  /* 0x000000f70a00720c */ /* 0x000fe20003f04070 */
[----:B------:R-:W-:-:S04]  /*b780*/  IMAD.HI.U32 R11, R0, R251, RZ ;  /* 0x000000fb000b7227 */ /* 0x000fc800078e00ff */
[----:B---3--:R-:W-:-:S04]  /*b790*/  IMAD.HI.U32 R20, R0, R2, RZ ;  /* 0x0000000200147227 */ /* 0x008fc800078e00ff */
[----:B------:R-:W-:Y:S01]  /*b7a0*/  IMAD R248, R10, R9, R248 ;  /* 0x000000090af87224 */ /* 0x000fe200078e02f8 */
[----:B------:R-:W-:Y:S01]  /*b7b0*/  IABS R9, R4 ;  /* 0x0000000400097213 */ /* 0x000fe20000000000 */
[----:B------:R-:W-:-:S03]  /*b7c0*/  IMAD.HI.U32 R19, R0, R3, RZ ;  /* 0x0000000300137227 */ /* 0x000fc600078e00ff */
[C---:B------:R-:W-:Y:S01]  /*b7d0*/  ISETP.GT.U32.AND P3, PT, R10.reuse, R248, PT ;  /* 0x000000f80a00720c */ /* 0x040fe20003f64070 */
[----:B------:R-:W-:Y:S02]  /*b7e0*/  IMAD.MOV R11, RZ, RZ, -R11 ;  /* 0x000000ffff0b7224 */ /* 0x000fe400078e0a0b */
[----:B------:R-:W-:Y:S02]  /*b7f0*/  IMAD.MOV R20, RZ, RZ, -R20 ;  /* 0x000000ffff147224 */ /* 0x000fe400078e0a14 */
[----:B------:R-:W-:Y:S02]  /*b800*/  IMAD.MOV R19, RZ, RZ, -R19 ;  /* 0x000000ffff137224 */ /* 0x000fe400078e0a13 */
[----:B------:R-:W-:Y:S02]  /*b810*/  IMAD R251, R10, R11, R251 ;  /* 0x0000000b0afb7224 */ /* 0x000fe400078e02fb */
[----:B------:R-:W-:-:S04]  /*b820*/  IMAD.HI.U32 R11, R0, R9, RZ ;  /* 0x00000009000b7227 */ /* 0x000fc800078e00ff */
[----:B------:R-:W-:-:S04]  /*b830*/  IMAD.HI.U32 R249, R0, R252, RZ ;  /* 0x000000fc00f97227 */ /* 0x000fc800078e00ff */
[C---:B------:R-:W-:Y:S02]  /*b840*/  IMAD R0, R10.reuse, R20, R2 ;  /* 0x000000140a007224 */ /* 0x040fe400078e0202 */
[----:B------:R-:W2:Y:S01]  /*b850*/  LDL.LU R20, [R1+0x1ab0] ;  /* 0x001ab00001147983 */ /* 0x000ea20000300800 */
[----:B------:R-:W-:Y:S02]  /*b860*/  IMAD R2, R10, R19, R3 ;  /* 0x000000130a027224 */ /* 0x000fe400078e0203 */
[----:B------:R-:W-:Y:S01]  /*b870*/  @!P0 IMAD.IADD R247, R247, 0x1, -R10 ;  /* 0x00000001f7f78824 */ /* 0x000fe200078e0a0a */
[----:B------:R-:W3:Y:S01]  /*b880*/  LDL.LU R19, [R1+0x1aac] ;  /* 0x001aac0001137983 */ /* 0x000ee20000300800 */
[----:B------:R-:W-:Y:S01]  /*b890*/  ISETP.GE.AND P0, PT, R18, RZ, PT ;  /* 0x000000ff1200720c */ /* 0x000fe20003f06270 */
[----:B------:R-:W-:Y:S02]  /*b8a0*/  IMAD.MOV R3, RZ, RZ, -R11 ;  /* 0x000000ffff037224 */ /* 0x000fe400078e0a0b */
[----:B------:R-:W4:Y:S01]  /*b8b0*/  LDL.LU R18, [R1+0x1aa8] ;  /* 0x001aa80001127983 */ /* 0x000f220000300800 */
[----:B------:R-:W-:-:S02]  /*b8c0*/  @!P2 IMAD.MOV R237, RZ, RZ, -R237 ;  /* 0x000000ffffeda224 */ /* 0x000fc400078e0aed */
[----:B------:R-:W-:Y:S01]  /*b8d0*/  @!P3 IMAD.IADD R248, R248, 0x1, -R10 ;  /* 0x00000001f8f8b824 */ /* 0x000fe200078e0a0a */
[----:B------:R-:W2:Y:S01]  /*b8e0*/  LDL.LU R11, [R1+0x48] ;  /* 0x00004800010b7983 */ /* 0x000ea20000300800 */
[C---:B------:R-:W-:Y:S01]  /*b8f0*/  ISETP.GT.U32.AND P2, PT, R10.reuse, R243, PT ;  /* 0x000000f30a00720c */ /* 0x040fe20003f44070 */
[----:B------:R-:W-:Y:S01]  /*b900*/  IMAD.MOV R249, RZ, RZ, -R249 ;  /* 0x000000fffff97224 */ /* 0x000fe200078e0af9 */
[C---:B------:R-:W-:Y:S01]  /*b910*/  ISETP.GT.U32.AND P3, PT, R10.reuse, R244, PT ;  /* 0x000000f40a00720c */ /* 0x040fe20003f64070 */
[----:B------:R-:W-:Y:S01]  /*b920*/  @!P5 IMAD.MOV R238, RZ, RZ, -R238 ;  /* 0x000000ffffeed224 */ /* 0x000fe200078e0aee */
[C---:B------:R-:W-:Y:S01]  /*b930*/  ISETP.GT.U32.AND P5, PT, R10.reuse, R246, PT ;  /* 0x000000f60a00720c */ /* 0x040fe20003fa4070 */
[C---:B------:R-:W-:Y:S02]  /*b940*/  IMAD R3, R10.reuse, R3, R9 ;  /* 0x000000030a037224 */ /* 0x040fe400078e0209 */
[C---:B------:R-:W-:Y:S01]  /*b950*/  IMAD R252, R10.reuse, R249, R252 ;  /* 0x000000f90afc7224 */ /* 0x040fe200078e02fc */
[----:B------:R-:W1:Y:S01]  /*b960*/  S2R R9, SR_TID.X ;  /* 0x0000000000097919 */ /* 0x000e620000002100 */
[----:B------:R-:W-:Y:S01]  /*b970*/  @!P4 IMAD.MOV R239, RZ, RZ, -R239 ;  /* 0x000000ffffefc224 */ /* 0x000fe200078e0aef */
[C---:B------:R-:W-:Y:S01]  /*b980*/  ISETP.GT.U32.AND P4, PT, R10.reuse, R245, PT ;  /* 0x000000f50a00720c */ /* 0x040fe20003f84070 */
[----:B------:R-:W-:Y:S01]  /*b990*/  @!P1 IMAD.MOV R242, RZ, RZ, -R242 ;  /* 0x000000fffff29224 */ /* 0x000fe200078e0af2 */
[C---:B------:R-:W-:Y:S01]  /*b9a0*/  ISETP.GT.U32.AND P1, PT, R10.reuse, R250, PT ;  /* 0x000000fa0a00720c */ /* 0x040fe20003f24070 */
[--C-:B------:R-:W-:Y:S01]  /*b9b0*/  @!P2 IMAD.IADD R243, R243, 0x1, -R10.reuse ;  /* 0x00000001f3f3a824 */ /* 0x100fe200078e0a0a */
[----:B------:R-:W-:Y:S01]  /*b9c0*/  ISETP.GT.U32.AND P2, PT, R10, R251, PT ;  /* 0x000000fb0a00720c */ /* 0x000fe20003f44070 */
[----:B------:R-:W-:Y:S01]  /*b9d0*/  @!P3 IMAD.IADD R244, R244, 0x1, -R10 ;  /* 0x00000001f4f4b824 */ /* 0x000fe200078e0a0a */
[C---:B------:R-:W-:Y:S01]  /*b9e0*/  ISETP.GT.U32.AND P3, PT, R10.reuse, R252, PT ;  /* 0x000000fc0a00720c */ /* 0x040fe20003f64070 */
[----:B------:R-:W-:Y:S01]  /*b9f0*/  @!P6 IMAD.MOV R240, RZ, RZ, -R240 ;  /* 0x000000fffff0e224 */ /* 0x000fe200078e0af0 */
[----:B------:R-:W-:Y:S01]  /*ba00*/  ISETP.GT.U32.AND P6, PT, R10, R248, PT ;  /* 0x000000f80a00720c */ /* 0x000fe20003fc4070 */
[----:B------:R-:W-:Y:S01]  /*ba10*/  @!P5 IMAD.IADD R246, R246, 0x1, -R10 ;  /* 0x00000001f6f6d824 */ /* 0x000fe200078e0a0a */
[----:B------:R-:W-:-:S03]  /*ba20*/  ISETP.GT.U32.AND P5, PT, R10, R2, PT ;  /* 0x000000020a00720c */ /* 0x000fc60003fa4070 */
[--C-:B------:R-:W-:Y:S01]  /*ba30*/  @!P4 IMAD.IADD R245, R245, 0x1, -R10.reuse ;  /* 0x00000001f5f5c824 */ /* 0x100fe200078e0a0a */
[----:B------:R-:W-:Y:S01]  /*ba40*/  ISETP.GT.U32.AND P4, PT, R10, R0, PT ;  /* 0x000000000a00720c */ /* 0x000fe20003f84070 */
[--C-:B------:R-:W-:Y:S01]  /*ba50*/  @!P1 IMAD.IADD R250, R250, 0x1, -R10.reuse ;  /* 0x00000001fafa9824 */ /* 0x100fe200078e0a0a */
[----:B------:R-:W-:Y:S01]  /*ba60*/  ISETP.GE.AND P1, PT, R17, RZ, PT ;  /* 0x000000ff1100720c */ /* 0x000fe20003f26270 */
[--C-:B------:R-:W-:Y:S01]  /*ba70*/  @!P2 IMAD.IADD R251, R251, 0x1, -R10.reuse ;  /* 0x00000001fbfba824 */ /* 0x100fe200078e0a0a */
[----:B------:R-:W-:Y:S01]  /*ba80*/  ISETP.GE.AND P2, PT, R16, RZ, PT ;  /* 0x000000ff1000720c */ /* 0x000fe20003f46270 */
[--C-:B------:R-:W-:Y:S01]  /*ba90*/  @!P3 IMAD.IADD R252, R252, 0x1, -R10.reuse ;  /* 0x00000001fcfcb824 */ /* 0x100fe200078e0a0a */
[----:B------:R-:W-:Y:S01]  /*baa0*/  ISETP.GE.AND P3, PT, R15, RZ, PT ;  /* 0x000000ff0f00720c */ /* 0x000fe20003f66270 */
[--C-:B------:R-:W-:Y:S01]  /*bab0*/  @!P6 IMAD.IADD R248, R248, 0x1, -R10.reuse ;  /* 0x00000001f8f8e824 */ /* 0x100fe200078e0a0a */
[----:B------:R-:W-:Y:S01]  /*bac0*/  ISETP.GT.U32.AND P6, PT, R10, R3, PT ;  /* 0x000000030a00720c */ /* 0x000fe20003fc4070 */
[--C-:B------:R-:W-:Y:S01]  /*bad0*/  @!P5 IMAD.IADD R2, R2, 0x1, -R10.reuse ;  /* 0x000000010202d824 */ /* 0x100fe200078e0a0a */
[----:B------:R-:W-:Y:S01]  /*bae0*/  ISETP.GE.AND P5, PT, R13, RZ, PT ;  /* 0x000000ff0d00720c */ /* 0x000fe20003fa6270 */
[----:B------:R-:W-:Y:S01]  /*baf0*/  @!P0 IMAD.MOV R243, RZ, RZ, -R243 ;  /* 0x000000fffff38224 */ /* 0x000fe200078e0af3 */
[----:B------:R-:W-:Y:S01]  /*bb00*/  ISETP.GT.U32.AND P0, PT, R10, R250, PT ;  /* 0x000000fa0a00720c */ /* 0x000fe20003f04070 */
[----:B------:R-:W-:Y:S01]  /*bb10*/  @!P4 IMAD.IADD R0, R0, 0x1, -R10 ;  /* 0x000000010000c824 */ /* 0x000fe200078e0a0a */
[----:B------:R-:W4:Y:S01]  /*bb20*/  LDL.LU R17, [R1+0x1aa4] ;  /* 0x001aa40001117983 */ /* 0x000f220000300800 */
[----:B------:R-:W-:Y:S01]  /*bb30*/  @!P1 IMAD.MOV R244, RZ, RZ, -R244 ;  /* 0x000000fffff49224 */ /* 0x000fe200078e0af4 */
[C---:B------:R-:W-:Y:S01]  /*bb40*/  ISETP.GT.U32.AND P1, PT, R10.reuse, R251, PT ;  /* 0x000000fb0a00720c */ /* 0x040fe20003f24070 */
[----:B------:R-:W-:Y:S01]  /*bb50*/  @!P2 IMAD.MOV R245, RZ, RZ, -R245 ;  /* 0x000000fffff5a224 */ /* 0x000fe200078e0af5 */
[C---:B------:R-:W-:Y:S01]  /*bb60*/  ISETP.GT.U32.AND P2, PT, R10.reuse, R252, PT ;  /* 0x000000fc0a00720c */ /* 0x040fe20003f44070 */
[----:B-1----:R-:W-:Y:S01]  /*bb70*/  IMAD.SHL.U32 R9, R9, 0x400, RZ ;  /* 0x0000040009097824 */ /* 0x002fe200078e00ff */
[----:B------:R-:W4:Y:S01]  /*bb80*/  LDL.LU R16, [R1+0x1aa0] ;  /* 0x001aa00001107983 */ /* 0x000f220000300800 */
[----:B------:R-:W-:Y:S01]  /*bb90*/  @!P3 IMAD.MOV R246, RZ, RZ, -R246 ;  /* 0x000000fffff6b224 */ /* 0x000fe200078e0af6 */
[C---:B------:R-:W-:Y:S01]  /*bba0*/  ISETP.GT.U32.AND P3, PT, R10.reuse, R0, PT ;  /* 0x000000000a00720c */ /* 0x040fe20003f64070 */
[----:B------:R-:W-:Y:S01]  /*bbb0*/  @!P6 IMAD.IADD R3, R3, 0x1, -R10 ;  /* 0x000000010303e824 */ /* 0x000fe200078e0a0a */
[----:B------:R-:W-:Y:S01]  /*bbc0*/  ISETP.GT.U32.AND P6, PT, R10, R2, PT ;  /* 0x000000020a00720c */ /* 0x000fe20003fc4070 */
[----:B------:R-:W4:Y:S01]  /*bbd0*/  LDL.LU R15, [R1+0x1a9c] ;  /* 0x001a9c00010f7983 */ /* 0x000f220000300800 */
[----:B------:R-:W-:Y:S01]  /*bbe0*/  ISETP.GE.AND P4, PT, R14, RZ, PT ;  /* 0x000000ff0e00720c */ /* 0x000fe20003f86270 */
[----:B------:R-:W-:-:S02]  /*bbf0*/  @!P5 IMAD.MOV R248, RZ, RZ, -R248 ;  /* 0x000000fffff8d224 */ /* 0x000fc400078e0af8 */
[----:B------:R-:W4:Y:S01]  /*bc00*/  LDL.LU R14, [R1+0x1a98] ;  /* 0x001a9800010e7983 */ /* 0x000f220000300800 */
[----:B------:R-:W-:Y:S01]  /*bc10*/  ISETP.GE.AND P5, PT, R5, RZ, PT ;  /* 0x000000ff0500720c */ /* 0x000fe20003fa6270 */
[--C-:B------:R-:W-:Y:S02]  /*bc20*/  @!P0 IMAD.IADD R250, R250, 0x1, -R10.reuse ;  /* 0x00000001fafa8824 */ /* 0x100fe400078e0a0a */
[----:B------:R-:W3:Y:S01]  /*bc30*/  LDL.LU R13, [R1+0x1a94] ;  /* 0x001a9400010d7983 */ /* 0x000ee20000300800 */
[----:B------:R-:W-:Y:S01]  /*bc40*/  ISETP.GE.AND P0, PT, R6, RZ, PT ;  /* 0x000000ff0600720c */ /* 0x000fe20003f06270 */
[--C-:B------:R-:W-:Y:S02]  /*bc50*/  @!P1 IMAD.IADD R251, R251, 0x1, -R10.reuse ;  /* 0x00000001fbfb9824 */ /* 0x100fe400078e0a0a */
[----:B------:R-:W4:Y:S01]  /*bc60*/  LDL R249, [R1+0x1a3c] ;  /* 0x001a3c0001f97983 */ /* 0x000f220000100800 */
[----:B------:R-:W-:Y:S01]  /*bc70*/  ISETP.GE.AND P1, PT, R7, RZ, PT ;  /* 0x000000ff0700720c */ /* 0x000fe20003f26270 */
[--C-:B------:R-:W-:Y:S01]  /*bc80*/  @!P2 IMAD.IADD R252, R252, 0x1, -R10.reuse ;  /* 0x00000001fcfca824 */ /* 0x100fe200078e0a0a */
[----:B------:R-:W-:Y:S01]  /*bc90*/  ISETP.GE.AND P2, PT, R8, RZ, PT ;  /* 0x000000ff0800720c */ /* 0x000fe20003f46270 */
[--C-:B------:R-:W-:Y:S01]  /*bca0*/  @!P3 IMAD.IADD R0, R0, 0x1, -R10.reuse ;  /* 0x000000010000b824 */ /* 0x100fe200078e0a0a */
[----:B------:R-:W-:Y:S01]  /*bcb0*/  ISETP.GE.AND P3, PT, R12, RZ, PT ;  /* 0x000000ff0c00720c */ /* 0x000fe20003f66270 */
[----:B------:R-:W-:Y:S01]  /*bcc0*/  @!P6 IMAD.IADD R2, R2, 0x1, -R10 ;  /* 0x000000010202e824 */ /* 0x000fe200078e0a0a */
[----:B------:R-:W-:-:S02]  /*bcd0*/  ISETP.GE.AND P6, PT, R4, RZ, PT ;  /* 0x000000ff0400720c */ /* 0x000fc40003fc6270 */
[----:B--2---:R-:W-:-:S05]  /*bce0*/  LOP3.LUT R9, R11, 0x8000, R9, 0xf8, !PT ;  /* 0x000080000b097812 */ /* 0x004fca00078ef809 */
[----:B------:R1:W-:Y:S04]  /*bcf0*/  STL [R1+0x1a70], R9 ;  /* 0x001a700901007387 */ /* 0x0003e80000100800 */
[----:B------:R-:W2:Y:S04]  /*bd00*/  LDL.LU R5, [R1+0x24] ;  /* 0x0000240001057983 */ /* 0x000ea80000300800 */
[----:B------:R-:W3:Y:S04]  /*bd10*/  LDL.LU R6, [R1+0x20] ;  /* 0x0000200001067983 */ /* 0x000ee80000300800 */
[----:B------:R-:W3:Y:S04]  /*bd20*/  LDL.LU R7, [R1+0x1c] ;  /* 0x00001c0001077983 */ /* 0x000ee80000300800 */
[----:B------:R-:W3:Y:S04]  /*bd30*/  LDL.LU R8, [R1+0x18] ;  /* 0x0000180001087983 */ /* 0x000ee80000300800 */
[----:B-1----:R-:W3:Y:S04]  /*bd40*/  LDL.LU R9, [R1+0xc] ;  /* 0x00000c0001097983 */ /* 0x002ee80000300800 */
[----:B------:R-:W3:Y:S04]  /*bd50*/  LDL.LU R12, [R1+0x1a90] ;  /* 0x001a9000010c7983 */ /* 0x000ee80000300800 */
[----:B------:R-:W2:Y:S01]  /*bd60*/  LDL.LU R4, [R1+0x1a8c] ;  /* 0x001a8c0001047983 */ /* 0x000ea20000300800 */
[----:B------:R-:W-:Y:S01]  /*bd70*/  @!P4 IMAD.MOV R247, RZ, RZ, -R247 ;  /* 0x000000fffff7c224 */ /* 0x000fe200078e0af7 */
[----:B------:R-:W-:-:S13]  /*bd80*/  ISETP.GT.U32.AND P4, PT, R10, R3, PT ;  /* 0x000000030a00720c */ /* 0x000fda0003f84070 */
[----:B------:R-:W-:Y:S02]  /*bd90*/  @!P4 IMAD.IADD R3, R3, 0x1, -R10 ;  /* 0x000000010303c824 */ /* 0x000fe400078e0a0a */
[----:B------:R-:W1:Y:S01]  /*bda0*/  LDC.64 R10, c[0x0][0x238] ;  /* 0x00008e00ff0a7b82 */ /* 0x000e620000000a00 */
[----:B----4-:R-:W-:Y:S02]  /*bdb0*/  ISETP.NE.AND P4, PT, R249, RZ, PT ;  /* 0x000000fff900720c */ /* 0x010fe40003f85270 */
[----:B------:R-:W-:Y:S01]  /*bdc0*/  LOP3.LUT R249, RZ, R249, RZ, 0x33, !PT ;  /* 0x000000f9fff97212 */ /* 0x000fe200078e33ff */
[----:B-1----:R1:W-:Y:S04]  /*bdd0*/  STL [R1+0x1a74], R10 ;  /* 0x001a740a01007387 */ /* 0x0023e80000100800 */
[----:B-1----:R-:W4:Y:S01]  /*bde0*/  LDL.LU R10, [R1+0x10] ;  /* 0x00001000010a7983 */ /* 0x002f220000300800 */
[----:B--2---:R-:W-:-:S05]  /*bdf0*/  SEL R4, R249, R4, !P4 ;  /* 0x00000004f9047207 */ /* 0x004fca0006000000 */
[----:B------:R1:W-:Y:S04]  /*be00*/  STL [R1+0x34], R4 ;  /* 0x0000340401007387 */ /* 0x0003e80000100800 */
[----:B-1----:R-:W2:Y:S01]  /*be10*/  LDL.LU R4, [R1+0x1a88] ;  /* 0x001a880001047983 */ /* 0x002ea20000300800 */
[C---:B------:R-:W-:Y:S02]  /*be20*/  SEL R5, R249.reuse, R5, !P4 ;  /* 0x00000005f9057207 */ /* 0x040fe40006000000 */
[C---:B---3--:R-:W-:Y:S02]  /*be30*/  SEL R6, R249.reuse, R6, !P4 ;  /* 0x00000006f9067207 */ /* 0x048fe40006000000 */
[C---:B------:R-:W-:Y:S02]  /*be40*/  SEL R7, R249.reuse, R7, !P4 ;  /* 0x00000007f9077207 */ /* 0x040fe40006000000 */
[----:B------:R-:W-:-:S02]  /*be50*/  SEL R8, R249, R8, !P4 ;  /* 0x00000008f9087207 */ /* 0x000fc40006000000 */
[----:B--2---:R-:W-:-:S05]  /*be60*/  SEL R4, R249, R4, !P4 ;  /* 0x00000004f9047207 */ /* 0x004fca0006000000 */
[----:B------:R1:W-:Y:S04]  /*be70*/  STL [R1+0x1d8], R4 ;  /* 0x0001d80401007387 */ /* 0x0003e80000100800 */
[----:B-1----:R-:W2:Y:S04]  /*be80*/  LDL.LU R4, [R1+0x14] ;  /* 0x0000140001047983 */ /* 0x002ea80000300800 */
[----:B------:R1:W-:Y:S04]  /*be90*/  STL [R1+0x30], R5 ;  /* 0x0000300501007387 */ /* 0x0003e80000100800 */
[----:B-1----:R-:W3:Y:S04]  /*bea0*/  LDL.LU R5, [R1+0x1a84] ;  /* 0x001a840001057983 */ /* 0x002ee80000300800 */
[----:B------:R1:W-:Y:S04]  /*beb0*/  STL [R1+0x2c], R6 ;  /* 0x00002c0601007387 */ /* 0x0003e80000100800 */
[----:B-1----:R-:W3:Y:S04]  /*bec0*/  LDL.LU R6, [R1+0x1a80] ;  /* 0x001a800001067983 */ /* 0x002ee80000300800 */
[----:B------:R1:W-:Y:S04]  /*bed0*/  STL [R1+0x28], R7 ;  /* 0x0000280701007387 */ /* 0x0003e80000100800 */
[----:B-1----:R-:W3:Y:S04]  /*bee0*/  LDL.LU R7, [R1+0x1a7c] ;  /* 0x001a7c0001077983 */ /* 0x002ee80000300800 */
[----:B------:R1:W-:Y:S04]  /*bef0*/  STL [R1+0x24], R8 ;  /* 0x0000240801007387 */ /* 0x0003e80000100800 */
[----:B-1----:R-:W3:Y:S01]  /*bf00*/  LDL.LU R8, [R1+0x1a78] ;  /* 0x001a780001087983 */ /* 0x002ee20000300800 */
[----:B----4-:R-:W-:-:S02]  /*bf10*/  SEL R10, R249, R10, !P4 ;  /* 0x0000000af90a7207 */ /* 0x010fc40006000000 */
[C---:B------:R-:W-:Y:S01]  /*bf20*/  SEL R9, R249.reuse, R9, !P4 ;  /* 0x00000009f9097207 */ /* 0x040fe20006000000 */
[----:B------:R-:W-:Y:S02]  /*bf30*/  @!P5 IMAD.MOV R250, RZ, RZ, -R250 ;  /* 0x000000fffffad224 */ /* 0x000fe400078e0afa */
[----:B------:R-:W-:Y:S02]  /*bf40*/  @!P0 IMAD.MOV R251, RZ, RZ, -R251 ;  /* 0x000000fffffb8224 */ /* 0x000fe400078e0afb */
[----:B------:R-:W-:Y:S02]  /*bf50*/  @!P1 IMAD.MOV R252, RZ, RZ, -R252 ;  /* 0x000000fffffc9224 */ /* 0x000fe400078e0afc */
[----:B------:R-:W-:Y:S02]  /*bf60*/  @!P2 IMAD.MOV R0, RZ, RZ, -R0 ;  /* 0x000000ffff00a224 */ /* 0x000fe400078e0a00 */
[----:B------:R-:W-:Y:S02]  /*bf70*/  @!P3 IMAD.MOV R2, RZ, RZ, -R2 ;  /* 0x000000ffff02b224 */ /* 0x000fe400078e0a02 */
[----:B------:R-:W-:Y:S01]  /*bf80*/  @!P6 IMAD.MOV R3, RZ, RZ, -R3 ;  /* 0x000000ffff03e224 */ /* 0x000fe200078e0a03 */
[----:B--2---:R-:W-:-:S05]  /*bf90*/  SEL R4, R249, R4, !P4 ;  /* 0x00000004f9047207 */ /* 0x004fca0006000000 */
[----:B------:R-:W-:Y:S04]  /*bfa0*/  STL [R1+0x20], R4 ;  /* 0x0000200401007387 */ /* 0x000fe80000100800 */
[----:B------:R3:W-:Y:S04]  /*bfb0*/  STL [R1+0x1c], R10 ;  /* 0x00001c0a01007387 */ /* 0x0007e80000100800 */
[----:B------:R-:W-:Y:S01]  /*bfc0*/  STL [R1+0x18], R9 ;  /* 0x0000180901007387 */ /* 0x000fe20000100800 */
[C---:B---3--:R-:W-:Y:S02]  /*bfd0*/  SEL R10, R249.reuse, R7, !P4 ;  /* 0x00000007f90a7207 */ /* 0x048fe40006000000 */
[----:B------:R-:W-:-:S02]  /*bfe0*/  SEL R7, R249, R12, !P4 ;  /* 0x0000000cf9077207 */ /* 0x000fc40006000000 */
[C---:B------:R-:W-:Y:S02]  /*bff0*/  SEL R12, R249.reuse, R152, !P4 ;  /* 0x00000098f90c7207 */ /* 0x040fe40006000000 */
[C---:B------:R-:W-:Y:S02]  /*c000*/  SEL R4, R249.reuse, R8, !P4 ;  /* 0x00000008f9047207 */ /* 0x040fe40006000000 */
[C---:B------:R-:W-:Y:S02]  /*c010*/  SEL R8, R249.reuse, R5, !P4 ;  /* 0x00000005f9087207 */ /* 0x040fe40006000000 */
[C---:B------:R-:W-:Y:S01]  /*c020*/  SEL R5, R249.reuse, R153, !P4 ;  /* 0x00000099f9057207 */ /* 0x040fe20006000000 */
[----:B------:R1:W-:Y:S04]  /*c030*/  STL [R1+0x14], R4 ;  /* 0x0000140401007387 */ /* 0x0003e80000100800 */
[----:B------:R2:W-:Y:S01]  /*c040*/  STL [R1+0x108], R12 ;  /* 0x0001080c01007387 */ /* 0x0005e20000100800 */
[----:B-1----:R-:W-:-:S03]  /*c050*/  SEL R4, R249, R154, !P4 ;  /* 0x0000009af9047207 */ /* 0x002fc60006000000 */
[----:B------:R1:W-:Y:S01]  /*c060*/  STL [R1+0x16c], R5 ;  /* 0x00016c0501007387 */ /* 0x0003e20000100800 */
[----:B--2---:R-:W-:-:S03]  /*c070*/  SEL R12, R249, R155, !P4 ;  /* 0x0000009bf90c7207 */ /* 0x004fc60006000000 */
        /* <DEDUP_REMOVED lines=141> */
[C---:B------:R-:W-:Y:S02]  /*c950*/  SEL R9, R249.reuse, R6, !P4 ;  /* 0x00000006f9097207 */ /* 0x040fe40006000000 */
[C---:B-1----:R-:W-:Y:S01]  /*c960*/  SEL R4, R249.reuse, R226, !P4 ;  /* 0x000000e2f9047207 */ /* 0x042fe20006000000 */
[----:B--2---:R-:W2:Y:S01]  /*c970*/  LDL.LU R12, [R1+0x6c] ;  /* 0x00006c00010c7983 */ /* 0x004ea20000300800 */
[----:B------:R-:W-:-:S03]  /*c980*/  SEL R6, R249, R13, !P4 ;  /* 0x0000000df9067207 */ /* 0x000fc60006000000 */
[----:B------:R1:W-:Y:S01]  /*c990*/  STL [R1+0x98], R5 ;  /* 0x0000980501007387 */ /* 0x0003e20000100800 */
[C---:B------:R-:W-:Y:S02]  /*c9a0*/  SEL R13, R249.reuse, R19, !P4 ;  /* 0x00000013f90d7207 */ /* 0x040fe40006000000 */
[C---:B------:R-:W-:Y:S01]  /*c9b0*/  SEL R19, R249.reuse, R228, !P4 ;  /* 0x000000e4f9137207 */ /* 0x040fe20006000000 */
[----:B-1----:R-:W3:Y:S04]  /*c9c0*/  LDL.LU R5, [R1+0x68] ;  /* 0x0000680001057983 */ /* 0x002ee80000300800 */
[----:B------:R1:W-:Y:S01]  /*c9d0*/  STL [R1+0xf8], R4 ;  /* 0x0000f80401007387 */ /* 0x0003e20000100800 */
[C---:B------:R-:W-:Y:S02]  /*c9e0*/  SEL R152, R249.reuse, R229, !P4 ;  /* 0x000000e5f9987207 */ /* 0x040fe40006000000 */
[----:B-1----:R-:W-:-:S05]  /*c9f0*/  SEL R4, R249, R227, !P4 ;  /* 0x000000e3f9047207 */ /* 0x002fca0006000000 */
[----:B------:R1:W-:Y:S04]  /*ca00*/  STL [R1+0x15c], R4 ;  /* 0x00015c0401007387 */ /* 0x0003e80000100800 */
[----:B------:R4:W-:Y:S01]  /*ca10*/  STL [R1+0x4c], R19 ;  /* 0x00004c1301007387 */ /* 0x0009e20000100800 */
[----:B-1----:R-:W-:-:S03]  /*ca20*/  SEL R4, R249, R230, !P4 ;  /* 0x000000e6f9047207 */ /* 0x002fc60006000000 */
[----:B------:R1:W-:Y:S01]  /*ca30*/  STL [R1+0x90], R152 ;  /* 0x0000909801007387 */ /* 0x0003e20000100800 */
[----:B----4-:R-:W-:-:S03]  /*ca40*/  SEL R19, R249, R231, !P4 ;  /* 0x000000e7f9137207 */ /* 0x010fc60006000000 */
[----:B------:R4:W-:Y:S04]  /*ca50*/  STL [R1+0xec], R4 ;  /* 0x0000ec0401007387 */ /* 0x0009e80000100800 */
[----:B------:R4:W-:Y:S01]  /*ca60*/  STL [R1+0x150], R19 ;  /* 0x0001501301007387 */ /* 0x0009e20000100800 */
[C---:B-1----:R-:W-:Y:S02]  /*ca70*/  SEL R152, R249.reuse, R232, !P4 ;  /* 0x000000e8f9987207 */ /* 0x042fe40006000000 */
[----:B----4-:R-:W-:-:S03]  /*ca80*/  SEL R4, R249, R233, !P4 ;  /* 0x000000e9f9047207 */ /* 0x010fc60006000000 */
[----:B------:R1:W-:Y:S01]  /*ca90*/  STL [R1+0x48], R152 ;  /* 0x0000489801007387 */ /* 0x0003e20000100800 */
[----:B------:R-:W-:-:S03]  /*caa0*/  SEL R19, R249, R234, !P4 ;  /* 0x000000eaf9137207 */ /* 0x000fc60006000000 */
        /* <DEDUP_REMOVED lines=30> */
[----:B------:R-:W-:Y:S04]  /*cc90*/  STL [R1+0x38], R4 ;  /* 0x0000380401007387 */ /* 0x000fe80000100800 */
[----:B------:R4:W-:Y:S01]  /*cca0*/  STL [R1+0x60], R19 ;  /* 0x0000601301007387 */ /* 0x0009e20000100800 */
[C---:B-1----:R-:W-:Y:S02]  /*ccb0*/  SEL R152, R249.reuse, R251, !P4 ;  /* 0x000000fbf9987207 */ /* 0x042fe40006000000 */
[C---:B----4-:R-:W-:Y:S02]  /*ccc0*/  SEL R19, R249.reuse, R252, !P4 ;  /* 0x000000fcf9137207 */ /* 0x050fe40006000000 */
[C---:B------:R-:W-:Y:S02]  /*ccd0*/  SEL R252, R249.reuse, R0, !P4 ;  /* 0x00000000f9fc7207 */ /* 0x040fe40006000000 */
[----:B------:R-:W-:-:S02]  /*cce0*/  SEL R0, R249, R2, !P4 ;  /* 0x00000002f9007207 */ /* 0x000fc40006000000 */
[C---:B------:R-:W-:Y:S01]  /*ccf0*/  SEL R2, R249.reuse, R3, !P4 ;  /* 0x00000003f9027207 */ /* 0x040fe20006000000 */
[----:B------:R-:W-:Y:S04]  /*cd00*/  STL [R1+0xb0], R152 ;  /* 0x0000b09801007387 */ /* 0x000fe80000100800 */
[----:B------:R1:W-:Y:S04]  /*cd10*/  STL [R1+0x118], R19 ;  /* 0x0001181301007387 */ /* 0x0003e80000100800 */
[----:B------:R2:W-:Y:S04]  /*cd20*/  STL [R1+0x58], R0 ;  /* 0x0000580001007387 */ /* 0x0005e80000100800 */
[----:B------:R4:W-:Y:S04]  /*cd30*/  STL [R1+0xa0], R2 ;  /* 0x0000a00201007387 */ /* 0x0009e80000100800 */
[----:B------:R-:W4:Y:S04]  /*cd40*/  LDL.LU R161, [R1+0x34] ;  /* 0x0000340001a17983 */ /* 0x000f280000300800 */
[----:B------:R-:W4:Y:S04]  /*cd50*/  LDL.LU R160, [R1+0x30] ;  /* 0x0000300001a07983 */ /* 0x000f280000300800 */
[----:B------:R-:W4:Y:S04]  /*cd60*/  LDL.LU R159, [R1+0x2c] ;  /* 0x00002c00019f7983 */ /* 0x000f280000300800 */
[----:B------:R-:W4:Y:S04]  /*cd70*/  LDL.LU R158, [R1+0x28] ;  /* 0x00002800019e7983 */ /* 0x000f280000300800 */
[----:B------:R-:W4:Y:S04]  /*cd80*/  LDL.LU R153, [R1+0x24] ;  /* 0x0000240001997983 */ /* 0x000f280000300800 */
[----:B------:R-:W4:Y:S04]  /*cd90*/  LDL.LU R155, [R1+0x20] ;  /* 0x00002000019b7983 */ /* 0x000f280000300800 */
[----:B------:R-:W4:Y:S04]  /*cda0*/  LDL.LU R157, [R1+0x1c] ;  /* 0x00001c00019d7983 */ /* 0x000f280000300800 */
[----:B------:R-:W4:Y:S04]  /*cdb0*/  LDL.LU R156, [R1+0x18] ;  /* 0x00001800019c7983 */ /* 0x000f280000300800 */
[----:B------:R-:W4:Y:S01]  /*cdc0*/  LDL.LU R154, [R1+0x14] ;  /* 0x00001400019a7983 */ /* 0x000f220000300800 */
[----:B------:R-:W1:Y:S01]  /*cdd0*/  S2R R4, SR_TID.X ;  /* 0x0000000000047919 */ /* 0x000e620000002100 */
[----:B------:R-:W-:-:S02]  /*cde0*/  SEL R16, R249, R16, !P4 ;  /* 0x00000010f9107207 */ /* 0x000fc40006000000 */
[C---:B------:R-:W-:Y:S02]  /*cdf0*/  SEL R28, R249.reuse, R28, !P4 ;  /* 0x0000001cf91c7207 */ /* 0x040fe40006000000 */
[C---:B------:R-:W-:Y:S02]  /*ce00*/  SEL R17, R249.reuse, R17, !P4 ;  /* 0x00000011f9117207 */ /* 0x040fe40006000000 */
[C---:B------:R-:W-:Y:S02]  /*ce10*/  SEL R24, R249.reuse, R24, !P4 ;  /* 0x00000018f9187207 */ /* 0x040fe40006000000 */
[C---:B------:R-:W-:Y:S02]  /*ce20*/  SEL R32, R249.reuse, R32, !P4 ;  /* 0x00000020f9207207 */ /* 0x040fe40006000000 */
[C---:B------:R-:W-:Y:S02]  /*ce30*/  SEL R20, R249.reuse, R20, !P4 ;  /* 0x00000014f9147207 */ /* 0x040fe40006000000 */
[----:B------:R-:W-:-:S02]  /*ce40*/  SEL R36, R249, R36, !P4 ;  /* 0x00000024f9247207 */ /* 0x000fc40006000000 */
[----:B------:R-:W-:Y:S02]  /*ce50*/  SEL R40, R249, R40, !P4 ;  /* 0x00000028f9287207 */ /* 0x000fe40006000000 */
[----:B-1----:R-:W-:-:S05]  /*ce60*/  LOP3.LUT R4, R4, 0x3f, RZ, 0xc0, !PT ;  /* 0x0000003f04047812 */ /* 0x002fca00078ec0ff */
[----:B------:R-:W-:Y:S01]  /*ce70*/  IMAD R19, R4, R11, RZ ;  /* 0x0000000b04137224 */ /* 0x000fe200078e02ff */
[C---:B------:R-:W-:Y:S02]  /*ce80*/  SEL R56, R249.reuse, R56, !P4 ;  /* 0x00000038f9387207 */ /* 0x040fe40006000000 */
[C---:B------:R-:W-:Y:S02]  /*ce90*/  SEL R44, R249.reuse, R44, !P4 ;  /* 0x0000002cf92c7207 */ /* 0x040fe40006000000 */
[C---:B------:R-:W-:Y:S02]  /*cea0*/  SEL R52, R249.reuse, R52, !P4 ;  /* 0x00000034f9347207 */ /* 0x040fe40006000000 */
[C---:B------:R-:W-:Y:S02]  /*ceb0*/  SEL R60, R249.reuse, R60, !P4 ;  /* 0x0000003cf93c7207 */ /* 0x040fe40006000000 */
[C---:B------:R-:W-:Y:S02]  /*cec0*/  SEL R14, R249.reuse, R14, !P4 ;  /* 0x0000000ef90e7207 */ /* 0x040fe40006000000 */
[----:B------:R-:W-:-:S02]  /*ced0*/  SEL R15, R249, R15, !P4 ;  /* 0x0000000ff90f7207 */ /* 0x000fc40006000000 */
        /* <DEDUP_REMOVED lines=10> */
[----:B------:R-:W-:Y:S01]  /*cf80*/  SEL R33, R249, R33, !P4 ;  /* 0x00000021f9217207 */ /* 0x000fe20006000000 */
[----:B--2---:R-:W-:Y:S01]  /*cf90*/  IMAD R0, R12, UR4, RZ ;  /* 0x000000040c007c24 */ /* 0x004fe2000f8e02ff */
[----:B------:R-:W-:Y:S01]  /*cfa0*/  LEA R12, P2, R19, UR6, 0x2 ;  /* 0x00000006130c7c11 */ /* 0x000fe2000f8410ff */
[----:B------:R-:W-:Y:S01]  /*cfb0*/  ULDC UR6, c[0x0][0x240] ;  /* 0x0000900000067ab9 */ /* 0x000fe20000000800 */
[----:B---3--:R-:W-:Y:S01]  /*cfc0*/  IMAD R3, R5, UR4, RZ ;  /* 0x0000000405037c24 */ /* 0x008fe2000f8e02ff */
[----:B------:R-:W-:-:S02]  /*cfd0*/  ULDC.64 UR4, c[0x0][0x210] ;  /* 0x0000840000047ab9 */ /* 0x000fc40000000a00 */
[C---:B------:R-:W-:Y:S02]  /*cfe0*/  LEA R4, P0, R0.reuse, UR4, 0x2 ;  /* 0x0000000400047c11 */ /* 0x040fe4000f8010ff */
[----:B----4-:R-:W-:Y:S01]  /*cff0*/  LEA R2, P1, R3, UR4, 0x2 ;  /* 0x0000000403027c11 */ /* 0x010fe2000f8210ff */
[----:B------:R-:W-:Y:S01]  /*d000*/  ULDC UR4, c[0x0][0x240] ;  /* 0x0000900000047ab9 */ /* 0x000fe20000000800 */
[----:B------:R-:W-:Y:S01]  /*d010*/  LEA.HI.X.SX32 R5, R0, UR5, 0x2, P0 ;  /* 0x0000000500057c11 */ /* 0x000fe200080f16ff */
[----:B------:R-:W-:Y:S01]  /*d020*/  IMAD R163, R16, UR4, RZ ;  /* 0x0000000410a37c24 */ /* 0x000fe2000f8e02ff */
[----:B------:R-:W-:Y:S01]  /*d030*/  LEA.HI.X.SX32 R0, R19, UR7, 0x2, P2 ;  /* 0x0000000713007c11 */ /* 0x000fe200090f16ff */
[----:B------:R-:W-:Y:S01]  /*d040*/  IMAD R162, R7, UR4, RZ ;  /* 0x0000000407a27c24 */ /* 0x000fe2000f8e02ff */
[C---:B------:R-:W-:Y:S01]  /*d050*/  SEL R34, R249.reuse, R34, !P4 ;  /* 0x00000022f9227207 */ /* 0x040fe20006000000 */
[----:B------:R-:W-:Y:S01]  /*d060*/  IMAD R28, R28, UR4, RZ ;  /* 0x000000041c1c7c24 */ /* 0x000fe2000f8e02ff */
[----:B------:R-:W-:Y:S01]  /*d070*/  SEL R35, R249, R35, !P4 ;  /* 0x00000023f9237207 */ /* 0x000fe20006000000 */
[----:B------:R-:W-:Y:S01]  /*d080*/  IMAD R172, R17, UR4, RZ ;  /* 0x0000000411ac7c24 */ /* 0x000fe2000f8e02ff */
[C---:B------:R-:W-:Y:S01]  /*d090*/  SEL R37, R249.reuse, R37, !P4 ;  /* 0x00000025f9257207 */ /* 0x040fe20006000000 */
        /* <DEDUP_REMOVED lines=72> */
[----:B------:R-:W-:Y:S01]  /*d520*/  SEL R109, R249, R109, !P4 ;  /* 0x0000006df96d7207 */ /* 0x000fe20006000000 */
[----:B------:R-:W-:Y:S01]  /*d530*/  IMAD R152, R161, UR4, RZ ;  /* 0x00000004a1987c24 */ /* 0x000fe2000f8e02ff */
[C---:B------:R-:W-:Y:S02]  /*d540*/  SEL R110, R249.reuse, R110, !P4 ;  /* 0x0000006ef96e7207 */ /* 0x040fe40006000000 */
[C---:B------:R-:W-:Y:S01]  /*d550*/  SEL R111, R249.reuse, R111, !P4 ;  /* 0x0000006ff96f7207 */ /* 0x040fe20006000000 */
[----:B------:R-:W-:Y:S01]  /*d560*/  IMAD R19, R160, UR4, RZ ;  /* 0x00000004a0137c24 */ /* 0x000fe2000f8e02ff */
[C---:B------:R-:W-:Y:S02]  /*d570*/  LEA R16, P0, R152.reuse, R12, 0x2 ;  /* 0x0000000c98107211 */ /* 0x040fe400078010ff */
[C---:B------:R-:W-:Y:S02]  /*d580*/  SEL R112, R249.reuse, R112, !P4 ;  /* 0x00000070f9707207 */ /* 0x040fe40006000000 */
[----:B------:R-:W-:Y:S01]  /*d590*/  SEL R113, R249, R113, !P4 ;  /* 0x00000071f9717207 */ /* 0x000fe20006000000 */
[----:B------:R-:W-:Y:S01]  /*d5a0*/  IMAD R153, R153, UR4, RZ ;  /* 0x0000000499997c24 */ /* 0x000fe2000f8e02ff */
[----:B------:R-:W-:-:S02]  /*d5b0*/  LEA.HI.X.SX32 R17, R152, R0, 0x2, P0 ;  /* 0x0000000098117211 */ /* 0x000fc400000f16ff */
[C---:B------:R-:W-:Y:S02]  /*d5c0*/  SEL R114, R249.reuse, R114, !P4 ;  /* 0x00000072f9727207 */ /* 0x040fe40006000000 */
[C---:B------:R-:W-:Y:S02]  /*d5d0*/  SEL R115, R249.reuse, R115, !P4 ;  /* 0x00000073f9737207 */ /* 0x040fe40006000000 */
[C---:B------:R-:W-:Y:S02]  /*d5e0*/  SEL R116, R249.reuse, R116, !P4 ;  /* 0x00000074f9747207 */ /* 0x040fe40006000000 */
[C---:B------:R-:W-:Y:S02]  /*d5f0*/  SEL R117, R249.reuse, R117, !P4 ;  /* 0x00000075f9757207 */ /* 0x040fe40006000000 */
[----:B------:R-:W-:Y:S01]  /*d600*/  SEL R118, R249, R118, !P4 ;  /* 0x00000076f9767207 */ /* 0x000fe20006000000 */
[----:B------:R-:W-:Y:S01]  /*d610*/  IMAD R154, R154, UR4, RZ ;  /* 0x000000049a9a7c24 */ /* 0x000fe2000f8e02ff */
[----:B------:R-:W-:-:S02]  /*d620*/  LEA R152, P5, R153, R12, 0x2 ;  /* 0x0000000c99987211 */ /* 0x000fc400078a10ff */
        /* <DEDUP_REMOVED lines=32> */
[----:B------:R-:W-:Y:S01]  /*d830*/  SEL R151, R249, R151, !P4 ;  /* 0x00000097f9977207 */ /* 0x000fe20006000000 */
[----:B------:R-:W-:Y:S01]  /*d840*/  IMAD R44, R44, UR4, RZ ;  /* 0x000000042c2c7c24 */ /* 0x000fe2000f8e02ff */
[-C--:B------:R-:W-:Y:S02]  /*d850*/  LEA R160, P6, R154, R12.reuse, 0x2 ;  /* 0x0000000c9aa07211 */ /* 0x080fe400078c10ff */
[----:B------:R-:W-:Y:S01]  /*d860*/  LEA.HI.X.SX32 R3, R3, UR5, 0x2, P1 ;  /* 0x0000000503037c11 */ /* 0x000fe200088f16ff */
[----:B------:R-:W-:Y:S01]  /*d870*/  IMAD R52, R52, UR4, RZ ;  /* 0x0000000434347c24 */ /* 0x000fe2000f8e02ff */
[-C--:B------:R-:W-:Y:S01]  /*d880*/  LEA R168, P0, R162, R12.reuse, 0x2 ;  /* 0x0000000ca2a87211 */ /* 0x080fe200078010ff */
[----:B------:R-:W-:Y:S01]  /*d890*/  IMAD R60, R60, UR4, RZ ;  /* 0x000000043c3c7c24 */ /* 0x000fe2000f8e02ff */
[-C--:B------:R-:W-:Y:S01]  /*d8a0*/  LEA R200, P4, R28, R12.reuse, 0x2 ;  /* 0x0000000c1cc87211 */ /* 0x080fe200078810ff */
[----:B------:R-:W-:Y:S01]  /*d8b0*/  IMAD R165, R159, UR4, RZ ;  /* 0x000000049fa57c24 */ /* 0x000fe2000f8e02ff */
[----:B------:R-:W-:Y:S01]  /*d8c0*/  LEA R176, P1, R163, R12, 0x2 ;  /* 0x0000000ca3b07211 */ /* 0x000fe200078210ff */
[----:B------:R-:W-:Y:S01]  /*d8d0*/  IMAD R175, R158, UR4, RZ ;  /* 0x000000049eaf7c24 */ /* 0x000fe2000f8e02ff */
[----:B------:R-:W-:Y:S01]  /*d8e0*/  LEA.HI.X.SX32 R153, R153, R0, 0x2, P5 ;  /* 0x0000000099997211 */ /* 0x000fe200028f16ff */
        /* <DEDUP_REMOVED lines=11> */
[-C--:B------:R-:W-:Y:S01]  /*d9a0*/  LEA.HI.X.SX32 R169, R162, R0.reuse, 0x2, P0 ;  /* 0x00000000a2a97211 */ /* 0x080fe200000f16ff */
[----:B------:R-:W-:Y:S01]  /*d9b0*/  IMAD R76, R76, UR4, RZ ;  /* 0x000000044c4c7c24 */ /* 0x000fe2000f8e02ff */
[----:B------:R-:W-:Y:S01]  /*d9c0*/  LEA.HI.X.SX32 R201, R28, R0, 0x2, P4 ;  /* 0x000000001cc97211 */ /* 0x000fe200020f16ff */
        /* <DEDUP_REMOVED lines=10> */
[----:B------:R-:W2:Y:S01]  /*da70*/  LDL.LU R10, [R1+0x1a74] ;  /* 0x001a7400010a7983 */ /* 0x000ea20000300800 */
[-C--:B------:R-:W-:Y:S01]  /*da80*/  LEA.HI.X.SX32 R209, R32, R0.reuse, 0x2, P5 ;  /* 0x0000000020d17211 */ /* 0x080fe200028f16ff */
[----:B------:R-:W-:Y:S01]  /*da90*/  IMAD R158, R9, UR4, RZ ;  /* 0x00000004099e7c24 */ /* 0x000fe2000f8e02ff */
[----:B------:R-:W-:Y:S01]  /*daa0*/  LEA.HI.X.SX32 R185, R20, R0, 0x2, P2 ;  /* 0x0000000014b97211 */ /* 0x000fe200010f16ff */
[----:B------:R-:W3:Y:S01]  /*dab0*/  LDL.LU R9, [R1+0x1a70] ;  /* 0x001a700001097983 */ /* 0x000ee20000300800 */
[-C--:B------:R-:W-:Y:S01]  /*dac0*/  LEA R248, P3, R52, R12.reuse, 0x2 ;  /* 0x0000000c34f87211 */ /* 0x080fe200078610ff */
[----:B------:R-:W-:Y:S01]  /*dad0*/  IMAD R92, R92, UR4, RZ ;  /* 0x000000045c5c7c24 */ /* 0x000fe2000f8e02ff */
[----:B------:R-:W-:Y:S01]  /*dae0*/  LEA R182, P5, R60, R12, 0x2 ;  /* 0x0000000c3cb67211 */ /* 0x000fe200078a10ff */
[----:B------:R-:W3:Y:S01]  /*daf0*/  LDL.LU R8, [R1+0x1a6c] ;  /* 0x001a6c0001087983 */ /* 0x000ee20000300800 */
[----:B------:R-:W-:Y:S01]  /*db00*/  LEA.HI.X.SX32 R217, R36, R0, 0x2, P6 ;  /* 0x0000000024d97211 */ /* 0x000fe200030f16ff */
[----:B------:R-:W-:Y:S01]  /*db10*/  IMAD R96, R96, UR4, RZ ;  /* 0x0000000460607c24 */ /* 0x000fe2000f8e02ff */
[-C--:B------:R-:W-:Y:S01]  /*db20*/  LEA R240, P2, R48, R12.reuse, 0x2 ;  /* 0x0000000c30f07211 */ /* 0x080fe200078410ff */
[----:B------:R-:W4:Y:S01]  /*db30*/  LDL.LU R7, [R1+0x1a68] ;  /* 0x001a680001077983 */ /* 0x000f220000300800 */
[----:B------:R-:W-:Y:S01]  /*db40*/  LEA R180, P6, R64, R12, 0x2 ;  /* 0x0000000c40b47211 */ /* 0x000fe200078c10ff */
[----:B------:R-:W-:Y:S01]  /*db50*/  IMAD R100, R100, UR4, RZ ;  /* 0x0000000464647c24 */ /* 0x000fe2000f8e02ff */
[-C--:B------:R-:W-:Y:S01]  /*db60*/  LEA.HI.X.SX32 R225, R40, R0.reuse, 0x2, P0 ;  /* 0x0000000028e17211 */ /* 0x080fe200000f16ff */
[----:B------:R-:W4:Y:S01]  /*db70*/  LDL.LU R6, [R1+0x1a64] ;  /* 0x001a640001067983 */ /* 0x000f220000300800 */
[----:B------:R-:W-:Y:S01]  /*db80*/  LEA.HI.X.SX32 R179, R56, R0, 0x2, P4 ;  /* 0x0000000038b37211 */ /* 0x000fe200020f16ff */
[----:B------:R-:W-:Y:S01]  /*db90*/  IMAD R104, R104, UR4, RZ ;  /* 0x0000000468687c24 */ /* 0x000fe2000f8e02ff */
[----:B------:R-:W-:Y:S01]  /*dba0*/  LEA R188, P0, R68, R12, 0x2 ;  /* 0x0000000c44bc7211 */ /* 0x000fe200078010ff */
[----:B------:R-:W-:Y:S01]  /*dbb0*/  IMAD R108, R108, UR4, RZ ;  /* 0x000000046c6c7c24 */ /* 0x000fe2000f8e02ff */
[----:B------:R-:W-:Y:S01]  /*dbc0*/  LEA.HI.X.SX32 R233, R44, R0, 0x2, P1 ;  /* 0x000000002ce97211 */ /* 0x000fe200008f16ff */
[----:B------:R-:W-:Y:S01]  /*dbd0*/  IMAD R112, R112, UR4, RZ ;  /* 0x0000000470707c24 */ /* 0x000fe2000f8e02ff */
[----:B------:R-:W-:Y:S01]  /*dbe0*/  LEA R186, P1, R72, R12, 0x2 ;  /* 0x0000000c48ba7211 */ /* 0x000fe200078210ff */
[----:B------:R-:W-:Y:S01]  /*dbf0*/  IMAD R116, R116, UR4, RZ ;  /* 0x0000000474747c24 */ /* 0x000fe2000f8e02ff */
[-C--:B------:R-:W-:Y:S01]  /*dc00*/  LEA.HI.X.SX32 R249, R52, R0.reuse, 0x2, P3 ;  /* 0x0000000034f97211 */ /* 0x080fe200018f16ff */
[----:B------:R-:W-:Y:S01]  /*dc10*/  IMAD R120, R120, UR4, RZ ;  /* 0x0000000478787c24 */ /* 0x000fe2000f8e02ff */
[-C--:B------:R-:W-:Y:S01]  /*dc20*/  LEA.HI.X.SX32 R183, R60, R0.reuse, 0x2, P5 ;  /* 0x000000003cb77211 */ /* 0x080fe200028f16ff */
[----:B------:R1:W-:Y:S01]  /*dc30*/  STL.64 [R1+0xe10], R178 ;  /* 0x000e10b201007387 */ /* 0x0003e20000100a00 */
        /* <DEDUP_REMOVED lines=10> */
[----:B------:R-:W-:Y:S01]  /*dce0*/  LEA.HI.X.SX32 R187, R72, R0, 0x2, P1 ;  /* 0x0000000048bb7211 */ /* 0x000fe200008f16ff */
[----:B------:R-:W-:Y:S01]  /*dcf0*/  IMAD R144, R144, UR12, RZ ;  /* 0x0000000c90907c24 */ /* 0x000fe2000f8e02ff */
[----:B-1----:R-:W-:Y:S01]  /*dd00*/  LEA R178, P4, R84, R12, 0x2 ;  /* 0x0000000c54b27211 */ /* 0x002fe200078810ff */
[----:B------:R1:W-:Y:S01]  /*dd10*/  STL.64 [R1+0xfe8], R182 ;  /* 0x000fe8b601007387 */ /* 0x0003e20000100a00 */
[-C--:B------:R-:W-:Y:S01]  /*dd20*/  LEA.HI.X.SX32 R171, R80, R0.reuse, 0x2, P3 ;  /* 0x0000000050ab7211 */ /* 0x080fe200018f16ff */
[----:B------:R-:W-:Y:S01]  /*dd30*/  IMAD R155, R155, UR4, RZ ;  /* 0x000000049b9b7c24 */ /* 0x000fe2000f8e02ff */
[-C--:B------:R-:W-:Y:S01]  /*dd40*/  LEA.HI.X.SX32 R191, R76, R0.reuse, 0x2, P2 ;  /* 0x000000004cbf7211 */ /* 0x080fe200010f16ff */
[----:B------:R1:W-:Y:S01]  /*dd50*/  STL.64 [R1+0x1060], R180 ;  /* 0x001060b401007387 */ /* 0x0003e20000100a00 */
[----:B------:R-:W-:Y:S01]  /*dd60*/  LEA.HI.X.SX32 R179, R84, R0, 0x2, P4 ;  /* 0x0000000054b37211 */ /* 0x000fe200020f16ff */
[----:B------:R-:W-:Y:S01]  /*dd70*/  IMAD R148, R148, UR16, RZ ;  /* 0x0000001094947c24 */ /* 0x000fe2000f8e02ff */
[----:B------:R-:W-:Y:S01]  /*dd80*/  ULDC UR5, c[0x0][0x240] ;  /* 0x0000900000057ab9 */ /* 0x000fe20000000800 */
[----:B------:R1:W-:Y:S01]  /*dd90*/  STL.64 [R1+0x1098], R188 ;  /* 0x001098bc01007387 */ /* 0x0003e20000100a00 */
[----:B------:R-:W-:Y:S01]  /*dda0*/  IMAD R174, R18, UR4, RZ ;  /* 0x0000000412ae7c24 */ /* 0x000fe2000f8e02ff */
[----:B------:R-:W-:Y:S01]  /*ddb0*/  ULDC UR7, c[0x0][0x240] ;  /* 0x0000900000077ab9 */ /* 0x000fe20000000800 */
[-C--:B-1----:R-:W-:Y:S01]  /*ddc0*/  LEA R182, P5, R88, R12.reuse, 0x2 ;  /* 0x0000000c58b67211 */ /* 0x082fe200078a10ff */
[----:B------:R1:W-:Y:S01]  /*ddd0*/  STL.64 [R1+0x10c8], R186 ;  /* 0x0010c8ba01007387 */ /* 0x0003e20000100a00 */
[----:B------:R-:W-:-:S03]  /*dde0*/  LEA R180, P6, R92, R12, 0x2 ;  /* 0x0000000c5cb47211 */ /* 0x000fc600078c10ff */
[----:B------:R1:W-:Y:S01]  /*ddf0*/  STL.64 [R1+0x1188], R170 ;  /* 0x001188aa01007387 */ /* 0x0003e20000100a00 */
[-C--:B------:R-:W-:Y:S02]  /*de00*/  LEA R162, P2, R104, R12.reuse, 0x2 ;  /* 0x0000000c68a27211 */ /* 0x080fe400078410ff */
[----:B------:R-:W-:Y:S01]  /*de10*/  LEA R188, P0, R96, R12, 0x2 ;  /* 0x0000000c60bc7211 */ /* 0x000fe200078010ff */
[----:B------:R-:W-:Y:S01]  /*de20*/  STL.64 [R1+0x10f0], R190 ;  /* 0x0010f0be01007387 */ /* 0x000fe20000100a00 */
[----:B------:R-:W-:Y:S02]  /*de30*/  LEA.HI.X.SX32 R183, R88, R0, 0x2, P5 ;  /* 0x0000000058b77211 */ /* 0x000fe400028f16ff */
[----:B-1----:R-:W-:Y:S01]  /*de40*/  LEA R186, P1, R100, R12, 0x2 ;  /* 0x0000000c64ba7211 */ /* 0x002fe200078210ff */
[----:B------:R1:W-:Y:S01]  /*de50*/  STL.64 [R1+0x11d0], R178 ;  /* 0x0011d0b201007387 */ /* 0x0003e20000100a00 */
[----:B------:R-:W-:Y:S02]  /*de60*/  LEA.HI.X.SX32 R181, R92, R0, 0x2, P6 ;  /* 0x000000005cb57211 */ /* 0x000fe400030f16ff */
[----:B------:R-:W-:-:S02]  /*de70*/  LEA R170, P3, R108, R12, 0x2 ;  /* 0x0000000c6caa7211 */ /* 0x000fc400078610ff */
[-C--:B------:R-:W-:Y:S02]  /*de80*/  LEA.HI.X.SX32 R189, R96, R0.reuse, 0x2, P0 ;  /* 0x0000000060bd7211 */ /* 0x080fe400000f16ff */
[-C--:B------:R-:W-:Y:S01]  /*de90*/  LEA.HI.X.SX32 R187, R100, R0.reuse, 0x2, P1 ;  /* 0x0000000064bb7211 */ /* 0x080fe200008f16ff */
[----:B------:R1:W-:Y:S01]  /*dea0*/  STL.64 [R1+0x1218], R182 ;  /* 0x001218b601007387 */ /* 0x0003e20000100a00 */
[----:B------:R-:W-:Y:S02]  /*deb0*/  LEA.HI.X.SX32 R163, R104, R0, 0x2, P2 ;  /* 0x0000000068a37211 */ /* 0x000fe400010f16ff */
[----:B-1----:R-:W-:Y:S01]  /*dec0*/  LEA R178, P4, R112, R12, 0x2 ;  /* 0x0000000c70b27211 */ /* 0x002fe200078810ff */
[----:B------:R1:W-:Y:S01]  /*ded0*/  STL.64 [R1+0x1268], R180 ;  /* 0x001268b401007387 */ /* 0x0003e20000100a00 */
[-C--:B------:R-:W-:Y:S02]  /*dee0*/  LEA.HI.X.SX32 R171, R108, R0.reuse, 0x2, P3 ;  /* 0x000000006cab7211 */ /* 0x080fe400018f16ff */
[----:B------:R-:W-:Y:S01]  /*def0*/  LEA.HI.X.SX32 R179, R112, R0, 0x2, P4 ;  /* 0x0000000070b37211 */ /* 0x000fe200020f16ff */
[----:B------:R1:W-:Y:S01]  /*df00*/  STL.64 [R1+0x12a8], R188 ;  /* 0x0012a8bc01007387 */ /* 0x0003e20000100a00 */
[----:B------:R-:W-:-:S03]  /*df10*/  LEA R182, P5, R116, R12, 0x2 ;  /* 0x0000000c74b67211 */ /* 0x000fc600078a10ff */
[----:B------:R1:W-:Y:S02]  /*df20*/  STL.64 [R1+0x12f0], R186 ;  /* 0x0012f0ba01007387 */ /* 0x0003e40000100a00 */
[----:B-1----:R-:W-:Y:S02]  /*df30*/  LEA R180, P6, R120, R12, 0x2 ;  /* 0x0000000c78b47211 */ /* 0x002fe400078c10ff */
[----:B------:R1:W-:Y:S01]  /*df40*/  STL.64 [R1+0x1330], R162 ;  /* 0x001330a201007387 */ /* 0x0003e20000100a00 */
[----:B------:R-:W-:Y:S02]  /*df50*/  LEA.HI.X.SX32 R183, R116, R0, 0x2, P5 ;  /* 0x0000000074b77211 */ /* 0x000fe400028f16ff */
[----:B------:R-:W-:Y:S01]  /*df60*/  LEA R188, P0, R124, R12, 0x2 ;  /* 0x0000000c7cbc7211 */ /* 0x000fe200078010ff */
[----:B------:R1:W-:Y:S01]  /*df70*/  STL.64 [R1+0x1368], R170 ;  /* 0x001368aa01007387 */ /* 0x0003e20000100a00 */
[----:B------:R-:W-:Y:S02]  /*df80*/  LEA.HI.X.SX32 R181, R120, R0, 0x2, P6 ;  /* 0x0000000078b57211 */ /* 0x000fe400030f16ff */
[----:B------:R-:W-:Y:S01]  /*df90*/  LEA R186, P1, R128, R12, 0x2 ;  /* 0x0000000c80ba7211 */ /* 0x000fe200078210ff */
[----:B------:R1:W-:Y:S01]  /*dfa0*/  STL.64 [R1+0x13b8], R178 ;  /* 0x0013b8b201007387 */ /* 0x0003e20000100a00 */
[----:B------:R-:W-:-:S02]  /*dfb0*/  LEA.HI.X.SX32 R189, R124, R0, 0x2, P0 ;  /* 0x000000007cbd7211 */ /* 0x000fc400000f16ff */
[-C--:B-1----:R-:W-:Y:S02]  /*dfc0*/  LEA R162, P2, R132, R12.reuse, 0x2 ;  /* 0x0000000c84a27211 */ /* 0x082fe400078410ff */
[----:B------:R-:W-:Y:S02]  /*dfd0*/  LEA R170, P3, R136, R12, 0x2 ;  /* 0x0000000c88aa7211 */ /* 0x000fe400078610ff */
[----:B------:R-:W-:Y:S02]  /*dfe0*/  LEA.HI.X.SX32 R163, R132, R0, 0x2, P2 ;  /* 0x0000000084a37211 */ /* 0x000fe400010f16ff */
[----:B------:R-:W-:Y:S01]  /*dff0*/  LEA R178, P4, R140, R12, 0x2 ;  /* 0x0000000c8cb27211 */ /* 0x000fe200078810ff */
[----:B------:R1:W-:Y:S01]  /*e000*/  STL.64 [R1+0x13f0], R182 ;  /* 0x0013f0b601007387 */ /* 0x0003e20000100a00 */
[-C--:B------:R-:W-:Y:S02]  /*e010*/  LEA.HI.X.SX32 R187, R128, R0.reuse, 0x2, P1 ;  /* 0x0000000080bb7211 */ /* 0x080fe400008f16ff */
[-C--:B------:R-:W-:Y:S01]  /*e020*/  LEA.HI.X.SX32 R171, R136, R0.reuse, 0x2, P3 ;  /* 0x0000000088ab7211 */ /* 0x080fe200018f16ff */
[----:B------:R1:W-:Y:S01]  /*e030*/  STL.64 [R1+0x1430], R180 ;  /* 0x001430b401007387 */ /* 0x0003e20000100a00 */
[----:B------:R-:W-:Y:S01]  /*e040*/  LEA.HI.X.SX32 R179, R140, R0, 0x2, P4 ;  /* 0x000000008cb37211 */ /* 0x000fe200020f16ff */
[----:B------:R-:W-:Y:S01]  /*e050*/  IMAD R21, R21, UR4, RZ ;  /* 0x0000000415157c24 */ /* 0x000fe2000f8e02ff */
[-C--:B------:R-:W-:Y:S01]  /*e060*/  LEA R18, P0, R19, R12.reuse, 0x2 ;  /* 0x0000000c13127211 */ /* 0x080fe200078010ff */
[----:B------:R-:W-:Y:S01]  /*e070*/  STL.64 [R1+0x1868], R188 ;  /* 0x001868bc01007387 */ /* 0x000fe20000100a00 */
[----:B------:R-:W-:Y:S01]  /*e080*/  IMAD R29, R29, UR4, RZ ;  /* 0x000000041d1d7c24 */ /* 0x000fe2000f8e02ff */
[-C--:B------:R-:W-:Y:S01]  /*e090*/  LEA R154, P1, R155, R12.reuse, 0x2 ;  /* 0x0000000c9b9a7211 */ /* 0x080fe200078210ff */
[----:B------:R-:W-:Y:S01]  /*e0a0*/  IMAD R33, R33, UR4, RZ ;  /* 0x0000000421217c24 */ /* 0x000fe2000f8e02ff */
[----:B-1----:R-:W-:Y:S01]  /*e0b0*/  LEA R182, P5, R144, R12, 0x2 ;  /* 0x0000000c90b67211 */ /* 0x002fe200078a10ff */
[----:B------:R1:W-:Y:S01]  /*e0c0*/  STL.64 [R1+0x18d0], R162 ;  /* 0x0018d0a201007387 */ /* 0x0003e20000100a00 */
[----:B------:R-:W-:-:S02]  /*e0d0*/  IMAD R25, R25, UR4, RZ ;  /* 0x0000000419197c24 */ /* 0x000fc4000f8e02ff */
[----:B------:R-:W-:Y:S01]  /*e0e0*/  IMAD R37, R37, UR4, RZ ;  /* 0x0000000425257c24 */ /* 0x000fe2000f8e02ff */
[----:B------:R1:W-:Y:S01]  /*e0f0*/  STL.64 [R1+0x1898], R186 ;  /* 0x001898ba01007387 */ /* 0x0003e20000100a00 */
[----:B------:R-:W-:Y:S01]  /*e100*/  LEA R180, P6, R148, R12, 0x2 ;  /* 0x0000000c94b47211 */ /* 0x000fe200078c10ff */
[----:B------:R-:W-:Y:S02]  /*e110*/  IMAD R41, R41, UR4, RZ ;  /* 0x0000000429297c24 */ /* 0x000fe4000f8e02ff */
[----:B------:R1:W-:Y:S01]  /*e120*/  STL.64 [R1+0x1908], R170 ;  /* 0x001908aa01007387 */ /* 0x0003e20000100a00 */
[----:B------:R-:W-:Y:S01]  /*e130*/  IMAD R45, R45, UR4, RZ ;  /* 0x000000042d2d7c24 */ /* 0x000fe2000f8e02ff */
[----:B------:R-:W-:Y:S02]  /*e140*/  LEA.HI.X.SX32 R183, R144, R0, 0x2, P5 ;  /* 0x0000000090b77211 */ /* 0x000fe400028f16ff */
[----:B-1----:R-:W-:Y:S01]  /*e150*/  LEA R162, P2, R156, R12, 0x2 ;  /* 0x0000000c9ca27211 */ /* 0x002fe200078410ff */
[----:B------:R1:W-:Y:S01]  /*e160*/  STL.64 [R1+0x1938], R178 ;  /* 0x001938b201007387 */ /* 0x0003e20000100a00 */
[----:B------:R-:W-:Y:S01]  /*e170*/  LEA.HI.X.SX32 R19, R19, R0, 0x2, P0 ;  /* 0x0000000013137211 */ /* 0x000fe200000f16ff */
[----:B------:R-:W-:Y:S01]  /*e180*/  IMAD R49, R49, UR4, RZ ;  /* 0x0000000431317c24 */ /* 0x000fe2000f8e02ff */
[-C--:B------:R-:W-:Y:S01]  /*e190*/  LEA R186, P5, R21, R12.reuse, 0x2 ;  /* 0x0000000c15ba7211 */ /* 0x080fe200078a10ff */
[----:B------:R-:W-:Y:S01]  /*e1a0*/  IMAD R57, R57, UR4, RZ ;  /* 0x0000000439397c24 */ /* 0x000fe2000f8e02ff */
[----:B------:R-:W-:-:S02]  /*e1b0*/  LEA R202, P0, R29, R12, 0x2 ;  /* 0x0000000c1dca7211 */ /* 0x000fc400078010ff */
[----:B------:R-:W-:Y:S01]  /*e1c0*/  LEA R170, P3, R164, R12, 0x2 ;  /* 0x0000000ca4aa7211 */ /* 0x000fe200078610ff */
[----:B------:R-:W-:Y:S01]  /*e1d0*/  IMAD R61, R61, UR4, RZ ;  /* 0x000000043d3d7c24 */ /* 0x000fe2000f8e02ff */
[----:B------:R-:W-:Y:S02]  /*e1e0*/  LEA.HI.X.SX32 R155, R155, R0, 0x2, P1 ;  /* 0x000000009b9b7211 */ /* 0x000fe400008f16ff */
[----:B-1----:R-:W-:Y:S01]  /*e1f0*/  LEA R178, P4, R172, R12, 0x2 ;  /* 0x0000000cacb27211 */ /* 0x002fe200078810ff */
[----:B------:R-:W-:Y:S01]  /*e200*/  IMAD R53, R53, UR4, RZ ;  /* 0x0000000435357c24 */ /* 0x000fe2000f8e02ff */
[----:B------:R-:W-:Y:S01]  /*e210*/  LEA.HI.X.SX32 R181, R148, R0, 0x2, P6 ;  /* 0x0000000094b57211 */ /* 0x000fe200030f16ff */
[----:B------:R-:W-:Y:S01]  /*e220*/  IMAD R65, R65, UR4, RZ ;  /* 0x0000000441417c24 */ /* 0x000fe2000f8e02ff */
[----:B------:R-:W-:Y:S02]  /*e230*/  LEA R210, P1, R33, R12, 0x2 ;  /* 0x0000000c21d27211 */ /* 0x000fe400078210ff */
[----:B------:R-:W-:Y:S01]  /*e240*/  LEA.HI.X.SX32 R163, R156, R0, 0x2, P2 ;  /* 0x000000009ca37211 */ /* 0x000fe200010f16ff */
[----:B------:R-:W-:Y:S01]  /*e250*/  IMAD R69, R69, UR4, RZ ;  /* 0x0000000445457c24 */ /* 0x000fe2000f8e02ff */
[----:B------:R-:W-:-:S02]  /*e260*/  LEA R194, P6, R25, R12, 0x2 ;  /* 0x0000000c19c27211 */ /* 0x000fc400078c10ff */
[----:B------:R-:W-:Y:S02]  /*e270*/  LEA R218, P2, R37, R12, 0x2 ;  /* 0x0000000c25da7211 */ /* 0x000fe400078410ff */
[----:B------:R-:W-:Y:S01]  /*e280*/  LEA.HI.X.SX32 R171, R164, R0, 0x2, P3 ;  /* 0x00000000a4ab7211 */ /* 0x000fe200018f16ff */
[----:B------:R-:W-:Y:S01]  /*e290*/  IMAD R73, R73, UR4, RZ ;  /* 0x0000000449497c24 */ /* 0x000fe2000f8e02ff */
[----:B------:R-:W-:Y:S02]  /*e2a0*/  LEA R226, P3, R41, R12, 0x2 ;  /* 0x0000000c29e27211 */ /* 0x000fe400078610ff */
[----:B------:R-:W-:Y:S01]  /*e2b0*/  LEA.HI.X.SX32 R179, R172, R0, 0x2, P4 ;  /* 0x00000000acb37211 */ /* 0x000fe200020f16ff */
[----:B------:R-:W-:Y:S01]  /*e2c0*/  IMAD R77, R77, UR4, RZ ;  /* 0x000000044d4d7c24 */ /* 0x000fe2000f8e02ff */
[----:B------:R-:W-:Y:S02]  /*e2d0*/  LEA R234, P4, R45, R12, 0x2 ;  /* 0x0000000c2dea7211 */ /* 0x000fe400078810ff */
[----:B------:R-:W-:-:S02]  /*e2e0*/  LEA.HI.X.SX32 R187, R21, R0, 0x2, P5 ;  /* 0x0000000015bb7211 */ /* 0x000fc400028f16ff */
[----:B------:R-:W-:Y:S01]  /*e2f0*/  LEA.HI.X.SX32 R203, R29, R0, 0x2, P0 ;  /* 0x000000001dcb7211 */ /* 0x000fe200000f16ff */
[----:B------:R-:W-:Y:S01]  /*e300*/  IMAD R85, R85, UR4, RZ ;  /* 0x0000000455557c24 */ /* 0x000fe2000f8e02ff */
[-C--:B------:R-:W-:Y:S02]  /*e310*/  LEA R242, P5, R49, R12.reuse, 0x2 ;  /* 0x0000000c31f27211 */ /* 0x080fe400078a10ff */
[----:B------:R-:W-:Y:S02]  /*e320*/  LEA R204, P0, R57, R12, 0x2 ;  /* 0x0000000c39cc7211 */ /* 0x000fe400078010ff */
[-C--:B------:R-:W-:Y:S01]  /*e330*/  LEA.HI.X.SX32 R211, R33, R0.reuse, 0x2, P1 ;  /* 0x0000000021d37211 */ /* 0x080fe200008f16ff */
[----:B------:R-:W-:Y:S01]  /*e340*/  IMAD R81, R81, UR4, RZ ;  /* 0x0000000451517c24 */ /* 0x000fe2000f8e02ff */
[----:B------:R-:W-:Y:S02]  /*e350*/  LEA.HI.X.SX32 R195, R25, R0, 0x2, P6 ;  /* 0x0000000019c37211 */ /* 0x000fe400030f16ff */
[----:B------:R-:W-:-:S02]  /*e360*/  LEA R198, P1, R61, R12, 0x2 ;  /* 0x0000000c3dc67211 */ /* 0x000fc400078210ff */
[----:B------:R-:W-:Y:S01]  /*e370*/  LEA.HI.X.SX32 R219, R37, R0, 0x2, P2 ;  /* 0x0000000025db7211 */ /* 0x000fe200010f16ff */
[----:B------:R-:W-:Y:S01]  /*e380*/  IMAD R89, R89, UR4, RZ ;  /* 0x0000000459597c24 */ /* 0x000fe2000f8e02ff */
[-C--:B------:R-:W-:Y:S02]  /*e390*/  LEA R250, P6, R53, R12.reuse, 0x2 ;  /* 0x0000000c35fa7211 */ /* 0x080fe400078c10ff */
[----:B------:R-:W-:Y:S02]  /*e3a0*/  LEA R196, P2, R65, R12, 0x2 ;  /* 0x0000000c41c47211 */ /* 0x000fe400078410ff */
[----:B------:R-:W-:Y:S01]  /*e3b0*/  LEA.HI.X.SX32 R227, R41, R0, 0x2, P3 ;  /* 0x0000000029e37211 */ /* 0x000fe200018f16ff */
[----:B------:R-:W-:Y:S01]  /*e3c0*/  IMAD R93, R93, UR4, RZ ;  /* 0x000000045d5d7c24 */ /* 0x000fe2000f8e02ff */
[----:B------:R-:W-:Y:S01]  /*e3d0*/  LEA R190, P3, R69, R12, 0x2 ;  /* 0x0000000c45be7211 */ /* 0x000fe200078610ff */
[----:B------:R1:W-:Y:S01]  /*e3e0*/  STL.64 [R1+0x1960], R182 ;  /* 0x001960b601007387 */ /* 0x0003e20000100a00 */
[----:B------:R-:W-:Y:S01]  /*e3f0*/  LEA.HI.X.SX32 R235, R45, R0, 0x2, P4 ;  /* 0x000000002deb7211 */ /* 0x000fe200020f16ff */
[----:B------:R-:W-:Y:S01]  /*e400*/  IMAD R97, R97, UR4, RZ ;  /* 0x0000000461617c24 */ /* 0x000fe2000f8e02ff */
[----:B------:R-:W-:-:S02]  /*e410*/  LEA R188, P4, R73, R12, 0x2 ;  /* 0x0000000c49bc7211 */ /* 0x000fc400078810ff */
[-C--:B------:R-:W-:Y:S02]  /*e420*/  LEA.HI.X.SX32 R243, R49, R0.reuse, 0x2, P5 ;  /* 0x0000000031f37211 */ /* 0x080fe400028f16ff */
[-C--:B------:R-:W-:Y:S01]  /*e430*/  LEA.HI.X.SX32 R205, R57, R0.reuse, 0x2, P0 ;  /* 0x0000000039cd7211 */ /* 0x080fe200000f16ff */
[----:B------:R1:W-:Y:S01]  /*e440*/  STL.64 [R1+0x1988], R180 ;  /* 0x001988b401007387 */ /* 0x0003e20000100a00 */
[-C--:B------:R-:W-:Y:S02]  /*e450*/  LEA.HI.X.SX32 R199, R61, R0.reuse, 0x2, P1 ;  /* 0x000000003dc77211 */ /* 0x080fe400008f16ff */
[----:B------:R-:W-:Y:S02]  /*e460*/  LEA.HI.X.SX32 R251, R53, R0, 0x2, P6 ;  /* 0x0000000035fb7211 */ /* 0x000fe400030f16ff */
[-C--:B-1----:R-:W-:Y:S02]  /*e470*/  LEA R182, P5, R77, R12.reuse, 0x2 ;  /* 0x0000000c4db67211 */ /* 0x082fe400078a10ff */
[----:B------:R-:W-:-:S02]  /*e480*/  LEA R32, P0, R85, R12, 0x2 ;  /* 0x0000000c55207211 */ /* 0x000fc400078010ff */
[-C--:B------:R-:W-:Y:S02]  /*e490*/  LEA.HI.X.SX32 R197, R65, R0.reuse, 0x2, P2 ;  /* 0x0000000041c57211 */ /* 0x080fe400010f16ff */
[----:B------:R-:W-:Y:S02]  /*e4a0*/  LEA.HI.X.SX32 R191, R69, R0, 0x2, P3 ;  /* 0x0000000045bf7211 */ /* 0x000fe400018f16ff */
[-C--:B------:R-:W-:Y:S01]  /*e4b0*/  LEA R180, P6, R81, R12.reuse, 0x2 ;  /* 0x0000000c51b47211 */ /* 0x080fe200078c10ff */
[----:B------:R-:W-:Y:S01]  /*e4c0*/  IMAD R101, R101, UR4, RZ ;  /* 0x0000000465657c24 */ /* 0x000fe2000f8e02ff */
[----:B------:R-:W-:Y:S01]  /*e4d0*/  LEA R28, P1, R89, R12, 0x2 ;  /* 0x0000000c591c7211 */ /* 0x000fe200078210ff */
[----:B------:R-:W-:Y:S01]  /*e4e0*/  STL.64 [R1+0xe18], R204 ;  /* 0x000e18cc01007387 */ /* 0x000fe20000100a00 */
[----:B------:R-:W-:Y:S01]  /*e4f0*/  LEA.HI.X.SX32 R189, R73, R0, 0x2, P4 ;  /* 0x0000000049bd7211 */ /* 0x000fe200020f16ff */
[----:B------:R-:W-:Y:S01]  /*e500*/  IMAD R105, R105, UR4, RZ ;  /* 0x0000000469697c24 */ /* 0x000fe2000f8e02ff */
[----:B------:R-:W-:Y:S01]  /*e510*/  LEA R24, P2, R93, R12, 0x2 ;  /* 0x0000000c5d187211 */ /* 0x000fe200078410ff */
[----:B------:R-:W-:Y:S01]  /*e520*/  STL.64 [R1+0xe30], R198 ;  /* 0x000e30c601007387 */ /* 0x000fe20000100a00 */
[----:B------:R-:W-:Y:S01]  /*e530*/  LEA.HI.X.SX32 R183, R77, R0, 0x2, P5 ;  /* 0x000000004db77211 */ /* 0x000fe200028f16ff */
[----:B------:R-:W-:Y:S01]  /*e540*/  IMAD R109, R109, UR4, RZ ;  /* 0x000000046d6d7c24 */ /* 0x000fe2000f8e02ff */
[----:B------:R-:W-:Y:S01]  /*e550*/  LEA R20, P3, R97, R12, 0x2 ;  /* 0x0000000c61147211 */ /* 0x000fe200078610ff */
[----:B------:R-:W-:Y:S01]  /*e560*/  STL.64 [R1+0xe68], R196 ;  /* 0x000e68c401007387 */ /* 0x000fe20000100a00 */
[-C--:B------:R-:W-:Y:S01]  /*e570*/  LEA.HI.X.SX32 R33, R85, R0.reuse, 0x2, P0 ;  /* 0x0000000055217211 */ /* 0x080fe200000f16ff */
[----:B------:R-:W-:Y:S01]  /*e580*/  IMAD R113, R113, UR4, RZ ;  /* 0x0000000471717c24 */ /* 0x000fe2000f8e02ff */
[-C--:B------:R-:W-:Y:S01]  /*e590*/  LEA.HI.X.SX32 R181, R81, R0.reuse, 0x2, P6 ;  /* 0x0000000051b57211 */ /* 0x080fe200030f16ff */
[----:B------:R-:W-:Y:S01]  /*e5a0*/  STL.64 [R1+0x1008], R190 ;  /* 0x001008be01007387 */ /* 0x000fe20000100a00 */
[-C--:B------:R-:W-:Y:S01]  /*e5b0*/  LEA.HI.X.SX32 R29, R89, R0.reuse, 0x2, P1 ;  /* 0x00000000591d7211 */ /* 0x080fe200008f16ff */
[----:B------:R-:W-:Y:S01]  /*e5c0*/  IMAD R117, R117, UR4, RZ ;  /* 0x0000000475757c24 */ /* 0x000fe2000f8e02ff */
[----:B------:R-:W-:Y:S01]  /*e5d0*/  LEA.HI.X.SX32 R25, R93, R0, 0x2, P2 ;  /* 0x000000005d197211 */ /* 0x000fe200010f16ff */
[----:B------:R-:W-:Y:S01]  /*e5e0*/  STL.64 [R1+0x1058], R188 ;  /* 0x001058bc01007387 */ /* 0x000fe20000100a00 */
[----:B------:R-:W-:Y:S01]  /*e5f0*/  IMAD R121, R121, UR4, RZ ;  /* 0x0000000479797c24 */ /* 0x000fe2000f8e02ff */
[----:B------:R-:W-:Y:S01]  /*e600*/  LEA R44, P4, R101, R12, 0x2 ;  /* 0x0000000c652c7211 */ /* 0x000fe200078810ff */
[----:B------:R-:W-:Y:S01]  /*e610*/  IMAD R125, R125, UR4, RZ ;  /* 0x000000047d7d7c24 */ /* 0x000fe2000f8e02ff */
[----:B------:R-:W-:Y:S01]  /*e620*/  STL.64 [R1+0x1080], R182 ;  /* 0x001080b601007387 */ /* 0x000fe20000100a00 */
[----:B------:R-:W-:-:S02]  /*e630*/  LEA.HI.X.SX32 R21, R97, R0, 0x2, P3 ;  /* 0x0000000061157211 */ /* 0x000fc400018f16ff */
[-C--:B------:R-:W-:Y:S01]  /*e640*/  LEA R40, P5, R105, R12.reuse, 0x2 ;  /* 0x0000000c69287211 */ /* 0x080fe200078a10ff */
[----:B------:R1:W-:Y:S01]  /*e650*/  STL.64 [R1+0x10e0], R32 ;  /* 0x0010e02001007387 */ /* 0x0003e20000100a00 */
[----:B------:R-:W-:-:S03]  /*e660*/  LEA R36, P6, R109, R12, 0x2 ;  /* 0x0000000c6d247211 */ /* 0x000fc600078c10ff */
[----:B------:R-:W-:Y:S01]  /*e670*/  STL.64 [R1+0x10a8], R180 ;  /* 0x0010a8b401007387 */ /* 0x000fe20000100a00 */
[----:B------:R-:W-:-:S03]  /*e680*/  LEA.HI.X.SX32 R45, R101, R0, 0x2, P4 ;  /* 0x00000000652d7211 */ /* 0x000fc600020f16ff */
[----:B------:R1:W-:Y:S01]  /*e690*/  STL.64 [R1+0x1108], R28 ;  /* 0x0011081c01007387 */ /* 0x0003e20000100a00 */
[----:B------:R-:W-:Y:S02]  /*e6a0*/  LEA.HI.X.SX32 R41, R105, R0, 0x2, P5 ;  /* 0x0000000069297211 */ /* 0x000fe400028f16ff */
[----:B-1----:R-:W-:Y:S01]  /*e6b0*/  LEA R32, P0, R113, R12, 0x2 ;  /* 0x0000000c71207211 */ /* 0x002fe200078010ff */
[----:B------:R1:W-:Y:S01]  /*e6c0*/  STL.64 [R1+0x1168], R24 ;  /* 0x0011681801007387 */ /* 0x0003e20000100a00 */
[----:B------:R-:W-:Y:S01]  /*e6d0*/  LEA.HI.X.SX32 R37, R109, R0, 0x2, P6 ;  /* 0x000000006d257211 */ /* 0x000fe200030f16ff */
[----:B------:R-:W-:Y:S02]  /*e6e0*/  IMAD R129, R129, UR4, RZ ;  /* 0x0000000481817c24 */ /* 0x000fe4000f8e02ff */
[----:B------:R1:W-:Y:S01]  /*e6f0*/  STL.64 [R1+0x11c8], R20 ;  /* 0x0011c81401007387 */ /* 0x0003e20000100a00 */
[----:B------:R-:W-:Y:S01]  /*e700*/  LEA R28, P1, R117, R12, 0x2 ;  /* 0x0000000c751c7211 */ /* 0x000fe200078210ff */
[----:B------:R-:W-:Y:S01]  /*e710*/  IMAD R133, R133, UR4, RZ ;  /* 0x0000000485857c24 */ /* 0x000fe2000f8e02ff */
[----:B------:R-:W-:-:S02]  /*e720*/  LEA.HI.X.SX32 R33, R113, R0, 0x2, P0 ;  /* 0x0000000071217211 */ /* 0x000fc400000f16ff */
[----:B-1----:R-:W-:Y:S01]  /*e730*/  LEA R24, P2, R121, R12, 0x2 ;  /* 0x0000000c79187211 */ /* 0x002fe200078410ff */
[----:B------:R1:W-:Y:S01]  /*e740*/  STL.64 [R1+0x1208], R44 ;  /* 0x0012082c01007387 */ /* 0x0003e20000100a00 */
[----:B------:R-:W-:Y:S02]  /*e750*/  LEA.HI.X.SX32 R29, R117, R0, 0x2, P1 ;  /* 0x00000000751d7211 */ /* 0x000fe400008f16ff */
[----:B------:R-:W-:Y:S01]  /*e760*/  LEA R20, P3, R125, R12, 0x2 ;  /* 0x0000000c7d147211 */ /* 0x000fe200078610ff */
[----:B------:R-:W-:Y:S01]  /*e770*/  IMAD R137, R137, UR5, RZ ;  /* 0x0000000589897c24 */ /* 0x000fe2000f8e02ff */
[-C--:B------:R-:W-:Y:S01]  /*e780*/  LEA.HI.X.SX32 R25, R121, R0.reuse, 0x2, P2 ;  /* 0x0000000079197211 */ /* 0x080fe200010f16ff */
[----:B------:R-:W-:Y:S01]  /*e790*/  IMAD R149, R149, UR17, RZ ;  /* 0x0000001195957c24 */ /* 0x000fe2000f8e02ff */
[----:B------:R1:W-:Y:S01]  /*e7a0*/  STL.64 [R1+0x1250], R40 ;  /* 0x0012502801007387 */ /* 0x0003e20000100a00 */
[----:B------:R-:W-:Y:S01]  /*e7b0*/  LEA.HI.X.SX32 R21, R125, R0, 0x2, P3 ;  /* 0x000000007d157211 */ /* 0x000fe200018f16ff */
[----:B------:R-:W-:-:S02]  /*e7c0*/  IMAD R141, R141, UR9, RZ ;  /* 0x000000098d8d7c24 */ /* 0x000fc4000f8e02ff */
[----:B------:R2:W-:Y:S01]  /*e7d0*/  STL.64 [R1+0x1290], R36 ;  /* 0x0012902401007387 */ /* 0x0005e20000100a00 */
[----:B------:R-:W-:Y:S01]  /*e7e0*/  IMAD R157, R157, UR4, RZ ;  /* 0x000000049d9d7c24 */ /* 0x000fe2000f8e02ff */
[-C--:B-1----:R-:W-:Y:S01]  /*e7f0*/  LEA R44, P4, R129, R12.reuse, 0x2 ;  /* 0x0000000c812c7211 */ /* 0x082fe200078810ff */
[----:B------:R-:W-:Y:S01]  /*e800*/  IMAD R145, R145, UR13, RZ ;  /* 0x0000000d91917c24 */ /* 0x000fe2000f8e02ff */
[----:B------:R1:W-:Y:S01]  /*e810*/  STL.64 [R1+0x12d0], R32 ;  /* 0x0012d02001007387 */ /* 0x0003e20000100a00 */
[----:B------:R-:W-:Y:S01]  /*e820*/  IMAD R26, R26, UR4, RZ ;  /* 0x000000041a1a7c24 */ /* 0x000fe2000f8e02ff */
[----:B------:R-:W-:Y:S02]  /*e830*/  LEA R40, P5, R133, R12, 0x2 ;  /* 0x0000000c85287211 */ /* 0x000fe400078a10ff */
[----:B------:R3:W-:Y:S01]  /*e840*/  STL.64 [R1+0x1310], R28 ;  /* 0x0013101c01007387 */ /* 0x0007e20000100a00 */
[----:B------:R-:W-:Y:S01]  /*e850*/  IMAD R30, R30, UR4, RZ ;  /* 0x000000041e1e7c24 */ /* 0x000fe2000f8e02ff */
[----:B------:R-:W-:-:S02]  /*e860*/  LEA.HI.X.SX32 R45, R129, R0, 0x2, P4 ;  /* 0x00000000812d7211 */ /* 0x000fc400020f16ff */
[----:B------:R3:W-:Y:S01]  /*e870*/  STL.64 [R1+0x1348], R24 ;  /* 0x0013481801007387 */ /* 0x0007e20000100a00 */
[-C--:B--2---:R-:W-:Y:S01]  /*e880*/  LEA R36, P6, R137, R12.reuse, 0x2 ;  /* 0x0000000c89247211 */ /* 0x084fe200078c10ff */
[----:B------:R-:W-:Y:S01]  /*e890*/  IMAD R34, R34, UR4, RZ ;  /* 0x0000000422227c24 */ /* 0x000fe2000f8e02ff */
[-C--:B-1----:R-:W-:Y:S01]  /*e8a0*/  LEA R32, P0, R141, R12.reuse, 0x2 ;  /* 0x0000000c8d207211 */ /* 0x082fe200078010ff */
[----:B------:R1:W-:Y:S01]  /*e8b0*/  STL.64 [R1+0x1380], R20 ;  /* 0x0013801401007387 */ /* 0x0003e20000100a00 */
[----:B------:R-:W-:Y:S01]  /*e8c0*/  LEA R156, P4, R157, R12, 0x2 ;  /* 0x0000000c9d9c7211 */ /* 0x000fe200078810ff */
[----:B------:R-:W-:Y:S01]  /*e8d0*/  IMAD R166, R14, UR4, RZ ;  /* 0x000000040ea67c24 */ /* 0x000fe2000f8e02ff */
[----:B------:R-:W-:Y:S01]  /*e8e0*/  LEA.HI.X.SX32 R41, R133, R0, 0x2, P5 ;  /* 0x0000000085297211 */ /* 0x000fe200028f16ff */
[----:B------:R-:W-:Y:S01]  /*e8f0*/  IMAD R38, R38, UR4, RZ ;  /* 0x0000000426267c24 */ /* 0x000fe2000f8e02ff */
[-C--:B---3--:R-:W-:Y:S02]  /*e900*/  LEA R28, P1, R145, R12.reuse, 0x2 ;  /* 0x0000000c911c7211 */ /* 0x088fe400078210ff */
[-C--:B------:R-:W-:Y:S01]  /*e910*/  LEA R24, P2, R149, R12.reuse, 0x2 ;  /* 0x0000000c95187211 */ /* 0x080fe200078410ff */
[----:B------:R-:W-:Y:S01]  /*e920*/  IMAD R22, R22, UR4, RZ ;  /* 0x0000000416167c24 */ /* 0x000fe2000f8e02ff */
[----:B------:R-:W-:-:S02]  /*e930*/  LEA R164, P5, R158, R12, 0x2 ;  /* 0x0000000c9ea47211 */ /* 0x000fc400078a10ff */
[----:B-1----:R-:W-:Y:S01]  /*e940*/  LEA R20, P3, R165, R12, 0x2 ;  /* 0x0000000ca5147211 */ /* 0x002fe200078610ff */
[----:B------:R-:W-:Y:S01]  /*e950*/  IMAD R54, R54, UR4, RZ ;  /* 0x0000000436367c24 */ /* 0x000fe2000f8e02ff */
[-C--:B------:R-:W-:Y:S02]  /*e960*/  LEA.HI.X.SX32 R37, R137, R0.reuse, 0x2, P6 ;  /* 0x0000000089257211 */ /* 0x080fe400030f16ff */
[-C--:B------:R-:W-:Y:S01]  /*e970*/  LEA.HI.X.SX32 R25, R149, R0.reuse, 0x2, P2 ;  /* 0x0000000095197211 */ /* 0x080fe200010f16ff */
[----:B------:R-:W-:Y:S01]  /*e980*/  IMAD R58, R58, UR4, RZ ;  /* 0x000000043a3a7c24 */ /* 0x000fe2000f8e02ff */
[----:B------:R-:W-:Y:S02]  /*e990*/  LEA.HI.X.SX32 R33, R141, R0, 0x2, P0 ;  /* 0x000000008d217211 */ /* 0x000fe400000f16ff */
[----:B------:R-:W-:Y:S02]  /*e9a0*/  LEA R196, P2, R26, R12, 0x2 ;  /* 0x0000000c1ac47211 */ /* 0x000fe400078410ff */
[-C--:B------:R-:W-:Y:S01]  /*e9b0*/  LEA.HI.X.SX32 R21, R165, R0.reuse, 0x2, P3 ;  /* 0x00000000a5157211 */ /* 0x080fe200018f16ff */
[----:B------:R-:W-:Y:S01]  /*e9c0*/  IMAD R46, R46, UR4, RZ ;  /* 0x000000042e2e7c24 */ /* 0x000fe2000f8e02ff */
[----:B------:R-:W-:Y:S01]  /*e9d0*/  LEA.HI.X.SX32 R29, R145, R0, 0x2, P1 ;  /* 0x00000000911d7211 */ /* 0x000fe200008f16ff */
[----:B------:R-:W-:Y:S01]  /*e9e0*/  IMAD R62, R62, UR4, RZ ;  /* 0x000000043e3e7c24 */ /* 0x000fe2000f8e02ff */
[----:B------:R-:W-:Y:S01]  /*e9f0*/  LEA R204, P3, R30, R12, 0x2 ;  /* 0x0000000c1ecc7211 */ /* 0x000fe200078610ff */
[----:B------:R-:W-:Y:S01]  /*ea00*/  STL.64 [R1+0x13c0], R44 ;  /* 0x0013c02c01007387 */ /* 0x000fe20000100a00 */
[----:B------:R-:W-:Y:S01]  /*ea10*/  LEA.HI.X.SX32 R157, R157, R0, 0x2, P4 ;  /* 0x000000009d9d7211 */ /* 0x000fe200020f16ff */
[----:B------:R-:W-:Y:S01]  /*ea20*/  IMAD R42, R42, UR4, RZ ;  /* 0x000000042a2a7c24 */ /* 0x000fe2000f8e02ff */
[-C--:B------:R-:W-:Y:S01]  /*ea30*/  LEA R180, P0, R174, R12.reuse, 0x2 ;  /* 0x0000000caeb47211 */ /* 0x080fe200078010ff */
[----:B------:R-:W-:Y:S01]  /*ea40*/  IMAD R66, R66, UR4, RZ ;  /* 0x0000000442427c24 */ /* 0x000fe2000f8e02ff */
[----:B------:R-:W-:Y:S01]  /*ea50*/  LEA R212, P4, R34, R12, 0x2 ;  /* 0x0000000c22d47211 */ /* 0x000fe200078810ff */
[----:B------:R-:W-:Y:S01]  /*ea60*/  STL.64 [R1+0x13f8], R40 ;  /* 0x0013f82801007387 */ /* 0x000fe20000100a00 */
[----:B------:R-:W-:Y:S01]  /*ea70*/  LEA.HI.X.SX32 R165, R158, R0, 0x2, P5 ;  /* 0x000000009ea57211 */ /* 0x000fe200028f16ff */
[----:B------:R-:W-:Y:S01]  /*ea80*/  IMAD R50, R50, UR4, RZ ;  /* 0x0000000432327c24 */ /* 0x000fe2000f8e02ff */
[-C--:B------:R-:W-:Y:S01]  /*ea90*/  LEA R172, P6, R166, R12.reuse, 0x2 ;  /* 0x0000000ca6ac7211 */ /* 0x080fe200078c10ff */
[----:B------:R1:W-:Y:S01]  /*eaa0*/  STL.64 [R1+0x1428], R36 ;  /* 0x0014282401007387 */ /* 0x0003e20000100a00 */
[----:B------:R-:W-:-:S02]  /*eab0*/  LEA R220, P5, R38, R12, 0x2 ;  /* 0x0000000c26dc7211 */ /* 0x000fc400078a10ff */
[----:B------:R-:W-:Y:S01]  /*eac0*/  LEA R188, P1, R22, R12, 0x2 ;  /* 0x0000000c16bc7211 */ /* 0x000fe200078210ff */
[----:B------:R2:W-:Y:S01]  /*ead0*/  STL.64 [R1+0x1860], R32 ;  /* 0x0018602001007387 */ /* 0x0005e20000100a00 */
[-C--:B------:R-:W-:Y:S02]  /*eae0*/  LEA.HI.X.SX32 R197, R26, R0.reuse, 0x2, P2 ;  /* 0x000000001ac57211 */ /* 0x080fe400010f16ff */
[-C--:B------:R-:W-:Y:S01]  /*eaf0*/  LEA.HI.X.SX32 R205, R30, R0.reuse, 0x2, P3 ;  /* 0x000000001ecd7211 */ /* 0x080fe200018f16ff */
[----:B------:R3:W-:Y:S01]  /*eb00*/  STL.64 [R1+0x1890], R28 ;  /* 0x0018901c01007387 */ /* 0x0007e20000100a00 */
[-C--:B------:R-:W-:Y:S01]  /*eb10*/  LEA.HI.X.SX32 R181, R174, R0.reuse, 0x2, P0 ;  /* 0x00000000aeb57211 */ /* 0x080fe200000f16ff */
[----:B------:R-:W-:Y:S01]  /*eb20*/  IMAD R74, R74, UR4, RZ ;  /* 0x000000044a4a7c24 */ /* 0x000fe2000f8e02ff */
[----:B------:R-:W-:Y:S02]  /*eb30*/  LEA.HI.X.SX32 R213, R34, R0, 0x2, P4 ;  /* 0x0000000022d57211 */ /* 0x000fe400020f16ff */
[----:B-1----:R-:W-:Y:S01]  /*eb40*/  LEA R36, P2, R54, R12, 0x2 ;  /* 0x0000000c36247211 */ /* 0x002fe200078410ff */
[----:B------:R1:W-:Y:S01]  /*eb50*/  STL.64 [R1+0x18c0], R24 ;  /* 0x0018c01801007387 */ /* 0x0003e20000100a00 */
[----:B------:R-:W-:-:S02]  /*eb60*/  LEA.HI.X.SX32 R173, R166, R0, 0x2, P6 ;  /* 0x00000000a6ad7211 */ /* 0x000fc400030f16ff */
[-C--:B--2---:R-:W-:Y:S01]  /*eb70*/  LEA R32, P3, R58, R12.reuse, 0x2 ;  /* 0x0000000c3a207211 */ /* 0x084fe200078610ff */
[----:B------:R-:W-:Y:S01]  /*eb80*/  IMAD R70, R70, UR4, RZ ;  /* 0x0000000446467c24 */ /* 0x000fe2000f8e02ff */
[-C--:B------:R-:W-:Y:S02]  /*eb90*/  LEA R236, P0, R46, R12.reuse, 0x2 ;  /* 0x0000000c2eec7211 */ /* 0x080fe400078010ff */
[----:B---3--:R-:W-:Y:S02]  /*eba0*/  LEA R28, P4, R62, R12, 0x2 ;  /* 0x0000000c3e1c7211 */ /* 0x008fe400078810ff */
[----:B------:R-:W-:Y:S01]  /*ebb0*/  LEA.HI.X.SX32 R221, R38, R0, 0x2, P5 ;  /* 0x0000000026dd7211 */ /* 0x000fe200028f16ff */
[----:B------:R-:W-:Y:S01]  /*ebc0*/  IMAD R78, R78, UR4, RZ ;  /* 0x000000044e4e7c24 */ /* 0x000fe2000f8e02ff */
[----:B------:R-:W-:Y:S02]  /*ebd0*/  LEA R228, P6, R42, R12, 0x2 ;  /* 0x0000000c2ae47211 */ /* 0x000fe400078c10ff */
[----:B------:R-:W-:-:S02]  /*ebe0*/  LEA.HI.X.SX32 R189, R22, R0, 0x2, P1 ;  /* 0x0000000016bd7211 */ /* 0x000fc400008f16ff */
[-C--:B-1----:R-:W-:Y:S01]  /*ebf0*/  LEA R24, P5, R66, R12.reuse, 0x2 ;  /* 0x0000000c42187211 */ /* 0x082fe200078a10ff */
[----:B------:R-:W-:Y:S01]  /*ec00*/  IMAD R82, R82, UR4, RZ ;  /* 0x0000000452527c24 */ /* 0x000fe2000f8e02ff */
[----:B------:R-:W-:Y:S02]  /*ec10*/  LEA R244, P1, R50, R12, 0x2 ;  /* 0x0000000c32f47211 */ /* 0x000fe400078210ff */
[-C--:B------:R-:W-:Y:S01]  /*ec20*/  LEA.HI.X.SX32 R37, R54, R0.reuse, 0x2, P2 ;  /* 0x0000000036257211 */ /* 0x080fe200010f16ff */
[----:B------:R-:W-:Y:S01]  /*ec30*/  IMAD R86, R86, UR4, RZ ;  /* 0x0000000456567c24 */ /* 0x000fe2000f8e02ff */
[-C--:B------:R-:W-:Y:S01]  /*ec40*/  LEA.HI.X.SX32 R33, R58, R0.reuse, 0x2, P3 ;  /* 0x000000003a217211 */ /* 0x080fe200018f16ff */
[----:B------:R-:W-:Y:S01]  /*ec50*/  IMAD R90, R90, UR4, RZ ;  /* 0x000000045a5a7c24 */ /* 0x000fe2000f8e02ff */
[-C--:B------:R-:W-:Y:S02]  /*ec60*/  LEA.HI.X.SX32 R237, R46, R0.reuse, 0x2, P0 ;  /* 0x000000002eed7211 */ /* 0x080fe400000f16ff */
[-C--:B------:R-:W-:Y:S01]  /*ec70*/  LEA.HI.X.SX32 R29, R62, R0.reuse, 0x2, P4 ;  /* 0x000000003e1d7211 */ /* 0x080fe200020f16ff */
[----:B------:R-:W-:Y:S01]  /*ec80*/  IMAD R94, R94, UR4, RZ ;  /* 0x000000045e5e7c24 */ /* 0x000fe2000f8e02ff */
[----:B------:R-:W-:-:S02]  /*ec90*/  LEA.HI.X.SX32 R229, R42, R0, 0x2, P6 ;  /* 0x000000002ae57211 */ /* 0x000fc400030f16ff */
[----:B------:R-:W-:Y:S02]  /*eca0*/  LEA R44, P0, R74, R12, 0x2 ;  /* 0x0000000c4a2c7211 */ /* 0x000fe400078010ff */
[----:B------:R-:W-:Y:S01]  /*ecb0*/  LEA.HI.X.SX32 R25, R66, R0, 0x2, P5 ;  /* 0x0000000042197211 */ /* 0x000fe200028f16ff */
[----:B------:R1:W-:Y:S01]  /*ecc0*/  STL.64 [R1+0xe00], R36 ;  /* 0x000e002401007387 */ /* 0x0003e20000100a00 */
[----:B------:R-:W-:Y:S02]  /*ecd0*/  LEA R48, P6, R70, R12, 0x2 ;  /* 0x0000000c46307211 */ /* 0x000fe400078c10ff */
[----:B------:R-:W-:Y:S01]  /*ece0*/  LEA.HI.X.SX32 R245, R50, R0, 0x2, P1 ;  /* 0x0000000032f57211 */ /* 0x000fe200008f16ff */
[----:B------:R2:W-:Y:S01]  /*ecf0*/  STL.64 [R1+0xe28], R32 ;  /* 0x000e282001007387 */ /* 0x0005e20000100a00 */
[----:B------:R-:W-:Y:S01]  /*ed00*/  LEA R40, P1, R78, R12, 0x2 ;  /* 0x0000000c4e287211 */ /* 0x000fe200078210ff */
[----:B------:R-:W-:Y:S01]  /*ed10*/  IMAD R98, R98, UR4, RZ ;  /* 0x0000000462627c24 */ /* 0x000fe2000f8e02ff */
[-C--:B------:R-:W-:Y:S01]  /*ed20*/  LEA.HI.X.SX32 R45, R74, R0.reuse, 0x2, P0 ;  /* 0x000000004a2d7211 */ /* 0x080fe200000f16ff */
[----:B------:R3:W-:Y:S01]  /*ed30*/  STL.64 [R1+0xe38], R28 ;  /* 0x000e381c01007387 */ /* 0x0007e20000100a00 */
[----:B------:R-:W-:-:S02]  /*ed40*/  LEA.HI.X.SX32 R49, R70, R0, 0x2, P6 ;  /* 0x0000000046317211 */ /* 0x000fc400030f16ff */
[-C--:B-1----:R-:W-:Y:S01]  /*ed50*/  LEA R36, P2, R82, R12.reuse, 0x2 ;  /* 0x0000000c52247211 */ /* 0x082fe200078410ff */
[----:B------:R1:W-:Y:S01]  /*ed60*/  STL.64 [R1+0xe58], R24 ;  /* 0x000e581801007387 */ /* 0x0003e20000100a00 */
[----:B------:R-:W-:Y:S01]  /*ed70*/  IMAD R102, R102, UR4, RZ ;  /* 0x0000000466667c24 */ /* 0x000fe2000f8e02ff */
[----:B--2---:R-:W-:Y:S01]  /*ed80*/  LEA R32, P3, R86, R12, 0x2 ;  /* 0x0000000c56207211 */ /* 0x004fe200078610ff */
[----:B------:R-:W-:Y:S01]  /*ed90*/  IMAD R106, R106, UR4, RZ ;  /* 0x000000046a6a7c24 */ /* 0x000fe2000f8e02ff */
[----:B------:R-:W-:Y:S02]  /*eda0*/  LEA.HI.X.SX32 R41, R78, R0, 0x2, P1 ;  /* 0x000000004e297211 */ /* 0x000fe400008f16ff */
[----:B---3--:R-:W-:Y:S01]  /*edb0*/  LEA R28, P4, R90, R12, 0x2 ;  /* 0x0000000c5a1c7211 */ /* 0x008fe200078810ff */
[----:B------:R-:W-:Y:S01]  /*edc0*/  IMAD R110, R110, UR4, RZ ;  /* 0x000000046e6e7c24 */ /* 0x000fe2000f8e02ff */
[----:B------:R-:W-:Y:S02]  /*edd0*/  LEA.HI.X.SX32 R37, R82, R0, 0x2, P2 ;  /* 0x0000000052257211 */ /* 0x000fe400010f16ff */
[----:B-1----:R-:W-:Y:S01]  /*ede0*/  LEA R24, P5, R94, R12, 0x2 ;  /* 0x0000000c5e187211 */ /* 0x002fe200078a10ff */
[----:B------:R-:W-:Y:S01]  /*edf0*/  IMAD R114, R114, UR4, RZ ;  /* 0x0000000472727c24 */ /* 0x000fe2000f8e02ff */
[-C--:B------:R-:W-:Y:S01]  /*ee00*/  LEA.HI.X.SX32 R33, R86, R0.reuse, 0x2, P3 ;  /* 0x0000000056217211 */ /* 0x080fe200018f16ff */
[----:B------:R1:W-:Y:S01]  /*ee10*/  STL.64 [R1+0xf88], R44 ;  /* 0x000f882c01007387 */ /* 0x0003e20000100a00 */
[----:B------:R-:W-:Y:S01]  /*ee20*/  LEA.HI.X.SX32 R29, R90, R0, 0x2, P4 ;  /* 0x000000005a1d7211 */ /* 0x000fe200020f16ff */
[----:B------:R-:W-:Y:S01]  /*ee30*/  IMAD R118, R118, UR4, RZ ;  /* 0x0000000476767c24 */ /* 0x000fe2000f8e02ff */
[----:B------:R-:W-:Y:S01]  /*ee40*/  LEA R22, P6, R98, R12, 0x2 ;  /* 0x0000000c62167211 */ /* 0x000fe200078c10ff */
[----:B------:R-:W-:Y:S01]  /*ee50*/  STL.64 [R1+0xf68], R48 ;  /* 0x000f683001007387 */ /* 0x000fe20000100a00 */
[----:B------:R-:W-:Y:S01]  /*ee60*/  LEA.HI.X.SX32 R25, R94, R0, 0x2, P5 ;  /* 0x000000005e197211 */ /* 0x000fe200028f16ff */
[----:B------:R-:W-:-:S02]  /*ee70*/  IMAD R122, R122, UR4, RZ ;  /* 0x000000047a7a7c24 */ /* 0x000fc4000f8e02ff */
[----:B------:R2:W-:Y:S01]  /*ee80*/  STL.64 [R1+0xff0], R40 ;  /* 0x000ff02801007387 */ /* 0x0005e20000100a00 */
[----:B------:R-:W-:Y:S01]  /*ee90*/  IMAD R14, R23, UR4, RZ ;  /* 0x00000004170e7c24 */ /* 0x000fe2000f8e02ff */
[----:B-1----:R-:W-:Y:S02]  /*eea0*/  LEA R44, P0, R102, R12, 0x2 ;  /* 0x0000000c662c7211 */ /* 0x002fe400078010ff */
[----:B------:R1:W-:Y:S01]  /*eeb0*/  STL.64 [R1+0x1020], R36 ;  /* 0x0010202401007387 */ /* 0x0003e20000100a00 */
[----:B------:R-:W-:-:S03]  /*eec0*/  LEA.HI.X.SX32 R23, R98, R0, 0x2, P6 ;  /* 0x0000000062177211 */ /* 0x000fc600030f16ff */
[----:B------:R3:W-:Y:S01]  /*eed0*/  STL.64 [R1+0x1050], R32 ;  /* 0x0010502001007387 */ /* 0x0007e20000100a00 */
[----:B--2---:R-:W-:-:S03]  /*eee0*/  LEA R40, P1, R106, R12, 0x2 ;  /* 0x0000000c6a287211 */ /* 0x004fc600078210ff */
[----:B------:R2:W-:Y:S01]  /*eef0*/  STL.64 [R1+0x1070], R28 ;  /* 0x0010701c01007387 */ /* 0x0005e20000100a00 */
[----:B------:R-:W-:Y:S02]  /*ef00*/  LEA.HI.X.SX32 R45, R102, R0, 0x2, P0 ;  /* 0x00000000662d7211 */ /* 0x000fe400000f16ff */
[-C--:B-1----:R-:W-:Y:S01]  /*ef10*/  LEA R36, P2, R110, R12.reuse, 0x2 ;  /* 0x0000000c6e247211 */ /* 0x082fe200078410ff */
[----:B------:R1:W-:Y:S01]  /*ef20*/  STL.64 [R1+0x1090], R24 ;  /* 0x0010901801007387 */ /* 0x0003e20000100a00 */
[----:B------:R-:W-:Y:S01]  /*ef30*/  IMAD R126, R126, UR4, RZ ;  /* 0x000000047e7e7c24 */ /* 0x000fe2000f8e02ff */
[----:B---3--:R-:W-:Y:S01]  /*ef40*/  LEA R32, P3, R114, R12, 0x2 ;  /* 0x0000000c72207211 */ /* 0x008fe200078610ff */
[----:B------:R-:W-:Y:S01]  /*ef50*/  IMAD R130, R130, UR4, RZ ;  /* 0x0000000482827c24 */ /* 0x000fe2000f8e02ff */
[----:B------:R-:W-:Y:S02]  /*ef60*/  LEA.HI.X.SX32 R41, R106, R0, 0x2, P1 ;  /* 0x000000006a297211 */ /* 0x000fe400008f16ff */
[----:B--2---:R-:W-:Y:S01]  /*ef70*/  LEA R28, P4, R118, R12, 0x2 ;  /* 0x0000000c761c7211 */ /* 0x004fe200078810ff */
[----:B------:R-:W-:Y:S01]  /*ef80*/  IMAD R134, R134, UR4, RZ ;  /* 0x0000000486867c24 */ /* 0x000fe2000f8e02ff */
[----:B------:R-:W-:-:S02]  /*ef90*/  LEA.HI.X.SX32 R37, R110, R0, 0x2, P2 ;  /* 0x000000006e257211 */ /* 0x000fc400010f16ff */
[----:B-1----:R-:W-:Y:S01]  /*efa0*/  LEA R24, P5, R122, R12, 0x2 ;  /* 0x0000000c7a187211 */ /* 0x002fe200078a10ff */
[----:B------:R-:W-:Y:S01]  /*efb0*/  IMAD R138, R138, UR6, RZ ;  /* 0x000000068a8a7c24 */ /* 0x000fe2000f8e02ff */
[-C--:B------:R-:W-:Y:S01]  /*efc0*/  LEA.HI.X.SX32 R33, R114, R0.reuse, 0x2, P3 ;  /* 0x0000000072217211 */ /* 0x080fe200018f16ff */
[----:B------:R1:W-:Y:S01]  /*efd0*/  STL.64 [R1+0x10b8], R22 ;  /* 0x0010b81601007387 */ /* 0x0003e20000100a00 */
[-C--:B------:R-:W-:Y:S01]  /*efe0*/  LEA.HI.X.SX32 R29, R118, R0.reuse, 0x2, P4 ;  /* 0x00000000761d7211 */ /* 0x080fe200020f16ff */
[----:B------:R-:W-:Y:S01]  /*eff0*/  IMAD R142, R142, UR10, RZ ;  /* 0x0000000a8e8e7c24 */ /* 0x000fe2000f8e02ff */
[----:B------:R-:W-:Y:S01]  /*f000*/  LEA.HI.X.SX32 R25, R122, R0, 0x2, P5 ;  /* 0x000000007a197211 */ /* 0x000fe200028f16ff */
[----:B------:R2:W-:Y:S01]  /*f010*/  STL.64 [R1+0x10d8], R44 ;  /* 0x0010d82c01007387 */ /* 0x0005e20000100a00 */
[----:B------:R-:W-:Y:S02]  /*f020*/  IMAD R146, R146, UR14, RZ ;  /* 0x0000000e92927c24 */ /* 0x000fe4000f8e02ff */
[----:B------:R-:W-:Y:S01]  /*f030*/  IMAD R150, R150, UR18, RZ ;  /* 0x0000001296967c24 */ /* 0x000fe2000f8e02ff */
[----:B------:R3:W-:Y:S01]  /*f040*/  STL.64 [R1+0x1100], R40 ;  /* 0x0011002801007387 */ /* 0x0007e20000100a00 */
[----:B-1----:R-:W-:-:S03]  /*f050*/  LEA R22, P6, R126, R12, 0x2 ;  /* 0x0000000c7e167211 */ /* 0x002fc600078c10ff */
[----:B------:R1:W-:Y:S01]  /*f060*/  STL.64 [R1+0x1130], R36 ;  /* 0x0011302401007387 */ /* 0x0003e20000100a00 */
[----:B--2---:R-:W-:-:S03]  /*f070*/  LEA R44, P0, R130, R12, 0x2 ;  /* 0x0000000c822c7211 */ /* 0x004fc600078010ff */
[----:B------:R2:W-:Y:S01]  /*f080*/  STL.64 [R1+0x1170], R32 ;  /* 0x0011702001007387 */ /* 0x0005e20000100a00 */
[----:B------:R-:W-:Y:S02]  /*f090*/  LEA.HI.X.SX32 R23, R126, R0, 0x2, P6 ;  /* 0x000000007e177211 */ /* 0x000fe400030f16ff */
[----:B---3--:R-:W-:Y:S01]  /*f0a0*/  LEA R40, P1, R134, R12, 0x2 ;  /* 0x0000000c86287211 */ /* 0x008fe200078210ff */
[----:B------:R3:W-:Y:S01]  /*f0b0*/  STL.64 [R1+0x11b8], R28 ;  /* 0x0011b81c01007387 */ /* 0x0007e20000100a00 */
[----:B------:R-:W-:Y:S01]  /*f0c0*/  IMAD R27, R27, UR4, RZ ;  /* 0x000000041b1b7c24 */ /* 0x000fe2000f8e02ff */
[----:B------:R-:W-:Y:S02]  /*f0d0*/  LEA.HI.X.SX32 R45, R130, R0, 0x2, P0 ;  /* 0x00000000822d7211 */ /* 0x000fe400000f16ff */
[----:B-1----:R-:W-:Y:S01]  /*f0e0*/  LEA R36, P2, R138, R12, 0x2 ;  /* 0x0000000c8a247211 */ /* 0x002fe200078410ff */
[----:B------:R1:W-:Y:S01]  /*f0f0*/  STL.64 [R1+0x11f8], R24 ;  /* 0x0011f81801007387 */ /* 0x0003e20000100a00 */
[----:B------:R-:W-:-:S02]  /*f100*/  LEA.HI.X.SX32 R41, R134, R0, 0x2, P1 ;  /* 0x0000000086297211 */ /* 0x000fc400008f16ff */
[----:B--2---:R-:W-:Y:S01]  /*f110*/  LEA R32, P3, R142, R12, 0x2 ;  /* 0x0000000c8e207211 */ /* 0x004fe200078610ff */
[----:B------:R-:W-:Y:S01]  /*f120*/  IMAD R13, R13, UR4, RZ ;  /* 0x000000040d0d7c24 */ /* 0x000fe2000f8e02ff */
[----:B------:R-:W-:Y:S02]  /*f130*/  LEA.HI.X.SX32 R37, R138, R0, 0x2, P2 ;  /* 0x000000008a257211 */ /* 0x000fe400010f16ff */
[-C--:B---3--:R-:W-:Y:S01]  /*f140*/  LEA R28, P4, R146, R12.reuse, 0x2 ;  /* 0x0000000c921c7211 */ /* 0x088fe200078810ff */
[----:B------:R-:W-:Y:S01]  /*f150*/  IMAD R35, R35, UR4, RZ ;  /* 0x0000000423237c24 */ /* 0x000fe2000f8e02ff */
[-C--:B------:R-:W-:Y:S02]  /*f160*/  LEA R158, P0, R159, R12.reuse, 0x2 ;  /* 0x0000000c9f9e7211 */ /* 0x080fe400078010ff */
[----:B-1----:R-:W-:Y:S01]  /*f170*/  LEA R24, P5, R150, R12, 0x2 ;  /* 0x0000000c96187211 */ /* 0x002fe200078a10ff */
[----:B------:R-:W-:Y:S01]  /*f180*/  IMAD R15, R15, UR4, RZ ;  /* 0x000000040f0f7c24 */ /* 0x000fe2000f8e02ff */
[-C--:B------:R-:W-:Y:S01]  /*f190*/  LEA.HI.X.SX32 R33, R142, R0.reuse, 0x2, P3 ;  /* 0x000000008e217211 */ /* 0x080fe200018f16ff */
[----:B------:R1:W-:Y:S01]  /*f1a0*/  STL.64 [R1+0x1248], R22 ;  /* 0x0012481601007387 */ /* 0x0003e20000100a00 */
[-C--:B------:R-:W-:Y:S01]  /*f1b0*/  LEA.HI.X.SX32 R29, R146, R0.reuse, 0x2, P4 ;  /* 0x00000000921d7211 */ /* 0x080fe200020f16ff */
[----:B------:R-:W-:Y:S01]  /*f1c0*/  IMAD R55, R55, UR4, RZ ;  /* 0x0000000437377c24 */ /* 0x000fe2000f8e02ff */
[----:B------:R-:W-:Y:S01]  /*f1d0*/  LEA.HI.X.SX32 R25, R150, R0, 0x2, P5 ;  /* 0x0000000096197211 */ /* 0x000fe200028f16ff */
[----:B------:R-:W-:Y:S01]  /*f1e0*/  STL.64 [R1+0x1288], R44 ;  /* 0x0012882c01007387 */ /* 0x000fe20000100a00 */
[-C--:B------:R-:W-:Y:S01]  /*f1f0*/  LEA R198, P5, R27, R12.reuse, 0x2 ;  /* 0x0000000c1bc67211 */ /* 0x080fe200078a10ff */
[----:B------:R-:W-:Y:S01]  /*f200*/  IMAD R31, R31, UR4, RZ ;  /* 0x000000041f1f7c24 */ /* 0x000fe2000f8e02ff */
[----:B------:R-:W-:Y:S01]  /*f210*/  LEA R166, P1, R167, R12, 0x2 ;  /* 0x0000000ca7a67211 */ /* 0x000fe200078210ff */
[----:B------:R-:W-:Y:S01]  /*f220*/  STL.64 [R1+0x12c8], R40 ;  /* 0x0012c82801007387 */ /* 0x000fe20000100a00 */
[----:B------:R-:W-:Y:S01]  /*f230*/  IMAD R39, R39, UR4, RZ ;  /* 0x0000000427277c24 */ /* 0x000fe2000f8e02ff */
[----:B------:R-:W-:-:S02]  /*f240*/  LEA.HI.X.SX32 R159, R159, R0, 0x2, P0 ;  /* 0x000000009f9f7211 */ /* 0x000fc400000f16ff */
[-C--:B-1----:R-:W-:Y:S01]  /*f250*/  LEA R22, P6, R175, R12.reuse, 0x2 ;  /* 0x0000000caf167211 */ /* 0x082fe200078c10ff */
[----:B------:R-:W-:Y:S01]  /*f260*/  STL.64 [R1+0x1300], R36 ;  /* 0x0013002401007387 */ /* 0x000fe20000100a00 */
[----:B------:R-:W-:Y:S01]  /*f270*/  IMAD R47, R47, UR4, RZ ;  /* 0x000000042f2f7c24 */ /* 0x000fe2000f8e02ff */
[-C--:B------:R-:W-:Y:S01]  /*f280*/  LEA R182, P3, R13, R12.reuse, 0x2 ;  /* 0x0000000c0db67211 */ /* 0x080fe200078610ff */
[----:B------:R-:W-:Y:S01]  /*f290*/  IMAD R63, R63, UR4, RZ ;  /* 0x000000043f3f7c24 */ /* 0x000fe2000f8e02ff */
[----:B------:R-:W-:Y:S01]  /*f2a0*/  STL.64 [R1+0x1340], R32 ;  /* 0x0013402001007387 */ /* 0x000fe20000100a00 */
[-C--:B------:R-:W-:Y:S01]  /*f2b0*/  LEA R214, P0, R35, R12.reuse, 0x2 ;  /* 0x0000000c23d67211 */ /* 0x080fe200078010ff */
[----:B------:R-:W-:Y:S01]  /*f2c0*/  IMAD R43, R43, UR4, RZ ;  /* 0x000000042b2b7c24 */ /* 0x000fe2000f8e02ff */
[----:B------:R-:W-:Y:S01]  /*f2d0*/  LEA R174, P2, R15, R12, 0x2 ;  /* 0x0000000c0fae7211 */ /* 0x000fe200078410ff */
[----:B------:R1:W-:Y:S01]  /*f2e0*/  STL.64 [R1+0x1378], R28 ;  /* 0x0013781c01007387 */ /* 0x0003e20000100a00 */
[-C--:B------:R-:W-:Y:S01]  /*f2f0*/  LEA.HI.X.SX32 R199, R27, R0.reuse, 0x2, P5 ;  /* 0x000000001bc77211 */ /* 0x080fe200028f16ff */
[----:B------:R-:W-:Y:S01]  /*f300*/  IMAD R51, R51, UR4, RZ ;  /* 0x0000000433337c24 */ /* 0x000fe2000f8e02ff */
[----:B------:R-:W-:Y:S01]  /*f310*/  LEA.HI.X.SX32 R23, R175, R0, 0x2, P6 ;  /* 0x00000000af177211 */ /* 0x000fe200030f16ff */
[----:B------:R-:W-:Y:S01]  /*f320*/  IMAD R59, R59, UR4, RZ ;  /* 0x000000043b3b7c24 */ /* 0x000fe2000f8e02ff */
[-C--:B------:R-:W-:Y:S01]  /*f330*/  LEA R190, P4, R14, R12.reuse, 0x2 ;  /* 0x0000000c0ebe7211 */ /* 0x080fe200078810ff */
[----:B------:R-:W-:Y:S01]  /*f340*/  IMAD R67, R67, UR4, RZ ;  /* 0x0000000443437c24 */ /* 0x000fe2000f8e02ff */
[----:B------:R-:W-:Y:S01]  /*f350*/  LEA R206, P6, R31, R12, 0x2 ;  /* 0x0000000c1fce7211 */ /* 0x000fe200078c10ff */
[----:B------:R2:W-:Y:S01]  /*f360*/  STL.64 [R1+0x13b0], R24 ;  /* 0x0013b01801007387 */ /* 0x0005e20000100a00 */
[----:B------:R-:W-:-:S02]  /*f370*/  LEA.HI.X.SX32 R167, R167, R0, 0x2, P1 ;  /* 0x00000000a7a77211 */ /* 0x000fc400008f16ff */
[-C--:B-1----:R-:W-:Y:S01]  /*f380*/  LEA R28, P5, R55, R12.reuse, 0x2 ;  /* 0x0000000c371c7211 */ /* 0x082fe200078a10ff */
[----:B------:R-:W-:Y:S01]  /*f390*/  IMAD R75, R75, UR4, RZ ;  /* 0x000000044b4b7c24 */ /* 0x000fe2000f8e02ff */
[----:B------:R-:W-:Y:S02]  /*f3a0*/  LEA R222, P1, R39, R12, 0x2 ;  /* 0x0000000c27de7211 */ /* 0x000fe400078210ff */
[-C--:B------:R-:W-:Y:S02]  /*f3b0*/  LEA.HI.X.SX32 R183, R13, R0.reuse, 0x2, P3 ;  /* 0x000000000db77211 */ /* 0x080fe400018f16ff */
[-C--:B------:R-:W-:Y:S01]  /*f3c0*/  LEA.HI.X.SX32 R215, R35, R0.reuse, 0x2, P0 ;  /* 0x0000000023d77211 */ /* 0x080fe200000f16ff */
[----:B------:R-:W-:Y:S01]  /*f3d0*/  IMAD R71, R71, UR4, RZ ;  /* 0x0000000447477c24 */ /* 0x000fe2000f8e02ff */
[----:B------:R-:W-:Y:S02]  /*f3e0*/  LEA.HI.X.SX32 R175, R15, R0, 0x2, P2 ;  /* 0x000000000faf7211 */ /* 0x000fe400010f16ff */
[----:B------:R-:W-:-:S02]  /*f3f0*/  LEA R238, P3, R47, R12, 0x2 ;  /* 0x0000000c2fee7211 */ /* 0x000fc400078610ff */
[-C--:B--2---:R-:W-:Y:S01]  /*f400*/  LEA R24, P0, R63, R12.reuse, 0x2 ;  /* 0x0000000c3f187211 */ /* 0x084fe200078010ff */
[----:B------:R-:W-:Y:S01]  /*f410*/  IMAD R83, R83, UR4, RZ ;  /* 0x0000000453537c24 */ /* 0x000fe2000f8e02ff */
[----:B------:R-:W-:Y:S02]  /*f420*/  LEA R230, P2, R43, R12, 0x2 ;  /* 0x0000000c2be67211 */ /* 0x000fe400078410ff */
[-C--:B------:R-:W-:Y:S01]  /*f430*/  LEA.HI.X.SX32 R29, R55, R0.reuse, 0x2, P5 ;  /* 0x00000000371d7211 */ /* 0x080fe200028f16ff */
[----:B------:R-:W-:Y:S01]  /*f440*/  IMAD R79, R79, UR4, RZ ;  /* 0x000000044f4f7c24 */ /* 0x000fe2000f8e02ff */
[-C--:B------:R-:W-:Y:S02]  /*f450*/  LEA.HI.X.SX32 R191, R14, R0.reuse, 0x2, P4 ;  /* 0x000000000ebf7211 */ /* 0x080fe400020f16ff */
[----:B------:R-:W-:Y:S01]  /*f460*/  LEA.HI.X.SX32 R207, R31, R0, 0x2, P6 ;  /* 0x000000001fcf7211 */ /* 0x000fe200030f16ff */
[----:B------:R-:W-:Y:S01]  /*f470*/  IMAD R87, R87, UR4, RZ ;  /* 0x0000000457577c24 */ /* 0x000fe2000f8e02ff */
[----:B------:R-:W-:-:S02]  /*f480*/  LEA R246, P4, R51, R12, 0x2 ;  /* 0x0000000c33f67211 */ /* 0x000fc400078810ff */
[----:B------:R-:W-:Y:S02]  /*f490*/  LEA R48, P6, R59, R12, 0x2 ;  /* 0x0000000c3b307211 */ /* 0x000fe400078c10ff */
[----:B------:R-:W-:Y:S01]  /*f4a0*/  LEA.HI.X.SX32 R223, R39, R0, 0x2, P1 ;  /* 0x0000000027df7211 */ /* 0x000fe200008f16ff */
[----:B------:R-:W-:Y:S01]  /*f4b0*/  IMAD R91, R91, UR4, RZ ;  /* 0x000000045b5b7c24 */ /* 0x000fe2000f8e02ff */
[----:B------:R-:W-:Y:S02]  /*f4c0*/  LEA R44, P1, R67, R12, 0x2 ;  /* 0x0000000c432c7211 */ /* 0x000fe400078210ff */
[-C--:B------:R-:W-:Y:S02]  /*f4d0*/  LEA.HI.X.SX32 R239, R47, R0.reuse, 0x2, P3 ;  /* 0x000000002fef7211 */ /* 0x080fe400018f16ff */
[-C--:B------:R-:W-:Y:S01]  /*f4e0*/  LEA.HI.X.SX32 R25, R63, R0.reuse, 0x2, P0 ;  /* 0x000000003f197211 */ /* 0x080fe200000f16ff */
[----:B------:R-:W-:Y:S01]  /*f4f0*/  IMAD R95, R95, UR4, RZ ;  /* 0x000000045f5f7c24 */ /* 0x000fe2000f8e02ff */
[----:B------:R-:W-:Y:S01]  /*f500*/  LEA.HI.X.SX32 R231, R43, R0, 0x2, P2 ;  /* 0x000000002be77211 */ /* 0x000fe200010f16ff */
[----:B------:R1:W-:Y:S01]  /*f510*/  STL.64 [R1+0xe08], R28 ;  /* 0x000e081c01007387 */ /* 0x0003e20000100a00 */
[----:B------:R-:W-:-:S02]  /*f520*/  LEA R32, P3, R75, R12, 0x2 ;  /* 0x0000000c4b207211 */ /* 0x000fc400078610ff */
[----:B------:R-:W-:Y:S02]  /*f530*/  LEA R40, P2, R71, R12, 0x2 ;  /* 0x0000000c47287211 */ /* 0x000fe400078410ff */
[-C--:B------:R-:W-:Y:S02]  /*f540*/  LEA.HI.X.SX32 R247, R51, R0.reuse, 0x2, P4 ;  /* 0x0000000033f77211 */ /* 0x080fe400020f16ff */
[----:B------:R-:W-:Y:S01]  /*f550*/  LEA.HI.X.SX32 R49, R59, R0, 0x2, P6 ;  /* 0x000000003b317211 */ /* 0x000fe200030f16ff */
[----:B------:R2:W-:Y:S01]  /*f560*/  STL.64 [R1+0xe40], R24 ;  /* 0x000e401801007387 */ /* 0x0005e20000100a00 */
[----:B------:R-:W-:Y:S02]  /*f570*/  LEA R36, P4, R79, R12, 0x2 ;  /* 0x0000000c4f247211 */ /* 0x000fe400078810ff */
[----:B------:R-:W-:Y:S02]  /*f580*/  LEA.HI.X.SX32 R45, R67, R0, 0x2, P1 ;  /* 0x00000000432d7211 */ /* 0x000fe400008f16ff */
[-C--:B-1----:R-:W-:Y:S01]  /*f590*/  LEA R28, P5, R83, R12.reuse, 0x2 ;  /* 0x0000000c531c7211 */ /* 0x082fe200078a10ff */
[----:B------:R-:W-:Y:S01]  /*f5a0*/  IMAD R99, R99, UR4, RZ ;  /* 0x0000000463637c24 */ /* 0x000fe2000f8e02ff */
[----:B------:R-:W-:-:S02]  /*f5b0*/  LEA R26, P6, R87, R12, 0x2 ;  /* 0x0000000c571a7211 */ /* 0x000fc400078c10ff */
[-C--:B------:R-:W-:Y:S01]  /*f5c0*/  LEA.HI.X.SX32 R33, R75, R0.reuse, 0x2, P3 ;  /* 0x000000004b217211 */ /* 0x080fe200018f16ff */
[----:B------:R-:W-:Y:S01]  /*f5d0*/  IMAD R103, R103, UR4, RZ ;  /* 0x0000000467677c24 */ /* 0x000fe2000f8e02ff */
[----:B------:R-:W-:Y:S02]  /*f5e0*/  LEA.HI.X.SX32 R41, R71, R0, 0x2, P2 ;  /* 0x0000000047297211 */ /* 0x000fe400010f16ff */
[-C--:B--2---:R-:W-:Y:S01]  /*f5f0*/  LEA R24, P0, R91, R12.reuse, 0x2 ;  /* 0x0000000c5b187211 */ /* 0x084fe200078010ff */
        /* <DEDUP_REMOVED lines=10> */
[----:B------:R1:W-:Y:S01]  /*f6a0*/  STL.64 [R1+0xf58], R32 ;  /* 0x000f582001007387 */ /* 0x0003e20000100a00 */
[----:B------:R-:W-:Y:S01]  /*f6b0*/  IMAD R119, R119, UR4, RZ ;  /* 0x0000000477777c24 */ /* 0x000fe2000f8e02ff */
[----:B------:R-:W-:Y:S01]  /*f6c0*/  LEA R34, P2, R99, R12, 0x2 ;  /* 0x0000000c63227211 */ /* 0x000fe200078410ff */
[----:B------:R-:W-:Y:S01]  /*f6d0*/  IMAD R123, R123, UR4, RZ ;  /* 0x000000047b7b7c24 */ /* 0x000fe2000f8e02ff */
[----:B------:R-:W-:Y:S01]  /*f6e0*/  STL.64 [R1+0xe80], R40 ;  /* 0x000e802801007387 */ /* 0x000fe20000100a00 */
[----:B------:R-:W-:-:S02]  /*f6f0*/  LEA.HI.X.SX32 R15, R95, R0, 0x2, P1 ;  /* 0x000000005f0f7211 */ /* 0x000fc400008f16ff */
[----:B------:R-:W-:Y:S01]  /*f700*/  LEA R30, P4, R107, R12, 0x2 ;  /* 0x0000000c6b1e7211 */ /* 0x000fe200078810ff */
[----:B------:R2:W-:Y:S01]  /*f710*/  STL.64 [R1+0xf98], R28 ;  /* 0x000f981c01007387 */ /* 0x0005e20000100a00 */
[----:B------:R-:W-:Y:S02]  /*f720*/  LEA.HI.X.SX32 R35, R99, R0, 0x2, P2 ;  /* 0x0000000063237211 */ /* 0x000fe400010f16ff */
[----:B-1----:R-:W-:Y:S01]  /*f730*/  LEA R32, P3, R103, R12, 0x2 ;  /* 0x0000000c67207211 */ /* 0x002fe200078610ff */
[----:B------:R-:W-:Y:S01]  /*f740*/  STL.64 [R1+0xf78], R36 ;  /* 0x000f782401007387 */ /* 0x000fe20000100a00 */
[----:B------:R-:W-:-:S03]  /*f750*/  LEA.HI.X.SX32 R31, R107, R0, 0x2, P4 ;  /* 0x000000006b1f7211 */ /* 0x000fc600020f16ff */
[----:B------:R1:W-:Y:S01]  /*f760*/  STL.64 [R1+0xfb0], R26 ;  /* 0x000fb01a01007387 */ /* 0x0003e20000100a00 */
[----:B------:R-:W-:Y:S02]  /*f770*/  LEA.HI.X.SX32 R33, R103, R0, 0x2, P3 ;  /* 0x0000000067217211 */ /* 0x000fe400018f16ff */
[----:B--2---:R-:W-:Y:S01]  /*f780*/  LEA R28, P5, R111, R12, 0x2 ;  /* 0x0000000c6f1c7211 */ /* 0x004fe200078a10ff */
[----:B------:R2:W-:Y:S01]  /*f790*/  STL.64 [R1+0xfc8], R24 ;  /* 0x000fc81801007387 */ /* 0x0005e20000100a00 */
[----:B------:R-:W-:-:S03]  /*f7a0*/  IMAD R127, R127, UR4, RZ ;  /* 0x000000047f7f7c24 */ /* 0x000fc6000f8e02ff */
[----:B------:R3:W-:Y:S01]  /*f7b0*/  STL.64 [R1+0xff8], R14 ;  /* 0x000ff80e01007387 */ /* 0x0007e20000100a00 */
[----:B------:R-:W-:Y:S02]  /*f7c0*/  LEA.HI.X.SX32 R29, R111, R0, 0x2, P5 ;  /* 0x000000006f1d7211 */ /* 0x000fe400028f16ff */
[-C--:B-1----:R-:W-:Y:S01]  /*f7d0*/  LEA R26, P6, R115, R12.reuse, 0x2 ;  /* 0x0000000c731a7211 */ /* 0x082fe200078c10ff */
[----:B------:R-:W-:Y:S01]  /*f7e0*/  IMAD R131, R131, UR4, RZ ;  /* 0x0000000483837c24 */ /* 0x000fe2000f8e02ff */
[----:B--2---:R-:W-:Y:S01]  /*f7f0*/  LEA R24, P0, R119, R12, 0x2 ;  /* 0x0000000c77187211 */ /* 0x004fe200078010ff */
[----:B------:R-:W-:Y:S01]  /*f800*/  IMAD R135, R135, UR4, RZ ;  /* 0x0000000487877c24 */ /* 0x000fe2000f8e02ff */
[----:B------:R-:W-:Y:S02]  /*f810*/  LEA.HI.X.SX32 R27, R115, R0, 0x2, P6 ;  /* 0x00000000731b7211 */ /* 0x000fe400030f16ff */
[----:B---3--:R-:W-:Y:S01]  /*f820*/  LEA R14, P1, R123, R12, 0x2 ;  /* 0x0000000c7b0e7211 */ /* 0x008fe200078210ff */
[----:B------:R1:W-:Y:S01]  /*f830*/  STL.64 [R1+0x1010], R34 ;  /* 0x0010102201007387 */ /* 0x0003e20000100a00 */
[-C--:B------:R-:W-:Y:S01]  /*f840*/  LEA.HI.X.SX32 R25, R119, R0.reuse, 0x2, P0 ;  /* 0x0000000077197211 */ /* 0x080fe200000f16ff */
[----:B------:R-:W-:Y:S01]  /*f850*/  IMAD R139, R139, UR7, RZ ;  /* 0x000000078b8b7c24 */ /* 0x000fe2000f8e02ff */
[----:B------:R-:W-:Y:S01]  /*f860*/  LEA.HI.X.SX32 R15, R123, R0, 0x2, P1 ;  /* 0x000000007b0f7211 */ /* 0x000fe200008f16ff */
[----:B------:R2:W-:Y:S01]  /*f870*/  STL.64 [R1+0x1030], R32 ;  /* 0x0010302001007387 */ /* 0x0005e20000100a00 */
[----:B------:R-:W-:-:S02]  /*f880*/  IMAD R151, R151, UR19, RZ ;  /* 0x0000001397977c24 */ /* 0x000fc4000f8e02ff */
[----:B------:R-:W-:Y:S01]  /*f890*/  IMAD R143, R143, UR11, RZ ;  /* 0x0000000b8f8f7c24 */ /* 0x000fe2000f8e02ff */
[----:B------:R3:W-:Y:S01]  /*f8a0*/  STL.64 [R1+0x1040], R30 ;  /* 0x0010401e01007387 */ /* 0x0007e20000100a00 */
[----:B------:R-:W-:Y:S01]  /*f8b0*/  IMAD R147, R147, UR15, RZ ;  /* 0x0000000f93937c24 */ /* 0x000fe2000f8e02ff */
[-C--:B-1----:R-:W-:Y:S02]  /*f8c0*/  LEA R34, P2, R127, R12.reuse, 0x2 ;  /* 0x0000000c7f227211 */ /* 0x082fe400078410ff */
[----:B------:R1:W-:Y:S01]  /*f8d0*/  STL.64 [R1+0x1068], R28 ;  /* 0x0010681c01007387 */ /* 0x0003e20000100a00 */
[----:B--2---:R-:W-:-:S03]  /*f8e0*/  LEA R32, P3, R131, R12, 0x2 ;  /* 0x0000000c83207211 */ /* 0x004fc600078610ff */
[----:B------:R2:W-:Y:S01]  /*f8f0*/  STL.64 [R1+0x1088], R26 ;  /* 0x0010881a01007387 */ /* 0x0005e20000100a00 */
[----:B------:R-:W-:Y:S02]  /*f900*/  LEA.HI.X.SX32 R35, R127, R0, 0x2, P2 ;  /* 0x000000007f237211 */ /* 0x000fe400010f16ff */
[----:B---3--:R-:W-:Y:S01]  /*f910*/  LEA R30, P4, R135, R12, 0x2 ;  /* 0x0000000c871e7211 */ /* 0x008fe200078810ff */
[----:B------:R3:W-:Y:S01]  /*f920*/  STL.64 [R1+0x10b0], R24 ;  /* 0x0010b01801007387 */ /* 0x0007e20000100a00 */
[----:B------:R-:W-:Y:S02]  /*f930*/  LEA.HI.X.SX32 R33, R131, R0, 0x2, P3 ;  /* 0x0000000083217211 */ /* 0x000fe400018f16ff */
[----:B-1----:R-:W-:Y:S01]  /*f940*/  LEA R28, P5, R139, R12, 0x2 ;  /* 0x0000000c8b1c7211 */ /* 0x002fe200078a10ff */
[----:B------:R1:W-:Y:S01]  /*f950*/  STL.64 [R1+0x10d0], R14 ;  /* 0x0010d00e01007387 */ /* 0x0003e20000100a00 */
[----:B------:R-:W-:Y:S02]  /*f960*/  LEA.HI.X.SX32 R31, R135, R0, 0x2, P4 ;  /* 0x00000000871f7211 */ /* 0x000fe400020f16ff */
[----:B--2---:R-:W-:-:S02]  /*f970*/  LEA R26, P6, R143, R12, 0x2 ;  /* 0x0000000c8f1a7211 */ /* 0x004fc400078c10ff */
[----:B------:R-:W-:Y:S02]  /*f980*/  LEA.HI.X.SX32 R29, R139, R0, 0x2, P5 ;  /* 0x000000008b1d7211 */ /* 0x000fe400028f16ff */
[-C--:B---3--:R-:W-:Y:S02]  /*f990*/  LEA R24, P0, R147, R12.reuse, 0x2 ;  /* 0x0000000c93187211 */ /* 0x088fe400078010ff */
[----:B-1----:R-:W-:Y:S01]  /*f9a0*/  LEA R14, P1, R151, R12, 0x2 ;  /* 0x0000000c970e7211 */ /* 0x002fe200078210ff */
[----:B------:R-:W-:Y:S01]  /*f9b0*/  STL.64 [R1+0x10f8], R34 ;  /* 0x0010f82201007387 */ /* 0x000fe20000100a00 */
[-C--:B------:R-:W-:Y:S02]  /*f9c0*/  LEA.HI.X.SX32 R27, R143, R0.reuse, 0x2, P6 ;  /* 0x000000008f1b7211 */ /* 0x080fe400030f16ff */
[-C--:B------:R-:W-:Y:S01]  /*f9d0*/  LEA.HI.X.SX32 R15, R151, R0.reuse, 0x2, P1 ;  /* 0x00000000970f7211 */ /* 0x080fe200008f16ff */
[----:B------:R-:W-:Y:S01]  /*f9e0*/  STL.64 [R1+0x1128], R32 ;  /* 0x0011282001007387 */ /* 0x000fe20000100a00 */
[----:B------:R-:W-:-:S03]  /*f9f0*/  LEA.HI.X.SX32 R25, R147, R0, 0x2, P0 ;  /* 0x0000000093197211 */ /* 0x000fc600000f16ff */
[----:B------:R-:W-:Y:S04]  /*fa00*/  STL.64 [R1+0x1150], R30 ;  /* 0x0011501e01007387 */ /* 0x000fe80000100a00 */
[----:B------:R-:W-:Y:S04]  /*fa10*/  STL.64 [R1+0x11a8], R28 ;  /* 0x0011a81c01007387 */ /* 0x000fe80000100a00 */
[----:B------:R-:W-:Y:S04]  /*fa20*/  STL.64 [R1+0x1278], R14 ;  /* 0x0012780e01007387 */ /* 0x000fe80000100a00 */
[----:B------:R-:W-:Y:S04]  /*fa30*/  STL.64 [R1+0x11e8], R26 ;  /* 0x0011e81a01007387 */ /* 0x000fe80000100a00 */
[----:B------:R1:W-:Y:S04]  /*fa40*/  STL.64 [R1+0x1230], R24 ;  /* 0x0012301801007387 */ /* 0x0003e80000100a00 */
[----:B-1----:R-:W2:Y:S01]  /*fa50*/  LDL.LU R24, [R1+0x9c] ;  /* 0x00009c0001187983 */ /* 0x002ea20000300800 */
[----:B------:R-:W-:Y:S01]  /*fa60*/  ULDC UR46, c[0x0][0x240] ;  /* 0x00009000002e7ab9 */ /* 0x000fe20000000800 */
[----:B------:R-:W-:Y:S01]  /*fa70*/  ULDC UR47, c[0x0][0x240] ;  /* 0x00009000002f7ab9 */ /* 0x000fe20000000800 */
[----:B------:R-:W-:Y:S01]  /*fa80*/  ULDC UR44, c[0x0][0x240] ;  /* 0x00009000002c7ab9 */ /* 0x000fe20000000800 */
[----:B------:R-:W3:Y:S01]  /*fa90*/  LDL.LU R128, [R1+0x7c] ;  /* 0x00007c0001807983 */ /* 0x000ee20000300800 */
[----:B------:R-:W-:Y:S01]  /*faa0*/  ULDC UR42, c[0x0][0x240] ;  /* 0x00009000002a7ab9 */ /* 0x000fe20000000800 */
[----:B------:R-:W-:Y:S01]  /*fab0*/  ULDC UR43, c[0x0][0x240] ;  /* 0x00009000002b7ab9 */ /* 0x000fe20000000800 */
[----:B------:R-:W-:Y:S01]  /*fac0*/  ULDC UR30, c[0x0][0x240] ;  /* 0x00009000001e7ab9 */ /* 0x000fe20000000800 */
[----:B------:R-:W4:Y:S01]  /*fad0*/  LDL.LU R48, [R1+0x48] ;  /* 0x0000480001307983 */ /* 0x000f220000300800 */
[----:B------:R-:W-:Y:S01]  /*fae0*/  ULDC UR28, c[0x0][0x240] ;  /* 0x00009000001c7ab9 */ /* 0x000fe20000000800 */
[----:B------:R-:W-:Y:S01]  /*faf0*/  ULDC UR27, c[0x0][0x240] ;  /* 0x00009000001b7ab9 */ /* 0x000fe20000000800 */
[----:B------:R-:W-:Y:S01]  /*fb00*/  ULDC UR26, c[0x0][0x240] ;  /* 0x00009000001a7ab9 */ /* 0x000fe20000000800 */
[----:B------:R-:W2:Y:S01]  /*fb10*/  LDL.LU R60, [R1+0x40] ;  /* 0x00004000013c7983 */ /* 0x000ea20000300800 */
[----:B------:R-:W-:Y:S01]  /*fb20*/  ULDC UR60, c[0x0][0x240] ;  /* 0x00009000003c7ab9 */ /* 0x000fe20000000800 */
[----:B------:R-:W-:Y:S01]  /*fb30*/  ULDC UR38, c[0x0][0x240] ;  /* 0x0000900000267ab9 */ /* 0x000fe20000000800 */
[----:B------:R-:W-:Y:S01]  /*fb40*/  ULDC UR36, c[0x0][0x240] ;  /* 0x0000900000247ab9 */ /* 0x000fe20000000800 */
[----:B------:R-:W3:Y:S01]  /*fb50*/  LDL.LU R124, [R1+0x74] ;  /* 0x00007400017c7983 */ /* 0x000ee20000300800 */
        /* <DEDUP_REMOVED lines=59> */
[----:B------:R-:W3:Y:S04]  /*ff10*/  LDL.LU R68, [R1+0xb8] ;  /* 0x0000b80001447983 */ /* 0x000ee80000300800 */
        /* <DEDUP_REMOVED lines=9> */
[----:B------:R1:W-:Y:S04]  /*ffb0*/  STL.64 [R1+0x1c20], R8 ;  /* 0x001c200801007387 */ /* 0x0003e80000100a00 */
[----:B------:R-:W-:Y:S04]  /*ffc0*/  STL.64 [R1+0x1c18], R16 ;  /* 0x001c181001007387 */ /* 0x000fe80000100a00 */
[----:B------:R-:W-:Y:S04]  /*ffd0*/  STL.64 [R1+0x1c10], R152 ;  /* 0x001c109801007387 */ /* 0x000fe80000100a00 */
[----:B------:R-:W-:Y:S01]  /*ffe0*/  STL.64 [R1+0x1c08], R160 ;  /* 0x001c08a001007387 */ /* 0x000fe20000100a00 */
[----:B----4-:R-:W-:-:S03]  /*fff0*/  IMAD R41, R48, UR28, RZ ;  /* 0x0000001c30297c24 */ /* 0x010fc6000f8e02ff */
[----:B------:R-:W-:Y:S01]  /*10000*/  STL.64 [R1+0x1c00], R168 ;  /* 0x001c00a801007387 */ /* 0x000fe20000100a00 */
[----:B--2---:R-:W-:-:S03]  /*10010*/  IMAD R42, R112, UR27, RZ ;  /* 0x0000001b702a7c24 */ /* 0x004fc6000f8e02ff */
[----:B------:R-:W-:Y:S01]  /*10020*/  STL.64 [R1+0x1bf8], R176 ;  /* 0x001bf8b001007387 */ /* 0x000fe20000100a00 */
[----:B------:R-:W-:Y:S01]  /*10030*/  IMAD R43, R60, UR26, RZ ;  /* 0x0000001a3c2b7c24 */ /* 0x000fe2000f8e02ff */
[----:B------:R-:W-:Y:S01]  /*10040*/  ULDC UR28, c[0x0][0x240] ;  /* 0x00009000001c7ab9 */ /* 0x000fe20000000800 */
[----:B---3--:R-:W-:Y:S01]  /*10050*/  IMAD R45, R108, UR60, RZ ;  /* 0x0000003c6c2d7c24 */ /* 0x008fe2000f8e02ff */
[----:B------:R-:W-:Y:S01]  /*10060*/  STL.64 [R1+0x1bf0], R184 ;  /* 0x001bf0b801007387 */ /* 0x000fe20000100a00 */
[----:B------:R-:W-:Y:S01]  /*10070*/  IMAD R34, R128, UR35, RZ ;  /* 0x0000002380227c24 */ /* 0x000fe2000f8e02ff */
[----:B------:R-:W-:Y:S01]  /*10080*/  ULDC UR35, c[0x0][0x240] ;  /* 0x0000900000237ab9 */ /* 0x000fe20000000800 */
[----:B------:R-:W-:Y:S01]  /*10090*/  IMAD R35, R124, UR34, RZ ;  /* 0x000000227c237c24 */ /* 0x000fe2000f8e02ff */
[----:B------:R-:W-:Y:S01]  /*100a0*/  STL.64 [R1+0x1be8], R192 ;  /* 0x001be8c001007387 */ /* 0x000fe20000100a00 */
[----:B------:R-:W-:Y:S01]  /*100b0*/  ULDC UR34, c[0x0][0x240] ;  /* 0x0000900000227ab9 */ /* 0x000fe20000000800 */
[----:B------:R-:W-:-:S02]  /*100c0*/  IMAD R37, R120, UR32, RZ ;  /* 0x0000002078257c24 */ /* 0x000fc4000f8e02ff */
[----:B------:R-:W-:Y:S01]  /*100d0*/  STL.64 [R1+0x1be0], R200 ;  /* 0x001be0c801007387 */ /* 0x000fe20000100a00 */
[----:B------:R-:W-:Y:S01]  /*100e0*/  IMAD.MOV.U32 R85, RZ, RZ, R80 ;  /* 0x000000ffff557224 */ /* 0x000fe200078e0050 */
[----:B------:R-:W-:Y:S01]  /*100f0*/  ULDC UR32, c[0x0][0x240] ;  /* 0x0000900000207ab9 */ /* 0x000fe20000000800 */
[----:B------:R-:W-:Y:S01]  /*10100*/  IMAD.MOV.U32 R69, RZ, RZ, R84 ;  /* 0x000000ffff457224 */ /* 0x000fe200078e0054 */
[----:B------:R-:W-:Y:S01]  /*10110*/  STL.64 [R1+0x1bd8], R208 ;  /* 0x001bd8d001007387 */ /* 0x000fe20000100a00 */
[----:B------:R-:W-:-:S03]  /*10120*/  IMAD R32, R32, UR37, RZ ;  /* 0x0000002520207c24 */ /* 0x000fc6000f8e02ff */
[----:B------:R-:W-:Y:S01]  /*10130*/  STL.64 [R1+0x1bd0], R216 ;  /* 0x001bd0d801007387 */ /* 0x000fe20000100a00 */
[----:B------:R-:W-:Y:S01]  /*10140*/  ULDC UR37, c[0x0][0x240] ;  /* 0x0000900000257ab9 */ /* 0x000fe20000000800 */
[----:B------:R-:W-:Y:S01]  /*10150*/  IMAD R36, R36, UR33, RZ ;  /* 0x0000002124247c24 */ /* 0x000fe2000f8e02ff */
[----:B------:R-:W-:Y:S01]  /*10160*/  ULDC UR33, c[0x0][0x240] ;  /* 0x0000900000217ab9 */ /* 0x000fe20000000800 */
[----:B------:R-:W-:Y:S01]  /*10170*/  STL.64 [R1+0x1bc8], R224 ;  /* 0x001bc8e001007387 */ /* 0x000fe20000100a00 */
[----:B------:R-:W-:Y:S01]  /*10180*/  IMAD R40, R40, UR29, RZ ;  /* 0x0000001d28287c24 */ /* 0x000fe2000f8e02ff */
[----:B------:R-:W-:Y:S01]  /*10190*/  ULDC UR29, c[0x0][0x240] ;  /* 0x00009000001d7ab9 */ /* 0x000fe20000000800 */
[----:B------:R-:W-:Y:S01]  /*101a0*/  IMAD R44, R44, UR61, RZ ;  /* 0x0000003d2c2c7c24 */ /* 0x000fe2000f8e02ff */
[----:B------:R-:W-:Y:S01]  /*101b0*/  STL.64 [R1+0x1bc0], R232 ;  /* 0x001bc0e801007387 */ /* 0x000fe20000100a00 */
[----:B------:R-:W-:-:S03]  /*101c0*/  IMAD R13, R136, UR20, RZ ;  /* 0x00000014880d7c24 */ /* 0x000fc6000f8e02ff */
[----:B------:R-:W-:Y:S01]  /*101d0*/  STL.64 [R1+0x1bb8], R240 ;  /* 0x001bb8f001007387 */ /* 0x000fe20000100a00 */
[----:B------:R-:W-:Y:S01]  /*101e0*/  IMAD.MOV.U32 R136, RZ, RZ, R24 ;  /* 0x000000ffff887224 */ /* 0x000fe200078e0018 */
[----:B------:R-:W-:Y:S01]  /*101f0*/  ULDC UR20, c[0x0][0x240] ;  /* 0x0000900000147ab9 */ /* 0x000fe20000000800 */
[----:B------:R-:W-:Y:S01]  /*10200*/  IMAD.MOV.U32 R81, RZ, RZ, R76 ;  /* 0x000000ffff517224 */ /* 0x000fe200078e004c */
[----:B------:R-:W-:Y:S01]  /*10210*/  STL.64 [R1+0x1bb0], R248 ;  /* 0x001bb0f801007387 */ /* 0x000fe20000100a00 */
[----:B------:R-:W-:Y:S01]  /*10220*/  MOV R89, R88 ;  /* 0x0000005800597202 */ /* 0x000fe20000000f00 */
[----:B------:R-:W-:Y:S01]  /*10230*/  IMAD R65, R92, UR6, RZ ;  /* 0x000000065c417c24 */ /* 0x000fe2000f8e02ff */
[----:B------:R-:W-:Y:S01]  /*10240*/  ULDC UR27, c[0x0][0x240] ;  /* 0x00009000001b7ab9 */ /* 0x000fe20000000800 */
[----:B------:R-:W-:Y:S01]  /*10250*/  STL.64 [R1+0x1ba8], R18 ;  /* 0x001ba81201007387 */ /* 0x000fe20000100a00 */
[----:B------:R-:W-:Y:S01]  /*10260*/  IMAD R70, R85, UR57, RZ ;  /* 0x0000003955467c24 */ /* 0x000fe2000f8e02ff */
[----:B------:R-:W-:Y:S01]  /*10270*/  ULDC UR26, c[0x0][0x240] ;  /* 0x00009000001a7ab9 */ /* 0x000fe20000000800 */
[----:B------:R-:W-:Y:S01]  /*10280*/  IMAD R67, R89, UR4, RZ ;  /* 0x0000000459437c24 */ /* 0x000fe2000f8e02ff */
        /* <DEDUP_REMOVED lines=9> */
[----:B------:R-:W-:Y:S01]  /*10320*/  ULDC UR25, c[0x0][0x240] ;  /* 0x0000900000197ab9 */ /* 0x000fe20000000800 */
[----:B-1----:R-:W1:Y:S01]  /*10330*/  LDC R9, c[0x0][0x230] ;  /* 0x00008c00ff097b82 */ /* 0x002e620000000800 */
[----:B------:R-:W-:Y:S01]  /*10340*/  ULDC UR7, c[0x0][0x240] ;  /* 0x0000900000077ab9 */ /* 0x000fe20000000800 */
[----:B------:R-:W-:Y:S01]  /*10350*/  STL.64 [R1+0x1b88], R178 ;  /* 0x001b88b201007387 */ /* 0x000fe20000100a00 */
[----:B------:R-:W-:-:S03]  /*10360*/  ULDC UR6, c[0x0][0x240] ;  /* 0x0000900000067ab9 */ /* 0x000fc60000000800 */
[----:B------:R-:W-:Y:S04]  /*10370*/  STL.64 [R1+0x1b80], R186 ;  /* 0x001b80ba01007387 */ /* 0x000fe80000100a00 */
        /* <DEDUP_REMOVED lines=34> */
[----:B------:R2:W-:Y:S04]  /*105a0*/  STL.64 [R1+0x1a68], R6 ;  /* 0x001a680601007387 */ /* 0x0005e80000100a00 */
[----:B------:R-:W3:Y:S04]  /*105b0*/  LDL.LU R140, [R1+0xfc] ;  /* 0x0000fc00018c7983 */ /* 0x000ee80000300800 */
[----:B------:R-:W4:Y:S01]  /*105c0*/  LDL.LU R24, [R1+0xf0] ;  /* 0x0000f00001187983 */ /* 0x000f220000300800 */
[----:B---3--:R-:W-:Y:S01]  /*105d0*/  IMAD R14, R140, UR47, RZ ;  /* 0x0000002f8c0e7c24 */ /* 0x008fe2000f8e02ff */
[C---:B--2---:R-:W-:Y:S01]  /*105e0*/  LEA R6, P0, R13.reuse, R12, 0x2 ;  /* 0x0000000c0d067211 */ /* 0x044fe200078010ff */
[----:B------:R-:W-:Y:S01]  /*105f0*/  ULDC UR47, c[0x0][0x240] ;  /* 0x00009000002f7ab9 */ /* 0x000fe20000000800 */
[----:B----4-:R-:W-:Y:S01]  /*10600*/  IMAD R15, R24, UR46, RZ ;  /* 0x0000002e180f7c24 */ /* 0x010fe2000f8e02ff */
[----:B------:R-:W-:Y:S01]  /*10610*/  ULDC UR46, c[0x0][0x240] ;  /* 0x00009000002e7ab9 */ /* 0x000fe20000000800 */
[----:B------:R-:W2:Y:S04]  /*10620*/  LDL.LU R24, [R1+0xe4] ;  /* 0x0000e40001187983 */ /* 0x000ea80000300800 */
[----:B------:R-:W3:Y:S04]  /*10630*/  LDL.LU R140, [R1+0xd8] ;  /* 0x0000d800018c7983 */ /* 0x000ee80000300800 */
[----:B------:R-:W4:Y:S01]  /*10640*/  LDL.LU R144, [R1+0xcc] ;  /* 0x0000cc0001907983 */ /* 0x000f220000300800 */
[----:B------:R-:W-:-:S02]  /*10650*/  LEA.HI.X.SX32 R7, R13, R0, 0x2, P0 ;  /* 0x000000000d077211 */ /* 0x000fc400000f16ff */
[-C--:B------:R-:W-:Y:S02]  /*10660*/  LEA R126, P2, R14, R12.reuse, 0x2 ;  /* 0x0000000c0e7e7211 */ /* 0x080fe400078410ff */
[----:B------:R-:W-:Y:S01]  /*10670*/  LEA R22, P3, R15, R12, 0x2 ;  /* 0x0000000c0f167211 */ /* 0x000fe200078610ff */
[----:B--2---:R-:W-:Y:S01]  /*10680*/  IMAD R24, R24, UR45, RZ ;  /* 0x0000002d18187c24 */ /* 0x004fe2000f8e02ff */
[----:B------:R-:W-:Y:S01]  /*10690*/  ULDC UR45, c[0x0][0x240] ;  /* 0x00009000002d7ab9 */ /* 0x000fe20000000800 */
[----:B---3--:R-:W-:Y:S01]  /*106a0*/  IMAD R25, R140, UR44, RZ ;  /* 0x0000002c8c197c24 */ /* 0x008fe2000f8e02ff */
[----:B------:R-:W-:Y:S01]  /*106b0*/  ULDC UR44, c[0x0][0x240] ;  /* 0x00009000002c7ab9 */ /* 0x000fe20000000800 */
[----:B------:R-:W-:Y:S02]  /*106c0*/  IMAD.MOV.U32 R140, RZ, RZ, R136 ;  /* 0x000000ffff8c7224 */ /* 0x000fe400078e0088 */
[----:B------:R-:W-:Y:S02]  /*106d0*/  IMAD.MOV.U32 R136, RZ, RZ, R132 ;  /* 0x000000ffff887224 */ /* 0x000fe400078e0084 */
[----:B------:R-:W-:-:S02]  /*106e0*/  IMAD.MOV.U32 R132, RZ, RZ, R116 ;  /* 0x000000ffff847224 */ /* 0x000fc400078e0074 */
[----:B------:R-:W-:Y:S02]  /*106f0*/  IMAD.MOV.U32 R116, RZ, RZ, R104 ;  /* 0x000000ffff747224 */ /* 0x000fe400078e0068 */
[----:B------:R-:W-:Y:S02]  /*10700*/  IMAD.MOV.U32 R104, RZ, RZ, R100 ;  /* 0x000000ffff687224 */ /* 0x000fe400078e0064 */
[----:B------:R-:W-:Y:S02]  /*10710*/  IMAD.MOV.U32 R100, RZ, RZ, R96 ;  /* 0x000000ffff647224 */ /* 0x000fe400078e0060 */
[----:B------:R-:W-:Y:S02]  /*10720*/  IMAD.MOV.U32 R96, RZ, RZ, R72 ;  /* 0x000000ffff607224 */ /* 0x000fe400078e0048 */
[----:B------:R-:W-:Y:S02]  /*10730*/  IMAD.MOV.U32 R72, RZ, RZ, R56 ;  /* 0x000000ffff487224 */ /* 0x000fe400078e0038 */
[----:B------:R-:W-:-:S02]  /*10740*/  IMAD.MOV.U32 R56, RZ, RZ, R28 ;  /* 0x000000ffff387224 */ /* 0x000fc400078e001c */
[----:B------:R-:W2:Y:S01]  /*10750*/  LDL.LU R28, [R1+0xc0] ;  /* 0x0000c000011c7983 */ /* 0x000ea20000300800 */
[----:B----4-:R-:W-:Y:S01]  /*10760*/  IMAD R26, R144, UR43, RZ ;  /* 0x0000002b901a7c24 */ /* 0x010fe2000f8e02ff */
[-C--:B------:R-:W-:Y:S01]  /*10770*/  LEA R20, P4, R24, R12.reuse, 0x2 ;  /* 0x0000000c18147211 */ /* 0x080fe200078810ff */
[----:B------:R-:W-:Y:S01]  /*10780*/  IMAD R39, R56, UR30, RZ ;  /* 0x0000001e38277c24 */ /* 0x000fe2000f8e02ff */
[----:B------:R-:W-:Y:S01]  /*10790*/  LEA R16, P5, R25, R12, 0x2 ;  /* 0x0000000c19107211 */ /* 0x000fe200078a10ff */
[----:B------:R-:W-:Y:S02]  /*107a0*/  IMAD.MOV.U32 R108, RZ, RZ, R104 ;  /* 0x000000ffff6c7224 */ /* 0x000fe400078e0068 */
[----:B------:R-:W-:Y:S01]  /*107b0*/  IMAD R31, R136, UR38, RZ ;  /* 0x00000026881f7c24 */ /* 0x000fe2000f8e02ff */
[----:B------:R-:W-:Y:S01]  /*107c0*/  ULDC UR38, c[0x0][0x240] ;  /* 0x0000900000267ab9 */ /* 0x000fe20000000800 */
[----:B------:R-:W-:Y:S02]  /*107d0*/  IMAD.MOV.U32 R104, RZ, RZ, R68 ;  /* 0x000000ffff687224 */ /* 0x000fe400078e0044 */
[----:B------:R-:W-:Y:S01]  /*107e0*/  IMAD R33, R132, UR36, RZ ;  /* 0x0000002484217c24 */ /* 0x000fe2000f8e02ff */
[----:B------:R-:W-:Y:S01]  /*107f0*/  ULDC UR36, c[0x0][0x240] ;  /* 0x0000900000247ab9 */ /* 0x000fe20000000800 */
[----:B------:R-:W-:-:S02]  /*10800*/  IMAD.MOV.U32 R68, RZ, RZ, R52 ;  /* 0x000000ffff447224 */ /* 0x000fc400078e0034 */
[----:B--2---:R-:W-:Y:S01]  /*10810*/  IMAD R27, R28, UR42, RZ ;  /* 0x0000002a1c1b7c24 */ /* 0x004fe2000f8e02ff */
[----:B------:R-:W-:Y:S01]  /*10820*/  ULDC UR42, c[0x0][0x240] ;  /* 0x00009000002a7ab9 */ /* 0x000fe20000000800 */
[----:B------:R-:W2:Y:S01]  /*10830*/  LDL.LU R28, [R1+0xb4] ;  /* 0x0000b400011c7983 */ /* 0x000ea20000300800 */
[----:B------:R-:W-:Y:S02]  /*10840*/  IMAD R38, R116, UR31, RZ ;  /* 0x0000001f74267c24 */ /* 0x000fe4000f8e02ff */
[----:B------:R-:W-:Y:S01]  /*10850*/  IMAD R30, R140, UR39, RZ ;  /* 0x000000278c1e7c24 */ /* 0x000fe2000f8e02ff */
[----:B------:R-:W3:Y:S01]  /*10860*/  LDL.LU R144, [R1+0xa8] ;  /* 0x0000a80001907983 */ /* 0x000ee20000300800 */
[----:B------:R-:W-:Y:S02]  /*10870*/  IMAD R61, R108, UR10, RZ ;  /* 0x0000000a6c3d7c24 */ /* 0x000fe4000f8e02ff */
[----:B------:R-:W-:Y:S01]  /*10880*/  IMAD R63, R100, UR8, RZ ;  /* 0x00000008643f7c24 */ /* 0x000fe2000f8e02ff */
[----:B------:R-:W4:Y:S01]  /*10890*/  LDL.LU R56, [R1+0x16c] ;  /* 0x00016c0001387983 */ /* 0x000f220000300800 */
[----:B------:R-:W-:-:S02]  /*108a0*/  IMAD R62, R104, UR9, RZ ;  /* 0x00000009683e7c24 */ /* 0x000fc4000f8e02ff */
[----:B------:R-:W-:Y:S01]  /*108b0*/  IMAD.MOV.U32 R93, RZ, RZ, R96 ;  /* 0x000000ffff5d7224 */ /* 0x000fe200078e0060 */
[----:B------:R-:W2:Y:S01]  /*108c0*/  LDL.LU R48, [R1+0x160] ;  /* 0x0001600001307983 */ /* 0x000ea20000300800 */
[-C--:B------:R-:W-:Y:S02]  /*108d0*/  LEA.HI.X.SX32 R127, R14, R0.reuse, 0x2, P2 ;  /* 0x000000000e7f7211 */ /* 0x080fe400010f16ff */
[----:B------:R-:W-:Y:S01]  /*108e0*/  LEA.HI.X.SX32 R23, R15, R0, 0x2, P3 ;  /* 0x000000000f177211 */ /* 0x000fe200018f16ff */
[----:B------:R-:W3:Y:S01]  /*108f0*/  LDL.LU R112, [R1+0x154] ;  /* 0x0001540001707983 */ /* 0x000ee20000300800 */
[----:B------:R-:W-:Y:S01]  /*10900*/  LEA R18, P1, R27, R12, 0x2 ;  /* 0x0000000c1b127211 */ /* 0x000fe200078210ff */
[----:B------:R-:W-:Y:S01]  /*10910*/  IMAD R72, R72, UR55, RZ ;  /* 0x0000003748487c24 */ /* 0x000fe2000f8e02ff */
[-C--:B------:R-:W-:Y:S01]  /*10920*/  LEA.HI.X.SX32 R21, R24, R0.reuse, 0x2, P4 ;  /* 0x0000000018157211 */ /* 0x080fe200020f16ff */
[----:B------:R-:W2:Y:S01]  /*10930*/  LDL.LU R60, [R1+0x148] ;  /* 0x00014800013c7983 */ /* 0x000ea20000300800 */
[----:B------:R-:W-:Y:S01]  /*10940*/  LEA.HI.X.SX32 R17, R25, R0, 0x2, P5 ;  /* 0x0000000019117211 */ /* 0x000fe200028f16ff */
[----:B------:R-:W-:Y:S01]  /*10950*/  IMAD R68, R68, UR59, RZ ;  /* 0x0000003b44447c24 */ /* 0x000fe2000f8e02ff */
[----:B------:R-:W-:Y:S01]  /*10960*/  ULDC UR43, c[0x0][0x240] ;  /* 0x00009000002b7ab9 */ /* 0x000fe20000000800 */
[----:B------:R-:W2:Y:S01]  /*10970*/  LDL.LU R136, [R1+0x13c] ;  /* 0x00013c0001887983 */ /* 0x000ea20000300800 */
[----:B------:R-:W-:Y:S01]  /*10980*/  ULDC UR39, c[0x0][0x240] ;  /* 0x0000900000277ab9 */ /* 0x000fe20000000800 */
[----:B------:R-:W-:Y:S01]  /*10990*/  ULDC UR31, c[0x0][0x240] ;  /* 0x00009000001f7ab9 */ /* 0x000fe20000000800 */
[----:B------:R-:W-:Y:S01]  /*109a0*/  ULDC UR30, c[0x0][0x240] ;  /* 0x00009000001e7ab9 */ /* 0x000fe20000000800 */
[----:B------:R-:W2:Y:S01]  /*109b0*/  LDL.LU R52, [R1+0x130] ;  /* 0x0001300001347983 */ /* 0x000ea20000300800 */
[----:B-1----:R-:W-:Y:S01]  /*109c0*/  VIADD R9, R9, 0xffffffff ;  /* 0xffffffff09097836 */ /* 0x002fe20000000000 */
[----:B------:R-:W-:Y:S01]  /*109d0*/  ULDC UR10, c[0x0][0x240] ;  /* 0x00009000000a7ab9 */ /* 0x000fe20000000800 */
[----:B------:R-:W-:Y:S01]  /*109e0*/  ULDC UR9, c[0x0][0x240] ;  /* 0x0000900000097ab9 */ /* 0x000fe20000000800 */
[----:B------:R-:W2:Y:S01]  /*109f0*/  LDL.LU R132, [R1+0x120] ;  /* 0x0001200001847983 */ /* 0x000ea20000300800 */
[----:B------:R-:W-:Y:S01]  /*10a00*/  ULDC UR8, c[0x0][0x240] ;  /* 0x0000900000087ab9 */ /* 0x000fe20000000800 */
[----:B----4-:R-:W-:-:S02]  /*10a10*/  IMAD R47, R56, UR24, RZ ;  /* 0x00000018382f7c24 */ /* 0x010fc4000f8e02ff */
[----:B------:R-:W4:Y:S01]  /*10a20*/  LDL.LU R128, [R1+0x114] ;  /* 0x0001140001807983 */ /* 0x000f220000300800 */
[----:B---3--:R-:W-:-:S03]  /*10a30*/  IMAD R49, R112, UR22, RZ ;  /* 0x0000001670317c24 */ /* 0x008fc6000f8e02ff */
[----:B------:R-:W3:Y:S01]  /*10a40*/  LDL.LU R124, [R1+0x10c] ;  /* 0x00010c00017c7983 */ /* 0x000ee20000300800 */
[----:B------:R-:W-:Y:S01]  /*10a50*/  IMAD R29, R144, UR40, RZ ;  /* 0x00000028901d7c24 */ /* 0x000fe2000f8e02ff */
[----:B------:R-:W-:Y:S01]  /*10a60*/  ULDC UR40, c[0x0][0x240] ;  /* 0x0000900000287ab9 */ /* 0x000fe20000000800 */
[----:B--2---:R-:W-:Y:S01]  /*10a70*/  IMAD R50, R60, UR21, RZ ;  /* 0x000000153c327c24 */ /* 0x004fe2000f8e02ff */
[----:B------:R-:W2:Y:S01]  /*10a80*/  LDL.LU R56, [R1+0x100] ;  /* 0x0001000001387983 */ /* 0x000ea20000300800 */
[----:B------:R-:W-:Y:S02]  /*10a90*/  IMAD R66, R93, UR5, RZ ;  /* 0x000000055d427c24 */ /* 0x000fe4000f8e02ff */
[----:B------:R-:W-:Y:S01]  /*10aa0*/  IMAD R28, R28, UR41, RZ ;  /* 0x000000291c1c7c24 */ /* 0x000fe2000f8e02ff */
[----:B------:R-:W2:Y:S01]  /*10ab0*/  LDL.LU R120, [R1+0xf4] ;  /* 0x0000f40001787983 */ /* 0x000ea20000300800 */
[----:B------:R-:W-:Y:S01]  /*10ac0*/  IMAD R51, R136, UR20, RZ ;  /* 0x0000001488337c24 */ /* 0x000fe2000f8e02ff */
[----:B------:R-:W-:Y:S01]  /*10ad0*/  ULDC UR41, c[0x0][0x240] ;  /* 0x0000900000297ab9 */ /* 0x000fe20000000800 */
[----:B------:R-:W-:Y:S01]  /*10ae0*/  LEA.HI.X.SX32 R19, R27, R0, 0x2, P1 ;  /* 0x000000001b137211 */ /* 0x000fe200008f16ff */
[----:B------:R-:W2:Y:S01]  /*10af0*/  LDL.LU R116, [R1+0xe8] ;  /* 0x0000e80001747983 */ /* 0x000ea20000300800 */
[----:B------:R-:W-:Y:S01]  /*10b00*/  IMAD R48, R48, UR23, RZ ;  /* 0x0000001730307c24 */ /* 0x000fe2000f8e02ff */
[----:B------:R-:W-:Y:S01]  /*10b10*/  ULDC UR24, c[0x0][0x240] ;  /* 0x0000900000187ab9 */ /* 0x000fe20000000800 */
[----:B------:R-:W-:Y:S01]  /*10b20*/  IMAD R53, R132, UR18, RZ ;  /* 0x0000001284357c24 */ /* 0x000fe2000f8e02ff */
[----:B------:R-:W2:Y:S01]  /*10b30*/  LDL.LU R112, [R1+0xdc] ;  /* 0x0000dc0001707983 */ /* 0x000ea20000300800 */
[----:B------:R-:W-:Y:S01]  /*10b40*/  IMAD R52, R52, UR19, RZ ;  /* 0x0000001334347c24 */ /* 0x000fe2000f8e02ff */
[----:B------:R-:W-:Y:S01]  /*10b50*/  ULDC UR23, c[0x0][0x240] ;  /* 0x0000900000177ab9 */ /* 0x000fe20000000800 */
[----:B------:R-:W-:Y:S01]  /*10b60*/  ULDC UR22, c[0x0][0x240] ;  /* 0x0000900000167ab9 */ /* 0x000fe20000000800 */
[----:B------:R-:W2:Y:S01]  /*10b70*/  LDL.LU R60, [R1+0xd0] ;  /* 0x0000d000013c7983 */ /* 0x000ea20000300800 */
[----:B------:R-:W-:Y:S01]  /*10b80*/  ULDC UR21, c[0x0][0x240] ;  /* 0x0000900000157ab9 */ /* 0x000fe20000000800 */
[----:B------:R-:W-:Y:S01]  /*10b90*/  ULDC UR20, c[0x0][0x240] ;  /* 0x0000900000147ab9 */ /* 0x000fe20000000800 */
[----:B------:R-:W-:Y:S01]  /*10ba0*/  ULDC UR19, c[0x0][0x240] ;  /* 0x0000900000137ab9 */ /* 0x000fe20000000800 */
[----:B------:R-:W2:Y:S01]  /*10bb0*/  LDL.LU R73, [R1+0x1b0] ;  /* 0x0001b00001497983 */ /* 0x000ea20000300800 */
[----:B------:R-:W-:Y:S01]  /*10bc0*/  ULDC UR18, c[0x0][0x240] ;  /* 0x0000900000127ab9 */ /* 0x000fe20000000800 */
[----:B------:R-:W-:Y:S01]  /*10bd0*/  ULDC UR5, c[0x0][0x240] ;  /* 0x0000900000057ab9 */ /* 0x000fe20000000800 */
[----:B------:R-:W-:Y:S01]  /*10be0*/  ULDC UR59, c[0x0][0x230] ;  /* 0x00008c00003b7ab9 */ /* 0x000fe20000000800 */
[----:B------:R-:W2:Y:S04]  /*10bf0*/  LDL.LU R77, [R1+0x1a8] ;  /* 0x0001a800014d7983 */ /* 0x000ea80000300800 */
[----:B------:R-:W2:Y:S04]  /*10c00*/  LDL.LU R148, [R1+0x1a0] ;  /* 0x0001a00001947983 */ /* 0x000ea80000300800 */
[----:B------:R-:W2:Y:S04]  /*10c10*/  LDL.LU R76, [R1+0x198] ;  /* 0x00019800014c7983 */ /* 0x000ea80000300800 */
[----:B------:R-:W2:Y:S04]  /*10c20*/  LDL.LU R144, [R1+0x190] ;  /* 0x0001900001907983 */ /* 0x000ea80000300800 */
[----:B------:R-:W2:Y:S04]  /*10c30*/  LDL.LU R140, [R1+0x188] ;  /* 0x00018800018c7983 */ /* 0x000ea80000300800 */
[----:B------:R-:W2:Y:S04]  /*10c40*/  LDL.LU R136, [R1+0x180] ;  /* 0x0001800001887983 */ /* 0x000ea80000300800 */
[----:B------:R-:W2:Y:S04]  /*10c50*/  LDL.LU R80, [R1+0x178] ;  /* 0x0001780001507983 */ /* 0x000ea80000300800 */
[----:B------:R-:W2:Y:S01]  /*10c60*/  LDL.LU R132, [R1+0x170] ;  /* 0x0001700001847983 */ /* 0x000ea20000300800 */
[----:B----4-:R-:W-:Y:S01]  /*10c70*/  IMAD R54, R128, UR17, RZ ;  /* 0x0000001180367c24 */ /* 0x010fe2000f8e02ff */
[----:B------:R-:W-:-:S02]  /*10c80*/  ULDC UR17, c[0x0][0x240] ;  /* 0x0000900000117ab9 */ /* 0x000fc40000000800 */
[----:B------:R-:W4:Y:S01]  /*10c90*/  LDL.LU R128, [R1+0x164] ;  /* 0x0001640001807983 */ /* 0x000f220000300800 */
[----:B---3--:R-:W-:Y:S01]  /*10ca0*/  IMAD R55, R124, UR16, RZ ;  /* 0x000000107c377c24 */ /* 0x008fe2000f8e02ff */
[----:B------:R-:W-:Y:S02]  /*10cb0*/  ULDC UR16, c[0x0][0x240] ;  /* 0x0000900000107ab9 */ /* 0x000fe40000000800 */
[----:B------:R-:W3:Y:S04]  /*10cc0*/  LDL.LU R124, [R1+0x158] ;  /* 0x00015800017c7983 */ /* 0x000ee80000300800 */
[----:B------:R-:W4:Y:S01]  /*10cd0*/  LDL.LU R84, [R1+0x14c] ;  /* 0x00014c0001547983 */ /* 0x000f220000300800 */
[----:B--2---:R-:W-:Y:S01]  /*10ce0*/  IMAD R57, R120, UR14, RZ ;  /* 0x0000000e78397c24 */ /* 0x004fe2000f8e02ff */
[----:B------:R-:W-:-:S02]  /*10cf0*/  ULDC UR14, c[0x0][0x240] ;  /* 0x00009000000e7ab9 */ /* 0x000fc40000000800 */
[----:B------:R-:W2:Y:S01]  /*10d00*/  LDL.LU R120, [R1+0x140] ;  /* 0x0001400001787983 */ /* 0x000ea20000300800 */
[----:B------:R-:W-:Y:S01]  /*10d10*/  IMAD R58, R116, UR13, RZ ;  /* 0x0000000d743a7c24 */ /* 0x000fe2000f8e02ff */
[----:B------:R-:W-:Y:S02]  /*10d20*/  ULDC UR13, c[0x0][0x240] ;  /* 0x00009000000d7ab9 */ /* 0x000fe40000000800 */
[----:B------:R-:W4:Y:S01]  /*10d30*/  LDL.LU R116, [R1+0x134] ;  /* 0x0001340001747983 */ /* 0x000f220000300800 */
[----:B------:R-:W-:Y:S01]  /*10d40*/  IMAD R59, R112, UR12, RZ ;  /* 0x0000000c703b7c24 */ /* 0x000fe2000f8e02ff */
[----:B------:R-:W-:Y:S02]  /*10d50*/  ULDC UR12, c[0x0][0x240] ;  /* 0x00009000000c7ab9 */ /* 0x000fe40000000800 */
[----:B------:R-:W2:Y:S04]  /*10d60*/  LDL.LU R112, [R1+0x128] ;  /* 0x0001280001707983 */ /* 0x000ea80000300800 */
[----:B------:R-:W4:Y:S04]  /*10d70*/  LDL.LU R88, [R1+0x11c] ;  /* 0x00011c0001587983 */ /* 0x000f280000300800 */
[----:B------:R-:W2:Y:S04]  /*10d80*/  LDL.LU R108, [R1+0x110] ;  /* 0x00011000016c7983 */ /* 0x000ea80000300800 */
[----:B------:R-:W4:Y:S04]  /*10d90*/  LDL.LU R104, [R1+0x104] ;  /* 0x0001040001687983 */ /* 0x000f280000300800 */
[----:B------:R-:W2:Y:S04]  /*10da0*/  LDL.LU R100, [R1+0xf8] ;  /* 0x0000f80001647983 */ /* 0x000ea80000300800 */
[----:B------:R-:W2:Y:S04]  /*10db0*/  LDL.LU R92, [R1+0xec] ;  /* 0x0000ec00015c7983 */ /* 0x000ea80000300800 */
[----:B------:R-:W2:Y:S01]  /*10dc0*/  LDL.LU R96, [R1+0xe0] ;  /* 0x0000e00001607983 */ /* 0x000ea20000300800 */
[----:B---3--:R-:W-:-:S03]  /*10dd0*/  IMAD R83, R124, UR44, RZ ;  /* 0x0000002c7c537c24 */ /* 0x008fc6000f8e02ff */
[----:B------:R-:W3:Y:S04]  /*10de0*/  LDL.LU R124, [R1+0xd4] ;  /* 0x0000d400017c7983 */ /* 0x000ee80000300800 */
[----:B------:R-:W3:Y:S01]  /*10df0*/  LDL.LU R102, [R1+0xc8] ;  /* 0x0000c80001667983 */ /* 0x000ee20000300800 */
[----:B----4-:R-:W-:Y:S02]  /*10e00*/  IMAD R90, R104, UR37, RZ ;  /* 0x00000025685a7c24 */ /* 0x010fe4000f8e02ff */
[----:B--2---:R-:W-:Y:S02]  /*10e10*/  IMAD R91, R100, UR36, RZ ;  /* 0x00000024645b7c24 */ /* 0x004fe4000f8e02ff */
[----:B------:R-:W-:Y:S02]  /*10e20*/  IMAD R93, R96, UR34, RZ ;  /* 0x00000022605d7c24 */ /* 0x000fe4000f8e02ff */
[----:B------:R-:W2:Y:S04]  /*10e30*/  LDL.LU R96, [R1+0xbc] ;  /* 0x0000bc0001607983 */ /* 0x000ea80000300800 */
        /* <DEDUP_REMOVED lines=10> */
[----:B------:R-:W-:-:S03]  /*10ee0*/  IMAD R89, R108, UR38, RZ ;  /* 0x000000266c597c24 */ /* 0x000fc6000f8e02ff */
[----:B------:R-:W4:Y:S01]  /*10ef0*/  LDL.LU R133, [R1+0x1b4] ;  /* 0x0001b40001857983 */ /* 0x000f220000300800 */
[----:B------:R-:W-:-:S03]  /*10f00*/  IMAD R87, R112, UR40, RZ ;  /* 0x0000002870577c24 */ /* 0x000fc6000f8e02ff */
[----:B------:R-:W4:Y:S04]  /*10f10*/  LDL.LU R108, [R1+0x1ac] ;  /* 0x0001ac00016c7983 */ /* 0x000f280000300800 */
[----:B------:R-:W4:Y:S04]  /*10f20*/  LDL.LU R109, [R1+0x1a4] ;  /* 0x0001a400016d7983 */ /* 0x000f280000300800 */
[----:B------:R-:W4:Y:S04]  /*10f30*/  LDL.LU R129, [R1+0x19c] ;  /* 0x00019c0001817983 */ /* 0x000f280000300800 */
[----:B------:R-:W4:Y:S01]  /*10f40*/  LDL.LU R125, [R1+0x194] ;  /* 0x00019400017d7983 */ /* 0x000f220000300800 */
[----:B------:R-:W-:-:S03]  /*10f50*/  IMAD R86, R116, UR41, RZ ;  /* 0x0000002974567c24 */ /* 0x000fc6000f8e02ff */
        /* <DEDUP_REMOVED lines=20> */
[----:B------:R-:W-:Y:S01]  /*110a0*/  IMAD R56, R56, UR15, RZ ;  /* 0x0000000f38387c24 */ /* 0x000fe2000f8e02ff */
[----:B------:R-:W-:Y:S01]  /*110b0*/  ULDC UR15, c[0x0][0x240] ;  /* 0x00009000000f7ab9 */ /* 0x000fe20000000800 */
[----:B------:R-:W-:Y:S01]  /*110c0*/  IMAD R60, R60, UR11, RZ ;  /* 0x0000000b3c3c7c24 */ /* 0x000fe2000f8e02ff */
[----:B------:R-:W-:Y:S01]  /*110d0*/  ULDC UR11, c[0x0][0x240] ;  /* 0x00009000000b7ab9 */ /* 0x000fe20000000800 */
[----:B------:R-:W-:-:S02]  /*110e0*/  IMAD R73, R73, UR54, RZ ;  /* 0x0000003649497c24 */ /* 0x000fc4000f8e02ff */
[----:B------:R-:W-:Y:S02]  /*110f0*/  IMAD R76, R76, UR51, RZ ;  /* 0x000000334c4c7c24 */ /* 0x000fe4000f8e02ff */
[----:B------:R-:W-:Y:S02]  /*11100*/  IMAD R80, R80, UR47, RZ ;  /* 0x0000002f50507c24 */ /* 0x000fe4000f8e02ff */
[----:B------:R-:W-:Y:S02]  /*11110*/  IMAD R84, R84, UR43, RZ ;  /* 0x0000002b54547c24 */ /* 0x000fe4000f8e02ff */
[----:B------:R-:W-:Y:S02]  /*11120*/  IMAD R88, R88, UR39, RZ ;  /* 0x0000002758587c24 */ /* 0x000fe4000f8e02ff */
[----:B------:R-:W-:Y:S02]  /*11130*/  IMAD R92, R92, UR35, RZ ;  /* 0x000000235c5c7c24 */ /* 0x000fe4000f8e02ff */
[----:B---3--:R-:W-:-:S02]  /*11140*/  IMAD R94, R124, UR33, RZ ;  /* 0x000000217c5e7c24 */ /* 0x008fc4000f8e02ff */
[----:B------:R-:W3:Y:S04]  /*11150*/  LDL.LU R124, [R1+0x1d8] ;  /* 0x0001d800017c7983 */ /* 0x000ee80000300800 */
[----:B------:R1:W-:Y:S04]  /*11160*/  STL.64 [R1+0x1258], R6 ;  /* 0x0012580601007387 */ /* 0x0003e80000100a00 */
[----:B------:R1:W-:Y:S02]  /*11170*/  STL.64 [R1+0x1298], R126 ;  /* 0x0012987e01007387 */ /* 0x0003e40000100a00 */
[----:B-1----:R-:W-:-:S02]  /*11180*/  LEA R6, P0, R26, R12, 0x2 ;  /* 0x0000000c1a067211 */ /* 0x002fc400078010ff */
[----:B------:R1:W-:Y:S02]  /*11190*/  STL.64 [R1+0x12d8], R22 ;  /* 0x0012d81601007387 */ /* 0x0003e40000100a00 */
[----:B------:R-:W-:Y:S02]  /*111a0*/  LEA.HI.X.SX32 R7, R26, R0, 0x2, P0 ;  /* 0x000000001a077211 */ /* 0x000fe400000f16ff */
[----:B------:R2:W-:Y:S01]  /*111b0*/  STL.64 [R1+0x1320], R20 ;  /* 0x0013201401007387 */ /* 0x0005e20000100a00 */
[----:B------:R-:W-:-:S03]  /*111c0*/  LEA R126, P2, R28, R12, 0x2 ;  /* 0x0000000c1c7e7211 */ /* 0x000fc600078410ff */
[----:B------:R2:W-:Y:S01]  /*111d0*/  STL.64 [R1+0x1358], R16 ;  /* 0x0013581001007387 */ /* 0x0005e20000100a00 */
[----:B------:R-:W-:Y:S02]  /*111e0*/  LEA.HI.X.SX32 R127, R28, R0, 0x2, P2 ;  /* 0x000000001c7f7211 */ /* 0x000fe400010f16ff */
[-C--:B-1----:R-:W-:Y:S01]  /*111f0*/  LEA R22, P3, R29, R12.reuse, 0x2 ;  /* 0x0000000c1d167211 */ /* 0x082fe200078610ff */
[----:B------:R1:W-:Y:S01]  /*11200*/  STL.64 [R1+0x13a0], R6 ;  /* 0x0013a00601007387 */ /* 0x0003e20000100a00 */
[----:B--2---:R-:W-:-:S03]  /*11210*/  LEA R20, P4, R30, R12, 0x2 ;  /* 0x0000000c1e147211 */ /* 0x004fc600078810ff */
[----:B------:R2:W-:Y:S01]  /*11220*/  STL.64 [R1+0x13e0], R18 ;  /* 0x0013e01201007387 */ /* 0x0005e20000100a00 */
[----:B------:R-:W-:Y:S02]  /*11230*/  LEA.HI.X.SX32 R23, R29, R0, 0x2, P3 ;  /* 0x000000001d177211 */ /* 0x000fe400018f16ff */
[----:B------:R-:W-:Y:S02]  /*11240*/  LEA R16, P5, R31, R12, 0x2 ;  /* 0x0000000c1f107211 */ /* 0x000fe400078a10ff */
[----:B------:R-:W-:Y:S02]  /*11250*/  LEA.HI.X.SX32 R21, R30, R0, 0x2, P4 ;  /* 0x000000001e157211 */ /* 0x000fe400020f16ff */
[-C--:B-1----:R-:W-:Y:S02]  /*11260*/  LEA R6, P0, R32, R12.reuse, 0x2 ;  /* 0x0000000c20067211 */ /* 0x082fe400078010ff */
[-C--:B------:R-:W-:Y:S02]  /*11270*/  LEA R154, P2, R34, R12.reuse, 0x2 ;  /* 0x0000000c229a7211 */ /* 0x080fe400078410ff */
[----:B--2---:R-:W-:-:S02]  /*11280*/  LEA R18, P1, R33, R12, 0x2 ;  /* 0x0000000c21127211 */ /* 0x004fc400078210ff */
[-C--:B------:R-:W-:Y:S01]  /*11290*/  LEA.HI.X.SX32 R17, R31, R0.reuse, 0x2, P5 ;  /* 0x000000001f117211 */ /* 0x080fe200028f16ff */
[----:B------:R-:W-:Y:S01]  /*112a0*/  STL.64 [R1+0x1418], R126 ;  /* 0x0014187e01007387 */ /* 0x000fe20000100a00 */
[----:B------:R-:W-:Y:S02]  /*112b0*/  LEA.HI.X.SX32 R7, R32, R0, 0x2, P0 ;  /* 0x0000000020077211 */ /* 0x000fe400000f16ff */
[----:B------:R-:W-:Y:S01]  /*112c0*/  LEA R162, P3, R35, R12, 0x2 ;  /* 0x0000000c23a27211 */ /* 0x000fe200078610ff */
[----:B------:R-:W-:Y:S01]  /*112d0*/  STL.64 [R1+0x1850], R22 ;  /* 0x0018501601007387 */ /* 0x000fe20000100a00 */
[----:B------:R-:W-:Y:S02]  /*112e0*/  LEA.HI.X.SX32 R19, R33, R0, 0x2, P1 ;  /* 0x0000000021137211 */ /* 0x000fe400008f16ff */
[----:B------:R-:W-:Y:S01]  /*112f0*/  LEA R170, P4, R36, R12, 0x2 ;  /* 0x0000000c24aa7211 */ /* 0x000fe200078810ff */
[----:B------:R-:W-:Y:S01]  /*11300*/  STL.64 [R1+0x1880], R20 ;  /* 0x0018801401007387 */ /* 0x000fe20000100a00 */
[----:B------:R-:W-:-:S02]  /*11310*/  LEA.HI.X.SX32 R155, R34, R0, 0x2, P2 ;  /* 0x00000000229b7211 */ /* 0x000fc400010f16ff */
[----:B------:R-:W-:Y:S01]  /*11320*/  LEA R178, P5, R37, R12, 0x2 ;  /* 0x0000000c25b27211 */ /* 0x000fe200078a10ff */
[----:B------:R-:W-:Y:S01]  /*11330*/  STL.64 [R1+0x18b0], R16 ;  /* 0x0018b01001007387 */ /* 0x000fe20000100a00 */
[----:B------:R-:W-:-:S03]  /*11340*/  LEA.HI.X.SX32 R163, R35, R0, 0x2, P3 ;  /* 0x0000000023a37211 */ /* 0x000fc600018f16ff */
[----:B------:R1:W-:Y:S01]  /*11350*/  STL.64 [R1+0x18e0], R6 ;  /* 0x0018e00601007387 */ /* 0x0003e20000100a00 */
[----:B------:R-:W-:Y:S02]  /*11360*/  LEA R186, P0, R38, R12, 0x2 ;  /* 0x0000000c26ba7211 */ /* 0x000fe400078010ff */
[----:B------:R-:W-:Y:S01]  /*11370*/  LEA.HI.X.SX32 R171, R36, R0, 0x2, P4 ;  /* 0x0000000024ab7211 */ /* 0x000fe200020f16ff */
[----:B------:R-:W-:Y:S01]  /*11380*/  STL.64 [R1+0x1900], R18 ;  /* 0x0019001201007387 */ /* 0x000fe20000100a00 */
[----:B------:R-:W-:-:S03]  /*11390*/  LEA R194, P1, R39, R12, 0x2 ;  /* 0x0000000c27c27211 */ /* 0x000fc600078210ff */
[----:B------:R-:W-:Y:S01]  /*113a0*/  STL.64 [R1+0x1c28], R18 ;  /* 0x001c281201007387 */ /* 0x000fe20000100a00 */
[----:B------:R-:W-:-:S03]  /*113b0*/  LEA.HI.X.SX32 R179, R37, R0, 0x2, P5 ;  /* 0x0000000025b37211 */ /* 0x000fc600028f16ff */
        /* <DEDUP_REMOVED lines=25> */
[----:B-1----:R-:W-:-:S03]  /*11550*/  LEA R6, P3, R47, R12, 0x2 ;  /* 0x0000000c2f067211 */ /* 0x002fc600078610ff */
        /* <DEDUP_REMOVED lines=11> */
[----:B------:R-:W-:-:S03]  /*11610*/  LEA.HI.X.SX32 R251, R46, R0, 0x2, P2 ;  /* 0x000000002efb7211 */ /* 0x000fc600010f16ff */
[----:B------:R-:W-:Y:S01]  /*11620*/  STL.64 [R1+0x1c78], R226 ;  /* 0x001c78e201007387 */ /* 0x000fe20000100a00 */
[----:B------:R-:W-:-:S03]  /*11630*/  LEA.HI.X.SX32 R21, R48, R0, 0x2, P4 ;  /* 0x0000000030157211 */ /* 0x000fc600020f16ff */
[----:B------:R-:W-:Y:S01]  /*11640*/  STL.64 [R1+0x1a18], R234 ;  /* 0x001a18ea01007387 */ /* 0x000fe20000100a00 */
[----:B------:R-:W-:-:S03]  /*11650*/  LEA R24, P5, R49, R12, 0x2 ;  /* 0x0000000c31187211 */ /* 0x000fc600078a10ff */
[----:B------:R-:W-:Y:S01]  /*11660*/  STL.64 [R1+0x1c80], R234 ;  /* 0x001c80ea01007387 */ /* 0x000fe20000100a00 */
[----:B------:R-:W-:-:S03]  /*11670*/  LEA R22, P0, R50, R12, 0x2 ;  /* 0x0000000c32167211 */ /* 0x000fc600078010ff */
[----:B------:R-:W-:Y:S01]  /*11680*/  STL.64 [R1+0x1a20], R242 ;  /* 0x001a20f201007387 */ /* 0x000fe20000100a00 */
[----:B------:R-:W-:-:S03]  /*11690*/  LEA R16, P2, R52, R12, 0x2 ;  /* 0x0000000c34107211 */ /* 0x000fc600078410ff */
[----:B------:R-:W-:Y:S01]  /*116a0*/  STL.64 [R1+0x1c88], R242 ;  /* 0x001c88f201007387 */ /* 0x000fe20000100a00 */
[----:B------:R-:W-:-:S03]  /*116b0*/  LEA R26, P1, R51, R12, 0x2 ;  /* 0x0000000c331a7211 */ /* 0x000fc600078210ff */
[----:B------:R1:W-:Y:S01]  /*116c0*/  STL.64 [R1+0x1190], R6 ;  /* 0x0011900601007387 */ /* 0x0003e20000100a00 */
[----:B------:R-:W-:-:S03]  /*116d0*/  LEA.HI.X.SX32 R25, R49, R0, 0x2, P5 ;  /* 0x0000000031197211 */ /* 0x000fc600028f16ff */
[----:B------:R-:W-:Y:S01]  /*116e0*/  STL.64 [R1+0x1a28], R250 ;  /* 0x001a28fa01007387 */ /* 0x000fe20000100a00 */
[----:B------:R-:W-:-:S03]  /*116f0*/  LEA.HI.X.SX32 R23, R50, R0, 0x2, P0 ;  /* 0x0000000032177211 */ /* 0x000fc600000f16ff */
[----:B------:R-:W-:Y:S01]  /*11700*/  STL.64 [R1+0x1c90], R250 ;  /* 0x001c90fa01007387 */ /* 0x000fe20000100a00 */
[----:B------:R-:W-:Y:S02]  /*11710*/  LEA.HI.X.SX32 R17, R52, R0, 0x2, P2 ;  /* 0x0000000034117211 */ /* 0x000fe400010f16ff */
[----:B-1----:R-:W-:Y:S01]  /*11720*/  LEA R6, P3, R53, R12, 0x2 ;  /* 0x0000000c35067211 */ /* 0x002fe200078610ff */
[----:B------:R1:W-:Y:S01]  /*11730*/  STL.64 [R1+0x11d8], R20 ;  /* 0x0011d81401007387 */ /* 0x0003e20000100a00 */
[-C--:B------:R-:W-:Y:S02]  /*11740*/  LEA.HI.X.SX32 R27, R51, R0.reuse, 0x2, P1 ;  /* 0x00000000331b7211 */ /* 0x080fe400008f16ff */
[----:B------:R-:W-:Y:S01]  /*11750*/  LEA.HI.X.SX32 R7, R53, R0, 0x2, P3 ;  /* 0x0000000035077211 */ /* 0x000fe200018f16ff */
[----:B------:R2:W-:Y:S01]  /*11760*/  STL.64 [R1+0x1210], R24 ;  /* 0x0012101801007387 */ /* 0x0005e20000100a00 */
[-C--:B------:R-:W-:Y:S02]  /*11770*/  LEA R18, P1, R57, R12.reuse, 0x2 ;  /* 0x0000000c39127211 */ /* 0x080fe400078210ff */
[C---:B-1----:R-:W-:Y:S01]  /*11780*/  LEA R20, P4, R54.reuse, R12, 0x2 ;  /* 0x0000000c36147211 */ /* 0x042fe200078810ff */
[----:B------:R1:W-:Y:S03]  /*11790*/  STL.64 [R1+0x1260], R22 ;  /* 0x0012601601007387 */ /* 0x0003e60000100a00 */
[----:B------:R-:W-:Y:S01]  /*117a0*/  LEA.HI.X.SX32 R21, R54, R0, 0x2, P4 ;  /* 0x0000000036157211 */ /* 0x000fe200020f16ff */
[----:B------:R4:W-:Y:S01]  /*117b0*/  STL.64 [R1+0x12e0], R16 ;  /* 0x0012e01001007387 */ /* 0x0009e20000100a00 */
[----:B--2---:R-:W-:-:S03]  /*117c0*/  LEA R24, P5, R55, R12, 0x2 ;  /* 0x0000000c37187211 */ /* 0x004fc600078a10ff */
[----:B------:R-:W-:Y:S01]  /*117d0*/  STL.64 [R1+0x12a0], R26 ;  /* 0x0012a01a01007387 */ /* 0x000fe20000100a00 */
[----:B------:R-:W-:Y:S02]  /*117e0*/  LEA.HI.X.SX32 R25, R55, R0, 0x2, P5 ;  /* 0x0000000037197211 */ /* 0x000fe400028f16ff */
[-C--:B-1----:R-:W-:Y:S01]  /*117f0*/  LEA R22, P0, R56, R12.reuse, 0x2 ;  /* 0x0000000c38167211 */ /* 0x082fe200078010ff */
[----:B------:R1:W-:Y:S01]  /*11800*/  STL.64 [R1+0x1318], R6 ;  /* 0x0013180601007387 */ /* 0x0003e20000100a00 */
[----:B----4-:R-:W-:-:S03]  /*11810*/  LEA R16, P2, R58, R12, 0x2 ;  /* 0x0000000c3a107211 */ /* 0x010fc600078410ff */
[----:B------:R2:W-:Y:S01]  /*11820*/  STL.64 [R1+0x1350], R20 ;  /* 0x0013501401007387 */ /* 0x0005e20000100a00 */
[-C--:B------:R-:W-:Y:S02]  /*11830*/  LEA.HI.X.SX32 R23, R56, R0.reuse, 0x2, P0 ;  /* 0x0000000038177211 */ /* 0x080fe400000f16ff */
[----:B------:R-:W-:Y:S02]  /*11840*/  LEA.HI.X.SX32 R19, R57, R0, 0x2, P1 ;  /* 0x0000000039137211 */ /* 0x000fe400008f16ff */
[-C--:B------:R-:W-:Y:S02]  /*11850*/  LEA R156, P5, R61, R12.reuse, 0x2 ;  /* 0x0000000c3d9c7211 */ /* 0x080fe400078a10ff */
[C---:B-1----:R-:W-:Y:S02]  /*11860*/  LEA R6, P3, R59.reuse, R12, 0x2 ;  /* 0x0000000c3b067211 */ /* 0x042fe400078610ff */
[----:B------:R-:W-:Y:S02]  /*11870*/  LEA.HI.X.SX32 R17, R58, R0, 0x2, P2 ;  /* 0x000000003a117211 */ /* 0x000fe400010f16ff */
[----:B--2---:R-:W-:Y:S01]  /*11880*/  LEA R20, P4, R60, R12, 0x2 ;  /* 0x0000000c3c147211 */ /* 0x004fe200078810ff */
[----:B------:R-:W-:Y:S01]  /*11890*/  STL.64 [R1+0x1390], R24 ;  /* 0x0013901801007387 */ /* 0x000fe20000100a00 */
[----:B------:R-:W-:-:S02]  /*118a0*/  LEA.HI.X.SX32 R7, R59, R0, 0x2, P3 ;  /* 0x000000003b077211 */ /* 0x000fc400018f16ff */
[----:B------:R-:W-:Y:S01]  /*118b0*/  LEA R164, P0, R62, R12, 0x2 ;  /* 0x0000000c3ea47211 */ /* 0x000fe200078010ff */
[----:B------:R-:W-:Y:S01]  /*118c0*/  STL.64 [R1+0x13d0], R22 ;  /* 0x0013d01601007387 */ /* 0x000fe20000100a00 */
[----:B------:R-:W-:Y:S02]  /*118d0*/  LEA.HI.X.SX32 R21, R60, R0, 0x2, P4 ;  /* 0x000000003c157211 */ /* 0x000fe400020f16ff */
[----:B------:R-:W-:Y:S01]  /*118e0*/  LEA R172, P1, R63, R12, 0x2 ;  /* 0x0000000c3fac7211 */ /* 0x000fe200078210ff */
[----:B------:R-:W-:Y:S01]  /*118f0*/  STL.64 [R1+0x1400], R18 ;  /* 0x0014001201007387 */ /* 0x000fe20000100a00 */
[----:B------:R-:W-:Y:S02]  /*11900*/  LEA.HI.X.SX32 R157, R61, R0, 0x2, P5 ;  /* 0x000000003d9d7211 */ /* 0x000fe400028f16ff */
        /* <DEDUP_REMOVED lines=60> */
[C---:B-1----:R-:W-:Y:S01]  /*11cd0*/  LEA R6, P5, R79.reuse, R12, 0x2 ;  /* 0x0000000c4f067211 */ /* 0x042fe200078a10ff */
        /* <DEDUP_REMOVED lines=8> */
[----:B------:R-:W-:Y:S01]  /*11d60*/  STL.64 [R1+0x1178], R26 ;  /* 0x0011781a01007387 */ /* 0x000fe20000100a00 */
[----:B--2---:R-:W-:-:S03]  /*11d70*/  LEA R24, P1, R81, R12, 0x2 ;  /* 0x0000000c51187211 */ /* 0x004fc600078210ff */
[----:B------:R2:W-:Y:S01]  /*11d80*/  STL.64 [R1+0x11f0], R16 ;  /* 0x0011f01001007387 */ /* 0x0005e20000100a00 */
[----:B------:R-:W-:Y:S02]  /*11d90*/  LEA.HI.X.SX32 R25, R81, R0, 0x2, P1 ;  /* 0x0000000051197211 */ /* 0x000fe400008f16ff */
[----:B-1----:R-:W-:Y:S01]  /*11da0*/  LEA R18, P3, R83, R12, 0x2 ;  /* 0x0000000c53127211 */ /* 0x002fe200078610ff */
[----:B------:R1:W-:Y:S01]  /*11db0*/  STL.64 [R1+0x1238], R6 ;  /* 0x0012380601007387 */ /* 0x0003e20000100a00 */
[----:B------:R-:W-:-:S03]  /*11dc0*/  LEA.HI.X.SX32 R21, R82, R0, 0x2, P2 ;  /* 0x0000000052157211 */ /* 0x000fc600010f16ff */
[----:B------:R4:W-:Y:S01]  /*11dd0*/  STL.64 [R1+0x1280], R22 ;  /* 0x0012801601007387 */ /* 0x0009e20000100a00 */
[----:B--2---:R-:W-:Y:S02]  /*11de0*/  LEA R16, P4, R84, R12, 0x2 ;  /* 0x0000000c54107211 */ /* 0x004fe400078810ff */
[----:B------:R-:W-:Y:S02]  /*11df0*/  LEA.HI.X.SX32 R19, R83, R0, 0x2, P3 ;  /* 0x0000000053137211 */ /* 0x000fe400018f16ff */
[-C--:B-1----:R-:W-:Y:S02]  /*11e00*/  LEA R6, P5, R85, R12.reuse, 0x2 ;  /* 0x0000000c55067211 */ /* 0x082fe400078a10ff */
[-C--:B------:R-:W-:Y:S02]  /*11e10*/  LEA R158, P1, R87, R12.reuse, 0x2 ;  /* 0x0000000c579e7211 */ /* 0x080fe400078210ff */
[----:B----4-:R-:W-:Y:S02]  /*11e20*/  LEA R22, P0, R86, R12, 0x2 ;  /* 0x0000000c56167211 */ /* 0x010fe400078010ff */
[-C--:B------:R-:W-:Y:S01]  /*11e30*/  LEA.HI.X.SX32 R17, R84, R0.reuse, 0x2, P4 ;  /* 0x0000000054117211 */ /* 0x080fe200020f16ff */
[----:B------:R-:W-:Y:S01]  /*11e40*/  STL.64 [R1+0x12c0], R24 ;  /* 0x0012c01801007387 */ /* 0x000fe20000100a00 */
[----:B------:R-:W-:-:S02]  /*11e50*/  LEA.HI.X.SX32 R7, R85, R0, 0x2, P5 ;  /* 0x0000000055077211 */ /* 0x000fc400028f16ff */
[----:B------:R-:W-:Y:S01]  /*11e60*/  LEA R166, P2, R88, R12, 0x2 ;  /* 0x0000000c58a67211 */ /* 0x000fe200078410ff */
[----:B------:R-:W-:Y:S01]  /*11e70*/  STL.64 [R1+0x12f8], R20 ;  /* 0x0012f81401007387 */ /* 0x000fe20000100a00 */
[----:B------:R-:W-:Y:S02]  /*11e80*/  LEA.HI.X.SX32 R23, R86, R0, 0x2, P0 ;  /* 0x0000000056177211 */ /* 0x000fe400000f16ff */
        /* <DEDUP_REMOVED lines=9> */
[----:B------:R1:W-:Y:S01]  /*11f20*/  STL.64 [R1+0x13a8], R6 ;  /* 0x0013a80601007387 */ /* 0x0003e20000100a00 */
        /* <DEDUP_REMOVED lines=16> */
[----:B------:R-:W-:Y:S01]  /*12030*/  IMAD R105, R105, UR24, RZ ;  /* 0x0000001869697c24 */ /* 0x000fe2000f8e02ff */
[----:B------:R-:W2:Y:S02]  /*12040*/  LDC R90, c[0x0][0x230] ;  /* 0x00008c00ff5a7b82 */ /* 0x000ea40000000800 */
[----:B------:R-:W-:Y:S04]  /*12050*/  STL.64 [R1+0x1858], R166 ;  /* 0x001858a601007387 */ /* 0x000fe80000100a00 */
[----:B------:R-:W-:Y:S01]  /*12060*/  STL.64 [R1+0x1d10], R166 ;  /* 0x001d10a601007387 */ /* 0x000fe20000100a00 */
[----:B------:R-:W-:Y:S01]  /*12070*/  LEA.HI.X.SX32 R207, R93, R0, 0x2, P1 ;  /* 0x000000005dcf7211 */ /* 0x000fe200008f16ff */
[----:B------:R-:W-:Y:S01]  /*12080*/  IMAD R101, R101, UR26, RZ ;  /* 0x0000001a65657c24 */ /* 0x000fe2000f8e02ff */
[----:B------:R-:W4:Y:S01]  /*12090*/  LDC R85, c[0x0][0x230] ;  /* 0x00008c00ff557b82 */ /* 0x000f220000000800 */
[----:B------:R-:W-:Y:S04]  /*120a0*/  STL.64 [R1+0x1888], R174 ;  /* 0x001888ae01007387 */ /* 0x000fe80000100a00 */
[----:B------:R-:W-:Y:S01]  /*120b0*/  STL.64 [R1+0x1d18], R174 ;  /* 0x001d18ae01007387 */ /* 0x000fe20000100a00 */
[----:B------:R-:W-:Y:S01]  /*120c0*/  LEA R230, P4, R96, R12, 0x2 ;  /* 0x0000000c60e67211 */ /* 0x000fe200078810ff */
[----:B------:R-:W-:Y:S01]  /*120d0*/  IMAD R106, R137, UR23, RZ ;  /* 0x00000017896a7c24 */ /* 0x000fe2000f8e02ff */
[----:B------:R-:W2:Y:S01]  /*120e0*/  LDC R86, c[0x0][0x230] ;  /* 0x00008c00ff567b82 */ /* 0x000ea20000000800 */
[----:B------:R-:W-:Y:S01]  /*120f0*/  STL.64 [R1+0x18b8], R182 ;  /* 0x0018b8b601007387 */ /* 0x000fe20000100a00 */
[----:B------:R-:W-:-:S03]  /*12100*/  LEA.HI.X.SX32 R215, R94, R0, 0x2, P2 ;  /* 0x000000005ed77211 */ /* 0x000fc600010f16ff */
        /* <DEDUP_REMOVED lines=13> */
[----:B------:R-:W-:Y:S01]  /*121e0*/  LEA.HI.X.SX32 R239, R97, R0, 0x2, P5 ;  /* 0x0000000061ef7211 */ /* 0x000fe200028f16ff */
[----:B------:R-:W-:Y:S01]  /*121f0*/  IMAD R104, R104, UR25, RZ ;  /* 0x0000001968687c24 */ /* 0x000fe2000f8e02ff */
[----:B------:R-:W2:Y:S01]  /*12200*/  LDC R89, c[0x0][0x230] ;  /* 0x00008c00ff597b82 */ /* 0x000ea20000000800 */
[----:B------:R-:W-:Y:S01]  /*12210*/  STL.64 [R1+0x1930], R206 ;  /* 0x001930ce01007387 */ /* 0x000fe20000100a00 */
[----:B------:R-:W-:-:S03]  /*12220*/  LEA R26, P1, R99, R12, 0x2 ;  /* 0x0000000c631a7211 */ /* 0x000fc600078210ff */
[----:B------:R-:W-:Y:S01]  /*12230*/  STL.64 [R1+0x1d38], R206 ;  /* 0x001d38ce01007387 */ /* 0x000fe20000100a00 */
[----:B-1----:R-:W-:-:S03]  /*12240*/  LEA R6, P2, R100, R12, 0x2 ;  /* 0x0000000c64067211 */ /* 0x002fc600078410ff */
[----:B------:R-:W-:Y:S01]  /*12250*/  STL.64 [R1+0x1958], R214 ;  /* 0x001958d601007387 */ /* 0x000fe20000100a00 */
[----:B------:R-:W-:-:S03]  /*12260*/  LEA.HI.X.SX32 R247, R98, R0, 0x2, P0 ;  /* 0x0000000062f77211 */ /* 0x000fc600000f16ff */
[----:B------:R-:W-:Y:S01]  /*12270*/  STL.64 [R1+0x1d40], R214 ;  /* 0x001d40d601007387 */ /* 0x000fe20000100a00 */
[----:B------:R-:W-:-:S03]  /*12280*/  LEA R14, P0, R105, R12, 0x2 ;  /* 0x0000000c690e7211 */ /* 0x000fc600078010ff */
[----:B------:R-:W-:Y:S01]  /*12290*/  STL.64 [R1+0x1980], R222 ;  /* 0x001980de01007387 */ /* 0x000fe20000100a00 */
[----:B------:R-:W-:-:S03]  /*122a0*/  LEA R24, P3, R101, R12, 0x2 ;  /* 0x0000000c65187211 */ /* 0x000fc600078610ff */
[----:B------:R-:W-:Y:S01]  /*122b0*/  STL.64 [R1+0x1d48], R222 ;  /* 0x001d48de01007387 */ /* 0x000fe20000100a00 */
[----:B------:R-:W-:-:S03]  /*122c0*/  LEA.HI.X.SX32 R27, R99, R0, 0x2, P1 ;  /* 0x00000000631b7211 */ /* 0x000fc600008f16ff */
        /* <DEDUP_REMOVED lines=9> */
[----:B------:R-:W-:-:S03]  /*12360*/  LEA R18, P5, R103, R12, 0x2 ;  /* 0x0000000c67127211 */ /* 0x000fc600078a10ff */
[----:B------:R-:W-:Y:S04]  /*12370*/  STL.64 [R1+0x1d60], R246 ;  /* 0x001d60f601007387 */ /* 0x000fe80000100a00 */
[----:B------:R-:W-:Y:S04]  /*12380*/  STL [R1+0x11e0], R14 ;  /* 0x0011e00e01007387 */ /* 0x000fe80000100800 */
[----:B------:R-:W-:Y:S01]  /*12390*/  STL.64 [R1+0x1120], R26 ;  /* 0x0011201a01007387 */ /* 0x000fe20000100a00 */
[----:B------:R-:W-:-:S03]  /*123a0*/  LEA.HI.X.SX32 R21, R102, R0, 0x2, P4 ;  /* 0x0000000066157211 */ /* 0x000fc600020f16ff */
[----:B------:R1:W-:Y:S01]  /*123b0*/  STL.64 [R1+0x1140], R6 ;  /* 0x0011400601007387 */ /* 0x0003e20000100a00 */
[----:B------:R-:W-:-:S03]  /*123c0*/  LEA.HI.X.SX32 R19, R103, R0, 0x2, P5 ;  /* 0x0000000067137211 */ /* 0x000fc600028f16ff */
[----:B------:R-:W-:Y:S04]  /*123d0*/  STL [R1+0x1200], R8 ;  /* 0x0012000801007387 */ /* 0x000fe80000100800 */
[----:B------:R-:W4:Y:S04]  /*123e0*/  LDL.64 R100, [R1+0x1200] ;  /* 0x0012000001647983 */ /* 0x000f280000100a00 */
[----:B------:R2:W-:Y:S04]  /*123f0*/  STL.64 [R1+0x1160], R24 ;  /* 0x0011601801007387 */ /* 0x0005e80000100a00 */
[----:B------:R-:W4:Y:S01]  /*12400*/  LDL.64 R102, [R1+0x11e0] ;  /* 0x0011e00001667983 */ /* 0x000f220000100a00 */
[----:B------:R-:W-:Y:S01]  /*12410*/  IMAD R107, R133, UR22, RZ ;  /* 0x00000016856b7c24 */ /* 0x000fe2000f8e02ff */
[----:B------:R-:W-:Y:S01]  /*12420*/  LEA R16, P6, R104, R12, 0x2 ;  /* 0x0000000c68107211 */ /* 0x000fe200078c10ff */
[----:B------:R-:W-:-:S02]  /*12430*/  IMAD R108, R108, UR21, RZ ;  /* 0x000000156c6c7c24 */ /* 0x000fc4000f8e02ff */
[----:B------:R-:W-:Y:S01]  /*12440*/  IMAD R109, R109, UR20, RZ ;  /* 0x000000146d6d7c24 */ /* 0x000fe2000f8e02ff */
[----:B------:R-:W-:Y:S01]  /*12450*/  LEA.HI.X.SX32 R17, R104, R0, 0x2, P6 ;  /* 0x0000000068117211 */ /* 0x000fe200030f16ff */
[----:B------:R-:W-:Y:S01]  /*12460*/  IMAD R110, R129, UR19, RZ ;  /* 0x00000013816e7c24 */ /* 0x000fe2000f8e02ff */
[-C--:B-1----:R-:W-:Y:S01]  /*12470*/  LEA R6, P2, R107, R12.reuse, 0x2 ;  /* 0x0000000c6b067211 */ /* 0x082fe200078410ff */
[----:B------:R-:W-:Y:S01]  /*12480*/  STL.64 [R1+0x1180], R20 ;  /* 0x0011801401007387 */ /* 0x000fe20000100a00 */
[-C--:B------:R-:W-:Y:S01]  /*12490*/  LEA R98, P3, R108, R12.reuse, 0x2 ;  /* 0x0000000c6c627211 */ /* 0x080fe200078610ff */
[----:B------:R-:W-:Y:S01]  /*124a0*/  IMAD R111, R125, UR18, RZ ;  /* 0x000000127d6f7c24 */ /* 0x000fe2000f8e02ff */
[----:B------:R-:W-:Y:S01]  /*124b0*/  LEA R96, P4, R109, R12, 0x2 ;  /* 0x0000000c6d607211 */ /* 0x000fe200078810ff */
[----:B------:R-:W-:Y:S01]  /*124c0*/  STL.64 [R1+0x11a0], R18 ;  /* 0x0011a01201007387 */ /* 0x000fe20000100a00 */
[----:B------:R-:W-:Y:S01]  /*124d0*/  LEA.HI.X.SX32 R7, R107, R0, 0x2, P2 ;  /* 0x000000006b077211 */ /* 0x000fe200010f16ff */
[----:B------:R-:W-:Y:S01]  /*124e0*/  IMAD R112, R112, UR17, RZ ;  /* 0x0000001170707c24 */ /* 0x000fe2000f8e02ff */
[----:B------:R-:W-:Y:S01]  /*124f0*/  LEA R94, P5, R110, R12, 0x2 ;  /* 0x0000000c6e5e7211 */ /* 0x000fe200078a10ff */
[----:B------:R1:W-:Y:S01]  /*12500*/  STL.64 [R1+0x11c0], R16 ;  /* 0x0011c01001007387 */ /* 0x0003e20000100a00 */
        /* <DEDUP_REMOVED lines=13> */
[----:B------:R-:W1:Y:S01]  /*125e0*/  S2R R91, SR_TID.X ;  /* 0x00000000005b7919 */ /* 0x000e620000002100 */
[----:B------:R-:W-:Y:S01]  /*125f0*/  LEA R146, P2, R114, R12, 0x2 ;  /* 0x0000000c72927211 */ /* 0x000fe200078410ff */
[----:B------:R-:W-:Y:S01]  /*12600*/  IMAD R119, R140, UR10, RZ ;  /* 0x0000000a8c777c24 */ /* 0x000fe2000f8e02ff */
[----:B------:R-:W-:Y:S01]  /*12610*/  LEA.HI.X.SX32 R145, R115, R0, 0x2, P3 ;  /* 0x0000000073917211 */ /* 0x000fe200018f16ff */
[----:B------:R-:W-:Y:S01]  /*12620*/  IMAD R120, R120, UR9, RZ ;  /* 0x0000000978787c24 */ /* 0x000fe2000f8e02ff */
[-C--:B------:R-:W-:Y:S01]  /*12630*/  LEA R130, P3, R122, R12.reuse, 0x2 ;  /* 0x0000000c7a827211 */ /* 0x080fe200078610ff */
[----:B---3--:R-:W-:Y:S01]  /*12640*/  IMAD R124, R124, UR5, RZ ;  /* 0x000000057c7c7c24 */ /* 0x008fe2000f8e02ff */
[----:B------:R-:W-:Y:S01]  /*12650*/  LEA R142, P4, R116, R12, 0x2 ;  /* 0x0000000c748e7211 */ /* 0x000fe200078810ff */
[----:B------:R-:W-:Y:S01]  /*12660*/  IMAD R123, R128, UR6, RZ ;  /* 0x00000006807b7c24 */ /* 0x000fe2000f8e02ff */
[----:B------:R-:W-:Y:S01]  /*12670*/  LEA.HI.X.SX32 R147, R114, R0, 0x2, P2 ;  /* 0x0000000072937211 */ /* 0x000fe200010f16ff */
[----:B------:R-:W3:Y:S01]  /*12680*/  LDC R125, c[0x0][0x230] ;  /* 0x00008c00ff7d7b82 */ /* 0x000ee20000000800 */
[----:B------:R-:W-:-:S02]  /*12690*/  LEA R140, P5, R117, R12, 0x2 ;  /* 0x0000000c758c7211 */ /* 0x000fc400078a10ff */
[----:B------:R-:W-:Y:S02]  /*126a0*/  LEA.HI.X.SX32 R131, R122, R0, 0x2, P3 ;  /* 0x000000007a837211 */ /* 0x000fe400018f16ff */
[----:B------:R-:W-:Y:S01]  /*126b0*/  ISETP.GE.U32.AND P3, PT, R9, 0x7fffffc0, PT ;  /* 0x7fffffc00900780c */ /* 0x000fe20003f66070 */
[----:B------:R-:W-:Y:S01]  /*126c0*/  IMAD R121, R136, UR8, RZ ;  /* 0x0000000888797c24 */ /* 0x000fe2000f8e02ff */
[----:B------:R-:W-:Y:S01]  /*126d0*/  LEA R138, P6, R118, R12, 0x2 ;  /* 0x0000000c768a7211 */ /* 0x000fe200078c10ff */
[----:B------:R-:W3:Y:S01]  /*126e0*/  LDC R9, c[0x0][0x230] ;  /* 0x00008c00ff097b82 */ /* 0x000ee20000000800 */
[-C--:B------:R-:W-:Y:S01]  /*126f0*/  LEA.HI.X.SX32 R143, R116, R0.reuse, 0x2, P4 ;  /* 0x00000000748f7211 */ /* 0x080fe200020f16ff */
[C---:B--2---:R-:W-:Y:S01]  /*12700*/  IMAD R24, R10.reuse, 0x3, RZ ;  /* 0x000000030a187824 */ /* 0x044fe200078e02ff */
[-C--:B------:R-:W-:Y:S01]  /*12710*/  LEA.HI.X.SX32 R141, R117, R0.reuse, 0x2, P5 ;  /* 0x00000000758d7211 */ /* 0x080fe200028f16ff */
[----:B------:R-:W-:Y:S01]  /*12720*/  IMAD.SHL.U32 R25, R10, 0x4, RZ ;  /* 0x000000040a197824 */ /* 0x000fe200078e00ff */
[----:B------:R-:W-:Y:S01]  /*12730*/  LEA.HI.X.SX32 R139, R118, R0, 0x2, P6 ;  /* 0x00000000768b7211 */ /* 0x000fe200030f16ff */
[C---:B------:R-:W-:Y:S01]  /*12740*/  IMAD R26, R10.reuse, 0x5, RZ ;  /* 0x000000050a1a7824 */ /* 0x040fe200078e02ff */
[-C--:B------:R-:W-:Y:S01]  /*12750*/  LEA R132, P2, R121, R12.reuse, 0x2 ;  /* 0x0000000c79847211 */ /* 0x080fe200078410ff */
[----:B------:R-:W-:Y:S01]  /*12760*/  IMAD R27, R10, 0x6, RZ ;  /* 0x000000060a1b7824 */ /* 0x000fe200078e02ff */
[----:B------:R-:W-:Y:S01]  /*12770*/  LEA R126, P4, R124, R12, 0x2 ;  /* 0x0000000c7c7e7211 */ /* 0x000fe200078810ff */
[----:B-1----:R-:W-:Y:S01]  /*12780*/  IMAD.SHL.U32 R252, R91, 0x10, RZ ;  /* 0x000000105bfc7824 */ /* 0x002fe200078e00ff */
[----:B------:R-:W-:Y:S01]  /*12790*/  LEA.HI.X.SX32 R133, R121, R0, 0x2, P2 ;  /* 0x0000000079857211 */ /* 0x000fe200010f16ff */
[C---:B------:R-:W-:Y:S01]  /*127a0*/  IMAD R28, R10.reuse, 0x7, RZ ;  /* 0x000000070a1c7824 */ /* 0x040fe200078e02ff */
[C---:B------:R-:W-:Y:S01]  /*127b0*/  LEA R128, P5, R123.reuse, R12, 0x2 ;  /* 0x0000000c7b807211 */ /* 0x040fe200078a10ff */
[----:B------:R-:W-:Y:S01]  /*127c0*/  IMAD.SHL.U32 R29, R10, 0x8, RZ ;  /* 0x000000080a1d7824 */ /* 0x000fe200078e00ff */
[-C--:B------:R-:W-:Y:S01]  /*127d0*/  LEA.HI.X.SX32 R127, R124, R0.reuse, 0x2, P4 ;  /* 0x000000007c7f7211 */ /* 0x080fe200020f16ff */
[----:B------:R-:W-:Y:S01]  /*127e0*/  IMAD R30, R10, 0x9, RZ ;  /* 0x000000090a1e7824 */ /* 0x000fe200078e02ff */
[----:B------:R-:W-:Y:S01]  /*127f0*/  LEA.HI.X.SX32 R129, R123, R0, 0x2, P5 ;  /* 0x000000007b817211 */ /* 0x000fe200028f16ff */
[----:B------:R-:W-:-:S04]  /*12800*/  IMAD.WIDE R16, R26, 0x4, R4 ;  /* 0x000000041a107825 */ /* 0x000fc800078e0204 */
[C---:B------:R-:W-:Y:S02]  /*12810*/  IMAD R31, R10.reuse, 0xa, RZ ;  /* 0x0000000a0a1f7824 */ /* 0x040fe400078e02ff */
[C---:B------:R-:W-:Y:S02]  /*12820*/  IMAD R32, R10.reuse, 0xb, RZ ;  /* 0x0000000b0a207824 */ /* 0x040fe400078e02ff */
[C---:B------:R-:W-:Y:S02]  /*12830*/  IMAD R33, R10.reuse, 0xc, RZ ;  /* 0x0000000c0a217824 */ /* 0x040fe400078e02ff */
[C---:B------:R-:W-:Y:S02]  /*12840*/  IMAD R34, R10.reuse, 0xd, RZ ;  /* 0x0000000d0a227824 */ /* 0x040fe400078e02ff */
[C---:B------:R-:W-:Y:S02]  /*12850*/  IMAD R35, R10.reuse, 0xe, RZ ;  /* 0x0000000e0a237824 */ /* 0x040fe400078e02ff */
[----:B------:R-:W-:-:S02]  /*12860*/  IMAD R36, R10, 0xf, RZ ;  /* 0x0000000f0a247824 */ /* 0x000fc400078e02ff */
[C---:B------:R-:W-:Y:S02]  /*12870*/  IMAD.SHL.U32 R37, R10.reuse, 0x10, RZ ;  /* 0x000000100a257824 */ /* 0x040fe400078e00ff */
[C---:B------:R-:W-:Y:S02]  /*12880*/  IMAD R38, R10.reuse, 0x11, RZ ;  /* 0x000000110a267824 */ /* 0x040fe400078e02ff */
[C---:B------:R-:W-:Y:S02]  /*12890*/  IMAD R39, R10.reuse, 0x12, RZ ;  /* 0x000000120a277824 */ /* 0x040fe400078e02ff */
[C---:B------:R-:W-:Y:S02]  /*128a0*/  IMAD R40, R10.reuse, 0x13, RZ ;  /* 0x000000130a287824 */ /* 0x040fe400078e02ff */
[C---:B------:R-:W-:Y:S02]  /*128b0*/  IMAD R41, R10.reuse, 0x14, RZ ;  /* 0x000000140a297824 */ /* 0x040fe400078e02ff */
[----:B------:R-:W-:-:S02]  /*128c0*/  IMAD R42, R10, 0x15, RZ ;  /* 0x000000150a2a7824 */ /* 0x000fc400078e02ff */
[C---:B------:R-:W-:Y:S02]  /*128d0*/  IMAD R43, R10.reuse, 0x16, RZ ;  /* 0x000000160a2b7824 */ /* 0x040fe400078e02ff */
        /* <DEDUP_REMOVED lines=8> */
[C---:B------:R-:W-:Y:S02]  /*12960*/  IMAD.SHL.U32 R53, R10.reuse, 0x20, RZ ;  /* 0x000000200a357824 */ /* 0x040fe400078e00ff */
        /* <DEDUP_REMOVED lines=29> */
[----:B------:R-:W-:Y:S01]  /*12b40*/  IMAD R82, R10, 0x3d, RZ ;  /* 0x0000003d0a527824 */ /* 0x000fe200078e02ff */
[-C--:B----4-:R-:W-:Y:S01]  /*12b50*/  LEA.HI.X.SX32 R101, R106, R0.reuse, 0x2, P1 ;  /* 0x000000006a657211 */ /* 0x090fe200008f16ff */
[----:B------:R-:W-:Y:S01]  /*12b60*/  IMAD.MOV.U32 R100, RZ, RZ, R8 ;  /* 0x000000ffff647224 */ /* 0x000fe200078e0008 */
[----:B------:R-:W-:Y:S01]  /*12b70*/  LEA.HI.X.SX32 R103, R105, R0, 0x2, P0 ;  /* 0x0000000069677211 */ /* 0x000fe200000f16ff */
[----:B------:R-:W-:Y:S01]  /*12b80*/  IMAD.MOV.U32 R102, RZ, RZ, R14 ;  /* 0x000000ffff667224 */ /* 0x000fe200078e000e */
[-C--:B------:R-:W-:Y:S01]  /*12b90*/  LEA R148, P1, R113, R12.reuse, 0x2 ;  /* 0x0000000c71947211 */ /* 0x080fe200078210ff */
[----:B------:R-:W1:Y:S01]  /*12ba0*/  LDC R8, c[0x0][0x230] ;  /* 0x00008c00ff087b82 */ /* 0x000e620000000800 */
[C---:B------:R-:W-:Y:S01]  /*12bb0*/  IMAD R83, R10.reuse, 0x3e, RZ ;  /* 0x0000003e0a537824 */ /* 0x040fe200078e02ff */
[----:B------:R-:W-:Y:S01]  /*12bc0*/  STL [R1+0x11e4], R103 ;  /* 0x0011e46701007387 */ /* 0x000fe20000100800 */
[----:B------:R-:W-:Y:S01]  /*12bd0*/  IMAD R84, R10, 0x3f, RZ ;  /* 0x0000003f0a547824 */ /* 0x000fe200078e02ff */
[----:B------:R-:W-:Y:S01]  /*12be0*/  UMOV UR7, 0x400 ;  /* 0x0000040000077882 */ /* 0x000fe20000000000 */
[----:B------:R-:W-:Y:S01]  /*12bf0*/  VIADD R85, R85, 0xffffffde ;  /* 0xffffffde55557836 */ /* 0x000fe20000000000 */
[----:B------:R-:W-:Y:S01]  /*12c00*/  STL.64 [R1+0x1d68], R102 ;  /* 0x001d686601007387 */ /* 0x000fe20000100a00 */
[----:B------:R-:W-:Y:S01]  /*12c10*/  LEA R150, P0, R112, R12, 0x2 ;  /* 0x0000000c70967211 */ /* 0x000fe200078010ff */
[----:B------:R-:W2:Y:S01]  /*12c20*/  S2UR UR6, SR_CgaCtaId ;  /* 0x00000000000679c3 */ /* 0x000ea20000008800 */
[----:B------:R-:W-:Y:S01]  /*12c30*/  ULDC.64 UR4, c[0x0][0x208] ;  /* 0x0000820000047ab9 */ /* 0x000fe20000000a00 */
[----:B------:R-:W-:Y:S01]  /*12c40*/  STL [R1+0x1204], R101 ;  /* 0x0012046501007387 */ /* 0x000fe20000100800 */
[----:B------:R-:W-:Y:S01]  /*12c50*/  VIADD R86, R86, 0xffffffdd ;  /* 0xffffffdd56567836 */ /* 0x000fe20000000000 */
[----:B------:R-:W-:-:S02]  /*12c60*/  ULDC UR8, c[0x0][0x230] ;  /* 0x00008c0000087ab9 */ /* 0x000fc40000000800 */
[----:B------:R-:W-:Y:S04]  /*12c70*/  STL.64 [R1+0x1d70], R100 ;  /* 0x001d706401007387 */ /* 0x000fe80000100a00 */
[----:B------:R-:W-:Y:S04]  /*12c80*/  STL.64 [R1+0x1220], R6 ;  /* 0x0012200601007387 */ /* 0x000fe80000100a00 */
[----:B------:R4:W-:Y:S01]  /*12c90*/  STL.64 [R1+0x1d78], R6 ;  /* 0x001d780601007387 */ /* 0x0009e20000100a00 */
[----:B------:R-:W-:-:S03]  /*12ca0*/  LEA.HI.X.SX32 R151, R112, R0, 0x2, P0 ;  /* 0x0000000070977211 */ /* 0x000fc600000f16ff */
[----:B------:R-:W-:Y:S04]  /*12cb0*/  STL.64 [R1+0x1240], R98 ;  /* 0x0012406201007387 */ /* 0x000fe80000100a00 */
[----:B------:R-:W-:Y:S01]  /*12cc0*/  STL.64 [R1+0x1d80], R98 ;  /* 0x001d806201007387 */ /* 0x000fe20000100a00 */
[----:B------:R-:W-:-:S03]  /*12cd0*/  LEA.HI.X.SX32 R149, R113, R0, 0x2, P1 ;  /* 0x0000000071957211 */ /* 0x000fc600008f16ff */
[----:B------:R-:W-:Y:S04]  /*12ce0*/  STL.64 [R1+0x1270], R96 ;  /* 0x0012706001007387 */ /* 0x000fe80000100a00 */
[----:B------:R-:W-:Y:S04]  /*12cf0*/  STL.64 [R1+0x1d88], R96 ;  /* 0x001d886001007387 */ /* 0x000fe80000100a00 */
[----:B------:R-:W-:Y:S04]  /*12d00*/  STL.64 [R1+0x12b0], R94 ;  /* 0x0012b05e01007387 */ /* 0x000fe80000100a00 */
[----:B------:R-:W-:Y:S04]  /*12d10*/  STL.64 [R1+0x1d90], R94 ;  /* 0x001d905e01007387 */ /* 0x000fe80000100a00 */
[----:B------:R-:W-:Y:S04]  /*12d20*/  STL.64 [R1+0x12e8], R92 ;  /* 0x0012e85c01007387 */ /* 0x000fe80000100a00 */
[----:B------:R-:W-:Y:S04]  /*12d30*/  STL.64 [R1+0x1d98], R92 ;  /* 0x001d985c01007387 */ /* 0x000fe80000100a00 */
[----:B------:R-:W-:Y:S04]  /*12d40*/  STL.64 [R1+0x1328], R150 ;  /* 0x0013289601007387 */ /* 0x000fe80000100a00 */
[----:B------:R-:W-:Y:S01]  /*12d50*/  STL.64 [R1+0x1da0], R150 ;  /* 0x001da09601007387 */ /* 0x000fe20000100a00 */
[----:B------:R-:W-:-:S03]  /*12d60*/  LEA R136, P0, R119, R12, 0x2 ;  /* 0x0000000c77887211 */ /* 0x000fc600078010ff */
[----:B------:R-:W-:Y:S04]  /*12d70*/  STL.64 [R1+0x1360], R148 ;  /* 0x0013609401007387 */ /* 0x000fe80000100a00 */
[----:B------:R-:W-:Y:S01]  /*12d80*/  STL.64 [R1+0x1da8], R148 ;  /* 0x001da89401007387 */ /* 0x000fe20000100a00 */
[----:B------:R-:W-:-:S03]  /*12d90*/  LEA R134, P1, R120, R12, 0x2 ;  /* 0x0000000c78867211 */ /* 0x000fc600078210ff */
[----:B------:R-:W-:Y:S04]  /*12da0*/  STL.64 [R1+0x1398], R146 ;  /* 0x0013989201007387 */ /* 0x000fe80000100a00 */
[----:B------:R-:W-:Y:S01]  /*12db0*/  STL.64 [R1+0x1db0], R146 ;  /* 0x001db09201007387 */ /* 0x000fe20000100a00 */
        /* <DEDUP_REMOVED lines=20> */
[----:B-1----:R-:W-:-:S03]  /*12f00*/  VIADD R13, R8, 0xfffffffd ;  /* 0xfffffffd080d7836 */ /* 0x002fc60000000000 */
[----:B------:R-:W-:Y:S01]  /*12f10*/  STL.64 [R1+0x1940], R128 ;  /* 0x0019408001007387 */ /* 0x000fe20000100a00 */
[----:B---3--:R-:W-:-:S03]  /*12f20*/  VIADD R12, R9, 0xfffffffc ;  /* 0xfffffffc090c7836 */ /* 0x008fc60000000000 */
[----:B------:R-:W-:Y:S01]  /*12f30*/  STL.64 [R1+0x1e00], R128 ;  /* 0x001e008001007387 */ /* 0x000fe20000100a00 */
[----:B------:R-:W-:-:S03]  /*12f40*/  IMAD.WIDE R8, R24, 0x4, R4 ;  /* 0x0000000418087825 */ /* 0x000fc600078e0204 */
[----:B------:R1:W-:Y:S01]  /*12f50*/  STL.64 [R1+0x1e70], R90 ;  /* 0x001e705a01007387 */ /* 0x0003e20000100a00 */
[----:B----4-:R-:W-:-:S04]  /*12f60*/  IMAD.WIDE R6, R25, 0x4, R4 ;  /* 0x0000000419067825 */ /* 0x010fc800078e0204 */
[----:B-1----:R-:W-:-:S05]  /*12f70*/  IMAD.WIDE R90, R10, 0x4, R4 ;  /* 0x000000040a5a7825 */ /* 0x002fca00078e0204 */
[----:B------:R-:W-:Y:S01]  /*12f80*/  STL.64 [R1+0xf00], R90 ;  /* 0x000f005a01007387 */ /* 0x000fe20000100a00 */
[----:B------:R-:W-:-:S03]  /*12f90*/  IMAD.WIDE R140, R29, 0x4, R4 ;  /* 0x000000041d8c7825 */ /* 0x000fc600078e0204 */
[----:B------:R1:W-:Y:S04]  /*12fa0*/  STL.64 [R1+0xe50], R8 ;  /* 0x000e500801007387 */ /* 0x0003e80000100a00 */
[----:B------:R3:W-:Y:S01]  /*12fb0*/  STL.64 [R1+0xe78], R6 ;  /* 0x000e780601007387 */ /* 0x0007e20000100a00 */
[----:B------:R-:W-:Y:S02]  /*12fc0*/  VIADD R14, R125, 0xfffffffe ;  /* 0xfffffffe7d0e7836 */ /* 0x000fe40000000000 */
[--C-:B------:R-:W-:Y:S01]  /*12fd0*/  IMAD.WIDE R144, R30, 0x4, R4.reuse ;  /* 0x000000041e907825 */ /* 0x100fe200078e0204 */
[----:B------:R4:W-:Y:S01]  /*12fe0*/  STL.64 [R1+0xe90], R16 ;  /* 0x000e901001007387 */ /* 0x0009e20000100a00 */
[----:B------:R-:W2:Y:S02]  /*12ff0*/  LDC R125, c[0x0][0x230] ;  /* 0x00008c00ff7d7b82 */ /* 0x000ea40000000800 */
[----:B-1----:R-:W-:-:S04]  /*13000*/  IMAD.WIDE R8, R27, 0x4, R4 ;  /* 0x000000041b087825 */ /* 0x002fc800078e0204 */
[--C-:B---3--:R-:W-:Y:S01]  /*13010*/  IMAD.WIDE R6, R28, 0x4, R4.reuse ;  /* 0x000000041c067825 */ /* 0x108fe200078e0204 */
[----:B------:R-:W-:Y:S03]  /*13020*/  STL.64 [R1+0xea0], R8 ;  /* 0x000ea00801007387 */ /* 0x000fe60000100a00 */
[--C-:B------:R-:W-:Y:S01]  /*13030*/  IMAD.WIDE R148, R31, 0x4, R4.reuse ;  /* 0x000000041f947825 */ /* 0x100fe200078e0204 */
[----:B------:R1:W-:Y:S03]  /*13040*/  STL.64 [R1+0xeb0], R6 ;  /* 0x000eb00601007387 */ /* 0x0003e60000100a00 */
[--C-:B------:R-:W-:Y:S01]  /*13050*/  IMAD.WIDE R92, R32, 0x4, R4.reuse ;  /* 0x00000004205c7825 */ /* 0x100fe200078e0204 */
[----:B------:R-:W-:Y:S04]  /*13060*/  STL.64 [R1+0xec0], R140 ;  /* 0x000ec08c01007387 */ /* 0x000fe80000100a00 */
[----:B------:R-:W-:Y:S01]  /*13070*/  STL.64 [R1+0x1e08], R140 ;  /* 0x001e088c01007387 */ /* 0x000fe20000100a00 */
[----:B------:R-:W-:-:S03]  /*13080*/  IMAD.WIDE R222, R33, 0x4, R4 ;  /* 0x0000000421de7825 */ /* 0x000fc600078e0204 */
[----:B------:R-:W-:Y:S01]  /*13090*/  STL.64 [R1+0xed0], R144 ;  /* 0x000ed09001007387 */ /* 0x000fe20000100a00 */
[----:B------:R-:W-:-:S03]  /*130a0*/  IMAD.WIDE R206, R34, 0x4, R4 ;  /* 0x0000000422ce7825 */ /* 0x000fc600078e0204 */
[----:B------:R-:W-:Y:S01]  /*130b0*/  STL.64 [R1+0x1e10], R144 ;  /* 0x001e109001007387 */ /* 0x000fe20000100a00 */
[----:B------:R-:W-:-:S03]  /*130c0*/  IMAD.WIDE R190, R35, 0x4, R4 ;  /* 0x0000000423be7825 */ /* 0x000fc600078e0204 */
[----:B------:R-:W-:Y:S04]  /*130d0*/  STL.64 [R1+0xee0], R148 ;  /* 0x000ee09401007387 */ /* 0x000fe80000100a00 */
        /* <DEDUP_REMOVED lines=20> */
[----:B------:R-:W-:Y:S01]  /*13220*/  STL.64 [R1+0xf70], R196 ;  /* 0x000f70c401007387 */ /* 0x000fe20000100a00 */
[----:B--2---:R-:W-:-:S03]  /*13230*/  VIADD R0, R125, 0xffffffdf ;  /* 0xffffffdf7d007836 */ /* 0x004fc60000000000 */
[----:B------:R2:W-:Y:S01]  /*13240*/  STL.64 [R1+0x1e50], R196 ;  /* 0x001e50c401007387 */ /* 0x0005e20000100a00 */
[----:B------:R-:W-:-:S03]  /*13250*/  IMAD.WIDE R194, R43, 0x4, R4 ;  /* 0x000000042bc27825 */ /* 0x000fc600078e0204 */
[----:B------:R-:W-:Y:S01]  /*13260*/  STL.64 [R1+0xf90], R180 ;  /* 0x000f90b401007387 */ /* 0x000fe20000100a00 */
[----:B------:R-:W-:-:S03]  /*13270*/  IMAD.WIDE R178, R44, 0x4, R4 ;  /* 0x000000042cb27825 */ /* 0x000fc600078e0204 */
[----:B------:R-:W-:Y:S01]  /*13280*/  STL.64 [R1+0x1e58], R180 ;  /* 0x001e58b401007387 */ /* 0x000fe20000100a00 */
[----:B----4-:R-:W-:-:S03]  /*13290*/  IMAD.WIDE R16, R45, 0x4, R4 ;  /* 0x000000042d107825 */ /* 0x010fc600078e0204 */
[----:B------:R-:W-:Y:S01]  /*132a0*/  STL.64 [R1+0xfa8], R164 ;  /* 0x000fa8a401007387 */ /* 0x000fe20000100a00 */
[--C-:B------:R-:W-:Y:S01]  /*132b0*/  IMAD.WIDE R160, R46, 0x4, R4.reuse ;  /* 0x000000042ea07825 */ /* 0x100fe200078e0204 */
[----:B------:R-:W3:Y:S03]  /*132c0*/  S2R R125, SR_TID.X ;  /* 0x00000000007d7919 */ /* 0x000ee60000002100 */
[--C-:B------:R-:W-:Y:S01]  /*132d0*/  IMAD.WIDE R176, R47, 0x4, R4.reuse ;  /* 0x000000042fb07825 */ /* 0x100fe200078e0204 */
[----:B------:R-:W-:Y:S03]  /*132e0*/  STL.64 [R1+0x1e60], R164 ;  /* 0x001e60a401007387 */ /* 0x000fe60000100a00 */
        /* <DEDUP_REMOVED lines=8> */
[--C-:B-1----:R-:W-:Y:S01]  /*13370*/  IMAD.WIDE R6, R53, 0x4, R4.reuse ;  /* 0x0000000435067825 */ /* 0x102fe200078e0204 */
[----:B------:R-:W-:Y:S03]  /*13380*/  STL.64 [R1+0x1028], R178 ;  /* 0x001028b201007387 */ /* 0x000fe60000100a00 */
[--C-:B------:R-:W-:Y:S01]  /*13390*/  IMAD.WIDE R240, R52, 0x4, R4.reuse ;  /* 0x0000000434f07825 */ /* 0x100fe200078e0204 */
[----:B------:R-:W-:Y:S03]  /*133a0*/  STL.64 [R1+0x1048], R16 ;  /* 0x0010481001007387 */ /* 0x000fe60000100a00 */
[--C-:B--2---:R-:W-:Y:S01]  /*133b0*/  IMAD.WIDE R196, R54, 0x4, R4.reuse ;  /* 0x0000000436c47825 */ /* 0x104fe200078e0204 */
        /* <DEDUP_REMOVED lines=18> */
[----:B-1----:R-:W-:-:S03]  /*134e0*/  IMAD.WIDE R6, R62, 0x4, R4 ;  /* 0x000000043e067825 */ /* 0x002fc600078e0204 */
[----:B------:R-:W-:Y:S01]  /*134f0*/  STL.64 [R1+0x1678], R206 ;  /* 0x001678ce01007387 */ /* 0x000fe20000100a00 */
[----:B------:R-:W-:-:S03]  /*13500*/  IMAD.WIDE R238, R64, 0x4, R4 ;  /* 0x0000000440ee7825 */ /* 0x000fc600078e0204 */
        /* <DEDUP_REMOVED lines=21> */
[----:B------:R-:W-:Y:S01]  /*13660*/  ISETP.GE.U32.AND P1, PT, R12, 0x7fffffbd, PT ;  /* 0x7fffffbd0c00780c */ /* 0x000fe20003f26070 */
[--C-:B------:R-:W-:Y:S02]  /*13670*/  IMAD.WIDE R18, R75, 0x4, R4.reuse ;  /* 0x000000044b127825 */ /* 0x100fe400078e0204 */
[----:B------:R-:W-:Y:S01]  /*13680*/  STL.64 [R1+0x1738], R220 ;  /* 0x001738dc01007387 */ /* 0x000fe20000100a00 */
[----:B------:R-:W-:Y:S01]  /*13690*/  LOP3.LUT R12, R252, 0x70, RZ, 0xc0, !PT ;  /* 0x00000070fc0c7812 */ /* 0x000fe200078ec0ff */
[--C-:B------:R-:W-:Y:S02]  /*136a0*/  IMAD.WIDE R8, R76, 0x4, R4.reuse ;  /* 0x000000044c087825 */ /* 0x100fe400078e0204 */
[----:B------:R-:W-:Y:S01]  /*136b0*/  STL.64 [R1+0x1748], R20 ;  /* 0x0017481401007387 */ /* 0x000fe20000100a00 */
[----:B---3--:R-:W-:Y:S01]  /*136c0*/  LOP3.LUT R125, R125, 0x7f, RZ, 0xc0, !PT ;  /* 0x0000007f7d7d7812 */ /* 0x008fe200078ec0ff */
[----:B------:R-:W-:-:S02]  /*136d0*/  IMAD.WIDE R200, R77, 0x4, R4 ;  /* 0x000000044dc87825 */ /* 0x000fc400078e0204 */
[----:B------:R-:W-:Y:S01]  /*136e0*/  STL.64 [R1+0x1758], R250 ;  /* 0x001758fa01007387 */ /* 0x000fe20000100a00 */
[----:B------:R-:W-:Y:S01]  /*136f0*/  ISETP.GE.U32.AND P2, PT, R13, 0x7fffffbe, PT ;  /* 0x7fffffbe0d00780c */ /* 0x000fe20003f46070 */
[--C-:B------:R-:W-:Y:S02]  /*13700*/  IMAD.WIDE R208, R78, 0x4, R4.reuse ;  /* 0x000000044ed07825 */ /* 0x100fe400078e0204 */
[----:B------:R-:W-:Y:S02]  /*13710*/  STL.64 [R1+0x1768], R242 ;  /* 0x001768f201007387 */ /* 0x000fe40000100a00 */
[----:B------:R-:W-:Y:S02]  /*13720*/  IMAD.WIDE R216, R79, 0x4, R4 ;  /* 0x000000044fd87825 */ /* 0x000fe400078e0204 */
[----:B------:R-:W-:Y:S02]  /*13730*/  STL.64 [R1+0x1778], R234 ;  /* 0x001778ea01007387 */ /* 0x000fe40000100a00 */
[----:B------:R-:W-:-:S02]  /*13740*/  IMAD.SHL.U32 R13, R10, 0x2, RZ ;  /* 0x000000020a0d7824 */ /* 0x000fc400078e00ff */
[----:B------:R-:W-:Y:S01]  /*13750*/  STL.64 [R1+0x1788], R162 ;  /* 0x001788a201007387 */ /* 0x000fe20000100a00 */
[----:B------:R-:W-:-:S03]  /*13760*/  IMAD.WIDE R224, R80, 0x4, R4 ;  /* 0x0000000450e07825 */ /* 0x000fc600078e0204 */
[----:B------:R-:W-:Y:S01]  /*13770*/  STL.64 [R1+0x1798], R154 ;  /* 0x0017989a01007387 */ /* 0x000fe20000100a00 */
[----:B------:R-:W-:Y:S02]  /*13780*/  IMAD R12, R125, 0x80, R12 ;  /* 0x000000807d0c7824 */ /* 0x000fe400078e020c */
[--C-:B------:R-:W-:Y:S01]  /*13790*/  IMAD.WIDE R248, R81, 0x4, R4.reuse ;  /* 0x0000000451f87825 */ /* 0x100fe200078e0204 */
[----:B------:R-:W-:Y:S03]  /*137a0*/  STL.64 [R1+0x17a8], R18 ;  /* 0x0017a81201007387 */ /* 0x000fe60000100a00 */
[--C-:B------:R-:W-:Y:S01]  /*137b0*/  IMAD.WIDE R124, R82, 0x4, R4.reuse ;  /* 0x00000004527c7825 */ /* 0x100fe200078e0204 */
[----:B------:R-:W-:Y:S03]  /*137c0*/  STL.64 [R1+0x17b8], R8 ;  /* 0x0017b80801007387 */ /* 0x000fe60000100a00 */
[----:B------:R-:W-:Y:S01]  /*137d0*/  IMAD.WIDE R120, R83, 0x4, R4 ;  /* 0x0000000453787825 */ /* 0x000fe200078e0204 */
[----:B------:R-:W-:Y:S03]  /*137e0*/  STL.64 [R1+0x17c8], R200 ;  /* 0x0017c8c801007387 */ /* 0x000fe60000100a00 */
[----:B------:R-:W-:Y:S01]  /*137f0*/  IMAD.WIDE R226, R13, 0x4, R2 ;  /* 0x000000040de27825 */ /* 0x000fe200078e0202 */
[----:B------:R-:W-:Y:S03]  /*13800*/  STL.64 [R1+0x17d8], R208 ;  /* 0x0017d8d001007387 */ /* 0x000fe60000100a00 */
[----:B------:R-:W-:Y:S01]  /*13810*/  IMAD.WIDE R116, R84, 0x4, R4 ;  /* 0x0000000454747825 */ /* 0x000fe200078e0204 */
        /* <DEDUP_REMOVED lines=12> */
[----:B------:R-:W-:Y:S03]  /*138e0*/  STL.64 [R1+0x1838], R116 ;  /* 0x0018387401007387 */ /* 0x000fe60000100a00 */
[--C-:B------:R-:W-:Y:S01]  /*138f0*/  IMAD.WIDE R146, R30, 0x4, R2.reuse ;  /* 0x000000041e927825 */ /* 0x100fe200078e0202 */
[----:B------:R2:W-:Y:S03]  /*13900*/  STL.64 [R1+0xe70], R164 ;  /* 0x000e70a401007387 */ /* 0x0005e60000100a00 */
        /* <DEDUP_REMOVED lines=44> */
[----:B------:R-:W-:-:S04]  /*13bd0*/  IMAD.WIDE R128, R57, 0x4, R2 ;  /* 0x0000000439807825 */ /* 0x000fc800078e0202 */
        /* <DEDUP_REMOVED lines=8> */
[--C-:B------:R-:W-:Y:S01]  /*13c60*/  IMAD.WIDE R236, R66, 0x4, R2.reuse ;  /* 0x0000000442ec7825 */ /* 0x100fe200078e0202 */
[----:B------:R-:W-:Y:S01]  /*13c70*/  ISETP.GE.U32.AND P4, PT, R14, 0x7fffffbf, PT ;  /* 0x7fffffbf0e00780c */ /* 0x000fe20003f86070 */
[----:B------:R-:W-:Y:S01]  /*13c80*/  ULEA UR7, UR6, UR7, 0x18 ;  /* 0x0000000706077291 */ /* 0x000fe2000f8ec03f */
[----:B------:R-:W-:Y:S01]  /*13c90*/  ISETP.GE.U32.AND P0, PT, R0, 0x7fffffa0, PT ;  /* 0x7fffffa00000780c */ /* 0x000fe20003f06070 */
[--C-:B------:R-:W-:Y:S01]  /*13ca0*/  IMAD.WIDE R46, R48, 0x4, R2.reuse ;  /* 0x00000004302e7825 */ /* 0x100fe200078e0202 */
[----:B------:R-:W-:Y:S03]  /*13cb0*/  STL.64 [R1+0x1110], R184 ;  /* 0x001110b801007387 */ /* 0x000fe60000100a00 */
[--C-:B------:R-:W-:Y:S01]  /*13cc0*/  IMAD.WIDE R122, R82, 0x4, R2.reuse ;  /* 0x00000004527a7825 */ /* 0x100fe200078e0202 */
[----:B------:R-:W-:Y:S03]  /*13cd0*/  STL.64 [R1+0x1198], R46 ;  /* 0x0011982e01007387 */ /* 0x000fe60000100a00 */
[--C-:B------:R-:W-:Y:S01]  /*13ce0*/  IMAD.WIDE R114, R84, 0x4, R2.reuse ;  /* 0x0000000454727825 */ /* 0x100fe200078e0202 */
[----:B------:R-:W-:Y:S01]  /*13cf0*/  STL.64 [R1+0x12b8], R112 ;  /* 0x0012b87001007387 */ /* 0x000fe20000100a00 */
[----:B------:R-:W-:Y:S01]  /*13d00*/  ISETP.GE.U32.AND P5, PT, R86, 0x7fffff9e, PT ;  /* 0x7fffff9e5600780c */ /* 0x000fe20003fa6070 */
[----:B------:R-:W3:Y:S01]  /*13d10*/  LDC R26, c[0x0][0x230] ;  /* 0x00008c00ff1a7b82 */ /* 0x000ee20000000800 */
[--C-:B------:R-:W-:Y:S01]  /*13d20*/  IMAD.WIDE R180, R53, 0x4, R2.reuse ;  /* 0x0000000435b47825 */ /* 0x100fe200078e0202 */
[----:B------:R-:W-:Y:S03]  /*13d30*/  STL.64 [R1+0x1388], R108 ;  /* 0x0013886c01007387 */ /* 0x000fe60000100a00 */
[--C-:B------:R-:W-:Y:S01]  /*13d40*/  IMAD.WIDE R36, R52, 0x4, R2.reuse ;  /* 0x0000000434247825 */ /* 0x100fe200078e0202 */
[----:B------:R-:W-:Y:S02]  /*13d50*/  STL.64 [R1+0x1408], R104 ;  /* 0x0014086801007387 */ /* 0x000fe40000100a00 */
[----:B------:R-:W4:Y:S01]  /*13d60*/  LDC R27, c[0x0][0x230] ;  /* 0x00008c00ff1b7b82 */ /* 0x000f220000000800 */
[--C-:B------:R-:W-:Y:S01]  /*13d70*/  IMAD.WIDE R32, R56, 0x4, R2.reuse ;  /* 0x0000000438207825 */ /* 0x100fe200078e0202 */
[----:B------:R2:W-:Y:S04]  /*13d80*/  STL.64 [R1+0x1650], R180 ;  /* 0x001650b401007387 */ /* 0x0005e80000100a00 */
[----:B------:R-:W-:Y:S01]  /*13d90*/  STL.64 [R1+0x1448], R36 ;  /* 0x0014482401007387 */ /* 0x000fe20000100a00 */
[--C-:B------:R-:W-:Y:S01]  /*13da0*/  IMAD.WIDE R118, R83, 0x4, R2.reuse ;  /* 0x0000000453767825 */ /* 0x100fe200078e0202 */
[----:B------:R-:W4:Y:S02]  /*13db0*/  LDC R28, c[0x0][0x230] ;  /* 0x00008c00ff1c7b82 */ /* 0x000f240000000800 */
[----:B------:R3:W-:Y:S04]  /*13dc0*/  STL.64 [R1+0x1660], R212 ;  /* 0x001660d401007387 */ /* 0x0007e80000100a00 */
[----:B------:R3:W-:Y:S01]  /*13dd0*/  STL.64 [R1+0x1670], R190 ;  /* 0x001670be01007387 */ /* 0x0007e20000100a00 */
[--C-:B------:R-:W-:Y:S01]  /*13de0*/  IMAD.WIDE R24, R10, 0x4, R2.reuse ;  /* 0x000000040a187825 */ /* 0x100fe200078e0202 */
[----:B------:R-:W4:Y:S02]  /*13df0*/  LDC R29, c[0x0][0x230] ;  /* 0x00008c00ff1d7b82 */ /* 0x000f240000000800 */
[----:B------:R-:W-:Y:S04]  /*13e00*/  STL.64 [R1+0x1680], R32 ;  /* 0x0016802001007387 */ /* 0x000fe80000100a00 */
[----:B------:R-:W-:Y:S02]  /*13e10*/  STL.64 [R1+0x1690], R128 ;  /* 0x0016908001007387 */ /* 0x000fe40000100a00 */
[----:B------:R-:W4:Y:S02]  /*13e20*/  LDC R30, c[0x0][0x230] ;  /* 0x00008c00ff1e7b82 */ /* 0x000f240000000800 */
[----:B------:R-:W-:Y:S04]  /*13e30*/  STL.64 [R1+0x16a0], R130 ;  /* 0x0016a08201007387 */ /* 0x000fe80000100a00 */
[----:B------:R-:W-:Y:S01]  /*13e40*/  STL.64 [R1+0x16b0], R134 ;  /* 0x0016b08601007387 */ /* 0x000fe20000100a00 */
[--C-:B------:R-:W-:Y:S01]  /*13e50*/  IMAD.WIDE R66, R67, 0x4, R2.reuse ;  /* 0x0000000443427825 */ /* 0x100fe200078e0202 */
[----:B------:R-:W4:Y:S02]  /*13e60*/  LDC R31, c[0x0][0x230] ;  /* 0x00008c00ff1f7b82 */ /* 0x000f240000000800 */
[----:B------:R-:W-:Y:S04]  /*13e70*/  STL.64 [R1+0x16c0], R138 ;  /* 0x0016c08a01007387 */ /* 0x000fe80000100a00 */
[----:B------:R-:W-:Y:S01]  /*13e80*/  STL.64 [R1+0x16d0], R98 ;  /* 0x0016d06201007387 */ /* 0x000fe20000100a00 */
[----:B------:R-:W-:-:S03]  /*13e90*/  IMAD.WIDE R64, R68, 0x4, R2 ;  /* 0x0000000444407825 */ /* 0x000fc600078e0202 */
[----:B------:R-:W-:Y:S01]  /*13ea0*/  STL.64 [R1+0x16e0], R100 ;  /* 0x0016e06401007387 */ /* 0x000fe20000100a00 */
[----:B------:R-:W-:-:S03]  /*13eb0*/  IMAD.WIDE R62, R69, 0x4, R2 ;  /* 0x00000004453e7825 */ /* 0x000fc600078e0202 */
[----:B------:R-:W-:Y:S04]  /*13ec0*/  STL.64 [R1+0x16f0], R246 ;  /* 0x0016f0f601007387 */ /* 0x000fe80000100a00 */
[----:B------:R-:W-:Y:S01]  /*13ed0*/  STL.64 [R1+0x1700], R230 ;  /* 0x001700e601007387 */ /* 0x000fe20000100a00 */
[----:B------:R-:W-:-:S03]  /*13ee0*/  IMAD.WIDE R60, R70, 0x4, R2 ;  /* 0x00000004463c7825 */ /* 0x000fc600078e0202 */
[----:B------:R-:W-:Y:S01]  /*13ef0*/  STL.64 [R1+0x1710], R22 ;  /* 0x0017101601007387 */ /* 0x000fe20000100a00 */
[----:B------:R-:W-:-:S03]  /*13f00*/  IMAD.WIDE R58, R71, 0x4, R2 ;  /* 0x00000004473a7825 */ /* 0x000fc600078e0202 */
[----:B------:R-:W2:Y:S04]  /*13f10*/  LDL.64 R68, [R1+0x1648] ;  /* 0x0016480001447983 */ /* 0x000ea80000100a00 */
[----:B------:R-:W-:Y:S04]  /*13f20*/  STL.64 [R1+0x1720], R236 ;  /* 0x001720ec01007387 */ /* 0x000fe80000100a00 */
[----:B------:R-:W-:Y:S04]  /*13f30*/  STL.64 [R1+0x1730], R66 ;  /* 0x0017304201007387 */ /* 0x000fe80000100a00 */
[----:B------:R-:W3:Y:S01]  /*13f40*/  LDL.64 R70, [R1+0xe50] ;  /* 0x000e500001467983 */ /* 0x000ee20000100a00 */
        /* <DEDUP_REMOVED lines=20> */
[----:B------:R-:W-:-:S03]  /*14090*/  VIADD R0, R12, UR7 ;  /* 0x000000070c007c36 */ /* 0x000fc60008000000 */
[----:B------:R-:W-:Y:S04]  /*140a0*/  STL.64 [R1+0x17e0], R42 ;  /* 0x0017e02a01007387 */ /* 0x000fe80000100a00 */
[----:B------:R-:W-:Y:S01]  /*140b0*/  STL.64 [R1+0x17f0], R40 ;  /* 0x0017f02801007387 */ /* 0x000fe20000100a00 */
[----:B------:R-:W-:-:S03]  /*140c0*/  IMAD.WIDE R14, R13, 0x4, R4 ;  /* 0x000000040d0e7825 */ /* 0x000fc600078e0204 */
[----:B------:R-:W-:Y:S01]  /*140d0*/  STL.64 [R1+0x1800], R38 ;  /* 0x0018002601007387 */ /* 0x000fe20000100a00 */
[----:B------:R-:W-:-:S03]  /*140e0*/  VIADD R13, R87, 0xffffffdc ;  /* 0xffffffdc570d7836 */ /* 0x000fc60000000000 */
[----:B------:R-:W-:Y:S04]  /*140f0*/  STL.64 [R1+0x1810], R34 ;  /* 0x0018102201007387 */ /* 0x000fe80000100a00 */
[----:B------:R-:W-:Y:S04]  /*14100*/  STL.64 [R1+0x1820], R122 ;  /* 0x0018207a01007387 */ /* 0x000fe80000100a00 */
[----:B------:R-:W-:Y:S01]  /*14110*/  @!PT LDS RZ, [RZ] ;  /* 0x00000000fffff984 */ /* 0x000fe20000000800 */
[----:B------:R-:W-:Y:S01]  /*14120*/  @!PT LDS RZ, [RZ] ;  /* 0x00000000fffff984 */ /* 0x000fe20000000800 */
[----:B------:R-:W-:Y:S01]  /*14130*/  @!PT LDS RZ, [RZ] ;  /* 0x00000000fffff984 */ /* 0x000fe20000000800 */
[----:B------:R-:W-:Y:S04]  /*14140*/  LDGSTS.E [R0+0x40000], desc[UR4][R4.64], !P3 ;  /* 0x4000000004007fae */ /* 0x000fe8000d921844 */
[----:B------:R-:W-:Y:S04]  /*14150*/  STL.64 [R1+0x1830], R118 ;  /* 0x0018307601007387 */ /* 0x000fe80000100a00 */
[----:B------:R-:W-:Y:S01]  /*14160*/  LDGSTS.E [R0+0x44000], desc[UR4][R2.64], !P3 ;  /* 0x4400000002007fae */ /* 0x000fe2000d921844 */
[----:B------:R-:W-:-:S03]  /*14170*/  ISETP.GE.U32.AND P3, PT, R85, 0x7fffff9f, PT ;  /* 0x7fffff9f5500780c */ /* 0x000fc60003f66070 */
[----:B------:R-:W-:Y:S04]  /*14180*/  STL.64 [R1+0x1a30], R114 ;  /* 0x001a307201007387 */ /* 0x000fe80000100a00 */
[----:B------:R4:W-:Y:S04]  /*14190*/  STL.64 [R1+0xf10], R24 ;  /* 0x000f101801007387 */ /* 0x0009e80000100a00 */
[----:B------:R-:W-:Y:S04]  /*141a0*/  LDGSTS.E [R0+0x40004], desc[UR4][R90.64], !P4 ;  /* 0x400040005a007fae */ /* 0x000fe8000e121844 */
[----:B------:R4:W-:Y:S01]  /*141b0*/  LDGSTS.E [R0+0x44004], desc[UR4][R24.64], !P4 ;  /* 0x4400400018007fae */ /* 0x0009e2000e121844 */
[----:B------:R-:W-:-:S03]  /*141c0*/  ISETP.GE.U32.AND P4, PT, R13, 0x7fffff9d, PT ;  /* 0x7fffff9d0d00780c */ /* 0x000fc60003f86070 */
[----:B------:R-:W-:Y:S04]  /*141d0*/  LDGSTS.E [R0+0x40008], desc[UR4][R14.64], !P2 ;  /* 0x400080000e007fae */ /* 0x000fe8000d121844 */
[----:B------:R-:W4:Y:S04]  /*141e0*/  LDL.LU.64 R90, [R1+0x1e70] ;  /* 0x001e7000015a7983 */ /* 0x000f280000300a00 */
[----:B------:R-:W-:Y:S04]  /*141f0*/  LDGSTS.E [R0+0x44008], desc[UR4][R226.64], !P2 ;  /* 0x44008000e2007fae */ /* 0x000fe8000d121844 */
[----:B------:R-:W4:Y:S04]  /*14200*/  LDL.64 R74, [R1+0xe78] ;  /* 0x000e7800014a7983 */ /* 0x000f280000100a00 */
[----:B-1----:R-:W4:Y:S04]  /*14210*/  LDL.LU.64 R226, [R1+0x1e68] ;  /* 0x001e680001e27983 */ /* 0x002f280000300a00 */
[----:B------:R-:W4:Y:S04]  /*14220*/  LDL.64 R72, [R1+0xe90] ;  /* 0x000e900001487983 */ /* 0x000f280000100a00 */
[----:B---3--:R-:W-:Y:S04]  /*14230*/  LDGSTS.E [R0+0x4000c], desc[UR4][R70.64], !P1 ;  /* 0x4000c00046007fae */ /* 0x008fe8000c921844 */
[----:B------:R-:W-:Y:S04]  /*14240*/  LDGSTS.E [R0+0x4400c], desc[UR4][R164.64], !P1 ;  /* 0x4400c000a4007fae */ /* 0x000fe8000c921844 */
[----:B--2---:R-:W-:Y:S04]  /*14250*/  LDGSTS.E [R0+0x48000], desc[UR4][R68.64], !P0 ;  /* 0x4800000044007fae */ /* 0x004fe8000c121844 */
[----:B------:R-:W-:Y:S04]  /*14260*/  LDGSTS.E [R0+0x4c000], desc[UR4][R180.64], !P0 ;  /* 0x4c000000b4007fae */ /* 0x000fe8000c121844 */
[----:B------:R-:W2:Y:S04]  /*14270*/  LDL.LU.64 R164, [R1+0x1e60] ;  /* 0x001e600001a47983 */ /* 0x000ea80000300a00 */
[----:B------:R-:W-:Y:S04]  /*14280*/  LDGSTS.E [R0+0x48004], desc[UR4][R196.64], !P3 ;  /* 0x48004000c4007fae */ /* 0x000fe8000d921844 */
[----:B------:R-:W3:Y:S04]  /*14290*/  LDL.LU.64 R180, [R1+0x1e58] ;  /* 0x001e580001b47983 */ /* 0x000ee80000300a00 */
[----:B------:R-:W-:Y:S04]  /*142a0*/  LDGSTS.E [R0+0x4c004], desc[UR4][R212.64], !P3 ;  /* 0x4c004000d4007fae */ /* 0x000fe8000d921844 */
[----:B------:R-:W2:Y:S04]  /*142b0*/  LDL.LU.64 R196, [R1+0x1e50] ;  /* 0x001e500001c47983 */ /* 0x000ea80000300a00 */
[----:B------:R-:W-:Y:S04]  /*142c0*/  LDGSTS.E [R0+0x48008], desc[UR4][R174.64], !P5 ;  /* 0x48008000ae007fae */ /* 0x000fe8000e921844 */
[----:B------:R-:W3:Y:S04]  /*142d0*/  LDL.LU.64 R212, [R1+0x1e48] ;  /* 0x001e480001d47983 */ /* 0x000ee80000300a00 */
[----:B------:R-:W-:Y:S04]  /*142e0*/  LDGSTS.E [R0+0x4c008], desc[UR4][R190.64], !P5 ;  /* 0x4c008000be007fae */ /* 0x000fe8000e921844 */
[----:B------:R-:W2:Y:S04]  /*142f0*/  LDL.LU.64 R174, [R1+0x1e40] ;  /* 0x001e400001ae7983 */ /* 0x000ea80000300a00 */
[----:B------:R-:W-:Y:S04]  /*14300*/  LDGSTS.E [R0+0x4800c], desc[UR4][R206.64], !P4 ;  /* 0x4800c000ce007fae */ /* 0x000fe8000e121844 */
[----:B------:R-:W3:Y:S01]  /*14310*/  LDL.LU.64 R190, [R1+0x1e38] ;  /* 0x001e380001be7983 */ /* 0x000ee20000300a00 */
[----:B----4-:R-:W-:-:S02]  /*14320*/  VIADD R25, R88, 0xfffffffb ;  /* 0xfffffffb58197836 */ /* 0x010fc40000000000 */
[----:B------:R-:W-:Y:S01]  /*14330*/  VIADD R24, R89, 0xfffffffa ;  /* 0xfffffffa59187836 */ /* 0x000fe20000000000 */
[----:B------:R1:W-:Y:S04]  /*14340*/  LDGSTS.E [R0+0x4c00c], desc[UR4][R32.64], !P4 ;  /* 0x4c00c00020007fae */ /* 0x0003e8000e121844 */
[----:B------:R-:W4:Y:S04]  /*14350*/  LDL.LU.64 R206, [R1+0x1e30] ;  /* 0x001e300001ce7983 */ /* 0x000f280000300a00 */
[----:B------:R-:W2:Y:S04]  /*14360*/  LDL.64 R70, [R1+0xea0] ;  /* 0x000ea00001467983 */ /* 0x000ea80000100a00 */
[----:B------:R-:W3:Y:S01]  /*14370*/  LDL.64 R68, [R1+0xeb0] ;  /* 0x000eb00001447983 */ /* 0x000ee20000100a00 */
[----:B------:R-:W-:Y:S01]  /*14380*/  ISETP.GE.U32.AND P4, PT, R25, 0x7fffffbc, PT ;  /* 0x7fffffbc1900780c */ /* 0x000fe20003f86070 */
[----:B-1----:R-:W-:Y:S01]  /*14390*/  VIADD R0, R26, 0xfffffff8 ;  /* 0xfffffff81a007836 */ /* 0x002fe20000000000 */
[----:B------:R-:W-:Y:S01]  /*143a0*/  ISETP.GE.U32.AND P5, PT, R24, 0x7fffffbb, PT ;  /* 0x7fffffbb1800780c */ /* 0x000fe20003fa6070 */
[----:B------:R-:W-:Y:S01]  /*143b0*/  VIADD R24, R27, 0xffffffdb ;  /* 0xffffffdb1b187836 */ /* 0x000fe20000000000 */
[----:B------:R-:W-:Y:S01]  /*143c0*/  LOP3.LUT R33, R12, 0x10, RZ, 0x3c, !PT ;  /* 0x000000100c217812 */ /* 0x000fe200078e3cff */
[----:B------:R-:W1:Y:S01]  /*143d0*/  LDC R25, c[0x0][0x230] ;  /* 0x00008c00ff197b82 */ /* 0x000e620000000800 */
[----:B------:R-:W-:-:S02]  /*143e0*/  ISETP.GE.U32.AND P2, PT, R0, 0x7fffffb9, PT ;  /* 0x7fffffb90000780c */ /* 0x000fc40003f46070 */
[----:B------:R-:W-:Y:S01]  /*143f0*/  ISETP.GE.U32.AND P1, PT, R24, 0x7fffff9c, PT ;  /* 0x7fffff9c1800780c */ /* 0x000fe20003f26070 */
[----:B------:R-:W-:-:S04]  /*14400*/  VIADD R0, R33, UR7 ;  /* 0x0000000721007c36 */ /* 0x000fc80008000000 */
[----:B------:R-:W1:Y:S08]  /*14410*/  LDC R32, c[0x0][0x230] ;  /* 0x00008c00ff207b82 */ /* 0x000e700000000800 */
[----:B------:R-:W1:Y:S01]  /*14420*/  LDC R26, c[0x0][0x230] ;  /* 0x00008c00ff1a7b82 */ /* 0x000e620000000800 */
[----:B------:R-:W-:-:S05]  /*14430*/  VIADD R13, R90, 0xfffffff9 ;  /* 0xfffffff95a0d7836 */ /* 0x000fca0000000000 */
[----:B------:R-:W-:Y:S02]  /*14440*/  ISETP.GE.U32.AND P3, PT, R13, 0x7fffffba, PT ;  /* 0x7fffffba0d00780c */ /* 0x000fe40003f66070 */
[----:B------:R-:W1:Y:S01]  /*14450*/  LDC R27, c[0x0][0x230] ;  /* 0x00008c00ff1b7b82 */ /* 0x000e620000000800 */
[----:B------:R-:W-:Y:S04]  /*14460*/  LDGSTS.E [R0+0x40000], desc[UR4][R74.64], !P4 ;  /* 0x400000004a007fae */ /* 0x000fe8000e121844 */
[----:B------:R-:W-:Y:S04]  /*14470*/  LDGSTS.E [R0+0x44000], desc[UR4][R222.64], !P4 ;  /* 0x44000000de007fae */ /* 0x000fe8000e121844 */
[----:B------:R-:W-:Y:S04]  /*14480*/  LDGSTS.E [R0+0x40004], desc[UR4][R72.64], !P5 ;  /* 0x4000400048007fae */ /* 0x000fe8000e921844 */
[----:B------:R-:W-:Y:S04]  /*14490*/  LDGSTS.E [R0+0x44004], desc[UR4][R92.64], !P5 ;  /* 0x440040005c007fae */ /* 0x000fe8000e921844 */
[----:B------:R-:W4:Y:S04]  /*144a0*/  LDL.LU.64 R222, [R1+0x1e28] ;  /* 0x001e280001de7983 */ /* 0x000f280000300a00 */
[----:B------:R-:W4:Y:S04]  /*144b0*/  LDL.LU.64 R92, [R1+0x1e20] ;  /* 0x001e2000015c7983 */ /* 0x000f280000300a00 */
[----:B--2---:R-:W-:Y:S04]  /*144c0*/  LDGSTS.E [R0+0x40008], desc[UR4][R70.64], !P3 ;  /* 0x4000800046007fae */ /* 0x004fe8000d921844 */
[----:B------:R-:W-:Y:S04]  /*144d0*/  LDGSTS.E [R0+0x44008], desc[UR4][R148.64], !P3 ;  /* 0x4400800094007fae */ /* 0x000fe8000d921844 */
[----:B---3--:R-:W-:Y:S04]  /*144e0*/  LDGSTS.E [R0+0x4000c], desc[UR4][R68.64], !P2 ;  /* 0x4000c00044007fae */ /* 0x008fe8000d121844 */
[----:B------:R-:W-:Y:S04]  /*144f0*/  LDGSTS.E [R0+0x4400c], desc[UR4][R144.64], !P2 ;  /* 0x4400c00090007fae */ /* 0x000fe8000d121844 */
[----:B------:R-:W2:Y:S04]  /*14500*/  LDL.LU.64 R148, [R1+0x1e18] ;  /* 0x001e180001947983 */ /* 0x000ea80000300a00 */
[----:B------:R-:W-:Y:S04]  /*14510*/  LDGSTS.E [R0+0x48000], desc[UR4][R140.64], !P1 ;  /* 0x480000008c007fae */ /* 0x000fe8000c921844 */
[----:B------:R-:W3:Y:S01]  /*14520*/  LDL.LU.64 R144, [R1+0x1e10] ;  /* 0x001e100001907983 */ /* 0x000ee20000300a00 */
[----:B------:R-:W-:-:S02]  /*14530*/  VIADD R13, R28, 0xffffffda ;  /* 0xffffffda1c0d7836 */ /* 0x000fc40000000000 */
[----:B------:R-:W-:Y:S01]  /*14540*/  VIADD R24, R29, 0xffffffd9 ;  /* 0xffffffd91d187836 */ /* 0x000fe20000000000 */
[----:B------:R-:W4:Y:S01]  /*14550*/  LDC R28, c[0x0][0x230] ;  /* 0x00008c00ff1c7b82 */ /* 0x000f220000000800 */
[----:B-1----:R-:W-:Y:S01]  /*14560*/  VIADD R25, R25, 0xfffffff7 ;  /* 0xfffffff719197836 */ /* 0x002fe20000000000 */
[----:B------:R-:W-:Y:S04]  /*14570*/  LDGSTS.E [R0+0x4c000], desc[UR4][R128.64], !P1 ;  /* 0x4c00000080007fae */ /* 0x000fe8000c921844 */
[----:B------:R-:W2:Y:S01]  /*14580*/  LDL.LU.64 R140, [R1+0x1e08] ;  /* 0x001e0800018c7983 */ /* 0x000ea20000300a00 */
[----:B------:R-:W-:Y:S01]  /*14590*/  ISETP.GE.U32.AND P0, PT, R13, 0x7fffff9b, PT ;  /* 0x7fffff9b0d00780c */ /* 0x000fe20003f06070 */
[----:B------:R-:W-:Y:S01]  /*145a0*/  VIADD R13, R30, 0xffffffd8 ;  /* 0xffffffd81e0d7836 */ /* 0x000fe20000000000 */
[----:B------:R-:W-:Y:S01]  /*145b0*/  ISETP.GE.U32.AND P4, PT, R24, 0x7fffff9a, PT ;  /* 0x7fffff9a1800780c */ /* 0x000fe20003f86070 */
[----:B------:R-:W1:Y:S03]  /*145c0*/  LDC R29, c[0x0][0x230] ;  /* 0x00008c00ff1d7b82 */ /* 0x000e660000000800 */
[----:B------:R-:W-:Y:S01]  /*145d0*/  ISETP.GE.U32.AND P5, PT, R13, 0x7fffff99, PT ;  /* 0x7fffff990d00780c */ /* 0x000fe20003fa6070 */
[----:B------:R-:W3:Y:S04]  /*145e0*/  LDL.LU.64 R128, [R1+0x1e00] ;  /* 0x001e000001807983 */ /* 0x000ee80000300a00 */
[----:B------:R-:W1:Y:S01]  /*145f0*/  LDC R30, c[0x0][0x230] ;  /* 0x00008c00ff1e7b82 */ /* 0x000e620000000800 */
[----:B------:R-:W-:Y:S01]  /*14600*/  VIADD R24, R31, 0xfffffff6 ;  /* 0xfffffff61f187836 */ /* 0x000fe20000000000 */
[----:B------:R-:W-:Y:S01]  /*14610*/  LDGSTS.E [R0+0x48004], desc[UR4][R126.64], !P0 ;  /* 0x480040007e007fae */ /* 0x000fe2000c121844 */
[----:B------:R-:W-:-:S03]  /*14620*/  VIADD R13, R32, 0xfffffff5 ;  /* 0xfffffff5200d7836 */ /* 0x000fc60000000000 */
[----:B------:R-:W-:Y:S01]  /*14630*/  LDGSTS.E [R0+0x4c004], desc[UR4][R130.64], !P0 ;  /* 0x4c00400082007fae */ /* 0x000fe2000c121844 */
[----:B------:R-:W-:Y:S01]  /*14640*/  LOP3.LUT R33, R12, 0x20, RZ, 0x3c, !PT ;  /* 0x000000200c217812 */ /* 0x000fe200078e3cff */
[----:B------:R-:W3:Y:S02]  /*14650*/  LDC R31, c[0x0][0x230] ;  /* 0x00008c00ff1f7b82 */ /* 0x000ee40000000800 */
[----:B------:R-:W-:Y:S04]  /*14660*/  LDGSTS.E [R0+0x48008], desc[UR4][R132.64], !P4 ;  /* 0x4800800084007fae */ /* 0x000fe8000e121844 */
[----:B------:R-:W-:Y:S01]  /*14670*/  LDGSTS.E [R0+0x4c008], desc[UR4][R134.64], !P4 ;  /* 0x4c00800086007fae */ /* 0x000fe2000e121844 */
[----:B------:R-:W-:Y:S01]  /*14680*/  ISETP.GE.U32.AND P4, PT, R25, 0x7fffffb8, PT ;  /* 0x7fffffb81900780c */ /* 0x000fe20003f86070 */
[----:B------:R-:W3:Y:S02]  /*14690*/  LDC R32, c[0x0][0x230] ;  /* 0x00008c00ff207b82 */ /* 0x000ee40000000800 */
[----:B------:R-:W-:Y:S04]  /*146a0*/  LDGSTS.E [R0+0x4800c], desc[UR4][R136.64], !P5 ;  /* 0x4800c00088007fae */ /* 0x000fe8000e921844 */
[----:B------:R4:W-:Y:S01]  /*146b0*/  LDGSTS.E [R0+0x4c00c], desc[UR4][R138.64], !P5 ;  /* 0x4c00c0008a007fae */ /* 0x0009e2000e921844 */
[----:B------:R-:W-:Y:S01]  /*146c0*/  ISETP.GE.U32.AND P5, PT, R24, 0x7fffffb7, PT ;  /* 0x7fffffb71800780c */ /* 0x000fe20003fa6070 */
[----:B------:R-:W1:Y:S01]  /*146d0*/  LDC R25, c[0x0][0x230] ;  /* 0x00008c00ff197b82 */ /* 0x000e620000000800 */
[----:B------:R-:W-:Y:S01]  /*146e0*/  VIADD R24, R27, 0xffffffd7 ;  /* 0xffffffd71b187836 */ /* 0x000fe20000000000 */
[----:B------:R-:W-:Y:S01]  /*146f0*/  ISETP.GE.U32.AND P3, PT, R13, 0x7fffffb6, PT ;  /* 0x7fffffb60d00780c */ /* 0x000fe20003f66070 */
[----:B----4-:R-:W-:Y:S01]  /*14700*/  VIADD R13, R28, 0xffffffd6 ;  /* 0xffffffd61c0d7836 */ /* 0x010fe20000000000 */
[----:B------:R-:W4:Y:S01]  /*14710*/  LDL.LU.64 R126, [R1+0x1df8] ;  /* 0x001df800017e7983 */ /* 0x000f220000300a00 */
[----:B------:R-:W-:Y:S01]  /*14720*/  VIADD R0, R26, 0xfffffff4 ;  /* 0xfffffff41a007836 */ /* 0x000fe20000000000 */
[----:B------:R-:W-:-:S02]  /*14730*/  ISETP.GE.U32.AND P1, PT, R24, 0x7fffff98, PT ;  /* 0x7fffff981800780c */ /* 0x000fc40003f26070 */
[----:B------:R-:W3:Y:S01]  /*14740*/  LDC R26, c[0x0][0x230] ;  /* 0x00008c00ff1a7b82 */ /* 0x000ee20000000800 */
[----:B------:R-:W-:Y:S01]  /*14750*/  ISETP.GE.U32.AND P0, PT, R13, 0x7fffff97, PT ;  /* 0x7fffff970d00780c */ /* 0x000fe20003f06070 */
[----:B------:R-:W4:Y:S01]  /*14760*/  LDL.LU.64 R130, [R1+0x1df0] ;  /* 0x001df00001827983 */ /* 0x000f220000300a00 */
[----:B------:R-:W-:Y:S01]  /*14770*/  ISETP.GE.U32.AND P2, PT, R0, 0x7fffffb5, PT ;  /* 0x7fffffb50000780c */ /* 0x000fe20003f46070 */
[----:B------:R-:W-:Y:S02]  /*14780*/  VIADD R0, R33, UR7 ;  /* 0x0000000721007c36 */ /* 0x000fe40008000000 */
[----:B-1----:R-:W-:Y:S01]  /*14790*/  VIADD R24, R29, 0xffffffd5 ;  /* 0xffffffd51d187836 */ /* 0x002fe20000000000 */
[----:B------:R-:W4:Y:S01]  /*147a0*/  LDL.LU.64 R132, [R1+0x1de8] ;  /* 0x001de80001847983 */ /* 0x000f220000300a00 */
[----:B------:R-:W1:Y:S01]  /*147b0*/  LDC R27, c[0x0][0x230] ;  /* 0x00008c00ff1b7b82 */ /* 0x000e620000000800 */
[----:B------:R-:W-:-:S07]  /*147c0*/  VIADD R13, R30, 0xffffffd4 ;  /* 0xffffffd41e0d7836 */ /* 0x000fce0000000000 */
[----:B------:R-:W1:Y:S01]  /*147d0*/  LDC R28, c[0x0][0x230] ;  /* 0x00008c00ff1c7b82 */ /* 0x000e620000000800 */
[----:B------:R-:W-:Y:S01]  /*147e0*/  VIADD R25, R25, 0xfffffff3 ;  /* 0xfffffff319197836 */ /* 0x000fe20000000000 */
[----:B------:R-:W-:Y:S01]  /*147f0*/  LOP3.LUT R33, R12, 0x30, RZ, 0x3c, !PT ;  /* 0x000000300c217812 */ /* 0x000fe200078e3cff */
[----:B------:R-:W4:Y:S04]  /*14800*/  LDL.LU.64 R134, [R1+0x1de0] ;  /* 0x001de00001867983 */ /* 0x000f280000300a00 */
[----:B------:R-:W4:Y:S01]  /*14810*/  LDL.LU.64 R136, [R1+0x1dd8] ;  /* 0x001dd80001887983 */ /* 0x000f220000300a00 */
[----:B------:R-:W1:Y:S03]  /*14820*/  LDC R29, c[0x0][0x230] ;  /* 0x00008c00ff1d7b82 */ /* 0x000e660000000800 */
[----:B------:R-:W4:Y:S05]  /*14830*/  LDL.LU.64 R138, [R1+0x1dd0] ;  /* 0x001dd000018a7983 */ /* 0x000f2a0000300a00 */
[----:B------:R-:W1:Y:S01]  /*14840*/  LDC R30, c[0x0][0x230] ;  /* 0x00008c00ff1e7b82 */ /* 0x000e620000000800 */
[----:B--2---:R-:W-:Y:S04]  /*14850*/  LDGSTS.E [R0+0x40000], desc[UR4][R140.64], !P4 ;  /* 0x400000008c007fae */ /* 0x004fe8000e121844 */
[----:B------:R-:W-:Y:S01]  /*14860*/  LDGSTS.E [R0+0x44000], desc[UR4][R142.64], !P4 ;  /* 0x440000008e007fae */ /* 0x000fe2000e121844 */
[----:B------:R-:W-:-:S03]  /*14870*/  ISETP.GE.U32.AND P4, PT, R24, 0x7fffff96, PT ;  /* 0x7fffff961800780c */ /* 0x000fc60003f86070 */
[----:B---3--:R-:W-:Y:S04]  /*14880*/  LDGSTS.E [R0+0x40004], desc[UR4][R144.64], !P5 ;  /* 0x4000400090007fae */ /* 0x008fe8000e921844 */
[----:B------:R-:W-:Y:S01]  /*14890*/  LDGSTS.E [R0+0x44004], desc[UR4][R146.64], !P5 ;  /* 0x4400400092007fae */ /* 0x000fe2000e921844 */
[----:B------:R-:W-:-:S03]  /*148a0*/  ISETP.GE.U32.AND P5, PT, R13, 0x7fffff95, PT ;  /* 0x7fffff950d00780c */ /* 0x000fc60003fa6070 */
[----:B------:R-:W-:Y:S04]  /*148b0*/  LDGSTS.E [R0+0x40008], desc[UR4][R148.64], !P3 ;  /* 0x4000800094007fae */ /* 0x000fe8000d921844 */
[----:B------:R-:W-:Y:S04]  /*148c0*/  LDGSTS.E [R0+0x44008], desc[UR4][R150.64], !P3 ;  /* 0x4400800096007fae */ /* 0x000fe8000d921844 */
[----:B------:R-:W-:Y:S04]  /*148d0*/  LDGSTS.E [R0+0x4000c], desc[UR4][R92.64], !P2 ;  /* 0x4000c0005c007fae */ /* 0x000fe8000d121844 */
[----:B------:R-:W-:Y:S01]  /*148e0*/  LDGSTS.E [R0+0x4400c], desc[UR4][R94.64], !P2 ;  /* 0x4400c0005e007fae */ /* 0x000fe2000d121844 */
[----:B------:R-:W-:-:S02]  /*148f0*/  VIADD R24, R31, 0xfffffff2 ;  /* 0xfffffff21f187836 */ /* 0x000fc40000000000 */
[----:B------:R-:W-:Y:S01]  /*14900*/  VIADD R13, R32, 0xfffffff1 ;  /* 0xfffffff1200d7836 */ /* 0x000fe20000000000 */
[----:B------:R-:W-:Y:S01]  /*14910*/  LDGSTS.E [R0+0x48000], desc[UR4][R96.64], !P1 ;  /* 0x4800000060007fae */ /* 0x000fe2000c921844 */
[----:B------:R-:W2:Y:S03]  /*14920*/  LDC R31, c[0x0][0x230] ;  /* 0x00008c00ff1f7b82 */ /* 0x000ea60000000800 */
[----:B------:R-:W-:Y:S04]  /*14930*/  LDGSTS.E [R0+0x4c000], desc[UR4][R98.64], !P1 ;  /* 0x4c00000062007fae */ /* 0x000fe8000c921844 */
[----:B------:R-:W-:Y:S01]  /*14940*/  LDGSTS.E [R0+0x48004], desc[UR4][R6.64], !P0 ;  /* 0x4800400006007fae */ /* 0x000fe2000c121844 */
[----:B------:R-:W3:Y:S03]  /*14950*/  LDC R32, c[0x0][0x230] ;  /* 0x00008c00ff207b82 */ /* 0x000ee60000000800 */
[----:B------:R-:W-:Y:S04]  /*14960*/  LDGSTS.E [R0+0x4c004], desc[UR4][R100.64], !P0 ;  /* 0x4c00400064007fae */ /* 0x000fe8000c121844 */
[----:B------:R-:W-:Y:S04]  /*14970*/  LDGSTS.E [R0+0x48008], desc[UR4][R102.64], !P4 ;  /* 0x4800800066007fae */ /* 0x000fe8000e121844 */
[----:B------:R-:W-:Y:S01]  /*14980*/  LDGSTS.E [R0+0x4c008], desc[UR4][R246.64], !P4 ;  /* 0x4c008000f6007fae */ /* 0x000fe2000e121844 */
[----:B------:R-:W-:-:S02]  /*14990*/  ISETP.GE.U32.AND P4, PT, R25, 0x7fffffb4, PT ;  /* 0x7fffffb41900780c */ /* 0x000fc40003f86070 */
[----:B------:R-:W2:Y:S01]  /*149a0*/  LDC R25, c[0x0][0x230] ;  /* 0x00008c00ff197b82 */ /* 0x000ea20000000800 */
[----:B------:R-:W-:Y:S04]  /*149b0*/  LDGSTS.E [R0+0x4800c], desc[UR4][R238.64], !P5 ;  /* 0x4800c000ee007fae */ /* 0x000fe8000e921844 */
[----:B------:R1:W-:Y:S01]  /*149c0*/  LDGSTS.E [R0+0x4c00c], desc[UR4][R230.64], !P5 ;  /* 0x4c00c000e6007fae */ /* 0x0003e2000e921844 */
[----:B------:R-:W-:Y:S01]  /*149d0*/  ISETP.GE.U32.AND P5, PT, R24, 0x7fffffb3, PT ;  /* 0x7fffffb31800780c */ /* 0x000fe20003fa6070 */
[----:B-1----:R-:W-:Y:S01]  /*149e0*/  VIADD R24, R27, 0xffffffd3 ;  /* 0xffffffd31b187836 */ /* 0x002fe20000000000 */
[----:B------:R-:W-:Y:S01]  /*149f0*/  ISETP.GE.U32.AND P3, PT, R13, 0x7fffffb2, PT ;  /* 0x7fffffb20d00780c */ /* 0x000fe20003f66070 */
[----:B------:R-:W-:Y:S01]  /*14a00*/  VIADD R13, R28, 0xffffffd2 ;  /* 0xffffffd21c0d7836 */ /* 0x000fe20000000000 */
[----:B------:R-:W1:Y:S01]  /*14a10*/  LDC R27, c[0x0][0x230] ;  /* 0x00008c00ff1b7b82 */ /* 0x000e620000000800 */
[----:B------:R-:W4:Y:S01]  /*14a20*/  LDL.LU.64 R140, [R1+0x1dc8] ;  /* 0x001dc800018c7983 */ /* 0x000f220000300a00 */
[----:B------:R-:W-:Y:S01]  /*14a30*/  VIADD R0, R26, 0xfffffff0 ;  /* 0xfffffff01a007836 */ /* 0x000fe20000000000 */
[----:B------:R-:W-:-:S05]  /*14a40*/  ISETP.GE.U32.AND P1, PT, R24, 0x7fffff94, PT ;  /* 0x7fffff941800780c */ /* 0x000fca0003f26070 */
[----:B------:R-:W1:Y:S01]  /*14a50*/  LDC R26, c[0x0][0x230] ;  /* 0x00008c00ff1a7b82 */ /* 0x000e620000000800 */
[----:B------:R-:W-:Y:S01]  /*14a60*/  ISETP.GE.U32.AND P0, PT, R13, 0x7fffff93, PT ;  /* 0x7fffff930d00780c */ /* 0x000fe20003f06070 */
[----:B------:R-:W4:Y:S01]  /*14a70*/  LDL.LU.64 R142, [R1+0x1dc0] ;  /* 0x001dc000018e7983 */ /* 0x000f220000300a00 */
[----:B------:R-:W-:Y:S01]  /*14a80*/  ISETP.GE.U32.AND P2, PT, R0, 0x7fffffb1, PT ;  /* 0x7fffffb10000780c */ /* 0x000fe20003f46070 */
[----:B------:R-:W-:Y:S02]  /*14a90*/  VIADD R0, R33, UR7 ;  /* 0x0000000721007c36 */ /* 0x000fe40008000000 */
[----:B------:R-:W-:Y:S01]  /*14aa0*/  VIADD R24, R29, 0xffffffd1 ;  /* 0xffffffd11d187836 */ /* 0x000fe20000000000 */
[----:B------:R-:W4:Y:S01]  /*14ab0*/  LDL.LU.64 R144, [R1+0x1db8] ;  /* 0x001db80001907983 */ /* 0x000f220000300a00 */
[----:B------:R-:W-:Y:S01]  /*14ac0*/  VIADD R13, R30, 0xffffffd0 ;  /* 0xffffffd01e0d7836 */ /* 0x000fe20000000000 */
[----:B------:R-:W1:Y:S02]  /*14ad0*/  LDC R28, c[0x0][0x230] ;  /* 0x00008c00ff1c7b82 */ /* 0x000e640000000800 */
[----:B------:R-:W-:Y:S04]  /*14ae0*/  LDGSTS.E [R0+0x40000], desc[UR4][R222.64], !P4 ;  /* 0x40000000de007fae */ /* 0x000fe8000e121844 */
[----:B------:R-:W-:Y:S01]  /*14af0*/  LDGSTS.E [R0+0x44000], desc[UR4][R214.64], !P4 ;  /* 0x44000000d6007fae */ /* 0x000fe2000e121844 */
[----:B------:R-:W-:Y:S01]  /*14b00*/  ISETP.GE.U32.AND P4, PT, R24, 0x7fffff92, PT ;  /* 0x7fffff921800780c */ /* 0x000fe20003f86070 */
[----:B------:R-:W1:Y:S02]  /*14b10*/  LDC R29, c[0x0][0x230] ;  /* 0x00008c00ff1d7b82 */ /* 0x000e640000000800 */
[----:B------:R-:W-:Y:S04]  /*14b20*/  LDGSTS.E [R0+0x40004], desc[UR4][R206.64], !P5 ;  /* 0x40004000ce007fae */ /* 0x000fe8000e921844 */
[----:B------:R-:W-:Y:S01]  /*14b30*/  LDGSTS.E [R0+0x44004], desc[UR4][R198.64], !P5 ;  /* 0x44004000c6007fae */ /* 0x000fe2000e921844 */
[----:B------:R-:W-:Y:S01]  /*14b40*/  ISETP.GE.U32.AND P5, PT, R13, 0x7fffff91, PT ;  /* 0x7fffff910d00780c */ /* 0x000fe20003fa6070 */
[----:B------:R-:W1:Y:S02]  /*14b50*/  LDC R30, c[0x0][0x230] ;  /* 0x00008c00ff1e7b82 */ /* 0x000e640000000800 */
[----:B------:R-:W-:Y:S04]  /*14b60*/  LDGSTS.E [R0+0x40008], desc[UR4][R190.64], !P3 ;  /* 0x40008000be007fae */ /* 0x000fe8000d921844 */
[----:B------:R-:W-:Y:S01]  /*14b70*/  LDGSTS.E [R0+0x44008], desc[UR4][R182.64], !P3 ;  /* 0x44008000b6007fae */ /* 0x000fe2000d921844 */
[----:B--2---:R-:W-:-:S03]  /*14b80*/  VIADD R25, R25, 0xffffffef ;  /* 0xffffffef19197836 */ /* 0x004fc60000000000 */
[----:B------:R-:W-:Y:S04]  /*14b90*/  LDGSTS.E [R0+0x4000c], desc[UR4][R174.64], !P2 ;  /* 0x4000c000ae007fae */ /* 0x000fe8000d121844 */
[----:B------:R-:W-:Y:S01]  /*14ba0*/  LDGSTS.E [R0+0x4400c], desc[UR4][R166.64], !P2 ;  /* 0x4400c000a6007fae */ /* 0x000fe2000d121844 */
[----:B------:R-:W-:Y:S02]  /*14bb0*/  VIADD R24, R31, 0xffffffee ;  /* 0xffffffee1f187836 */ /* 0x000fe40000000000 */
[----:B---3--:R-:W-:Y:S01]  /*14bc0*/  VIADD R13, R32, 0xffffffed ;  /* 0xffffffed200d7836 */ /* 0x008fe20000000000 */
[----:B------:R-:W-:Y:S01]  /*14bd0*/  LDGSTS.E [R0+0x48000], desc[UR4][R158.64], !P1 ;  /* 0x480000009e007fae */ /* 0x000fe2000c921844 */
[----:B------:R-:W-:Y:S01]  /*14be0*/  LOP3.LUT R33, R12, 0x40, RZ, 0x3c, !PT ;  /* 0x000000400c217812 */ /* 0x000fe200078e3cff */
[----:B------:R-:W2:Y:S02]  /*14bf0*/  LDC R31, c[0x0][0x230] ;  /* 0x00008c00ff1f7b82 */ /* 0x000ea40000000800 */
[----:B------:R-:W-:Y:S04]  /*14c00*/  LDGSTS.E [R0+0x4c000], desc[UR4][R22.64], !P1 ;  /* 0x4c00000016007fae */ /* 0x000fe8000c921844 */
[----:B------:R-:W-:Y:S02]  /*14c10*/  LDGSTS.E [R0+0x48004], desc[UR4][R244.64], !P0 ;  /* 0x48004000f4007fae */ /* 0x000fe4000c121844 */
[----:B------:R-:W3:Y:S02]  /*14c20*/  LDC R32, c[0x0][0x230] ;  /* 0x00008c00ff207b82 */ /* 0x000ee40000000800 */
        /* <DEDUP_REMOVED lines=36> */
[----:B------:R-:W-:Y:S04]  /*14e70*/  LDGSTS.E [R0+0x4400c], desc[UR4][R156.64], !P2 ;  /* 0x4400c0009c007fae */ /* 0x000fe8000d121844 */
[----:B------:R-:W-:Y:S01]  /*14e80*/  LDGSTS.E [R0+0x48000], desc[UR4][R20.64], !P1 ;  /* 0x4800000014007fae */ /* 0x000fe2000c921844 */
[----:B------:R-:W-:Y:S01]  /*14e90*/  VIADD R24, R31, 0xffffffea ;  /* 0xffffffea1f187836 */ /* 0x000fe20000000000 */
[----:B------:R-:W-:Y:S01]  /*14ea0*/  LOP3.LUT R33, R12, 0x50, RZ, 0x3c, !PT ;  /* 0x000000500c217812 */ /* 0x000fe200078e3cff */
[----:B---3--:R-:W-:Y:S01]  /*14eb0*/  VIADD R13, R32, 0xffffffe9 ;  /* 0xffffffe9200d7836 */ /* 0x008fe20000000000 */
[----:B------:R-:W-:Y:S01]  /*14ec0*/  LDGSTS.E [R0+0x4c000], desc[UR4][R62.64], !P1 ;  /* 0x4c0000003e007fae */ /* 0x000fe2000c921844 */
[----:B------:R-:W2:Y:S03]  /*14ed0*/  LDC R32, c[0x0][0x230] ;  /* 0x00008c00ff207b82 */ /* 0x000ea60000000800 */
[----:B------:R-:W-:Y:S04]  /*14ee0*/  LDGSTS.E [R0+0x48004], desc[UR4][R250.64], !P0 ;  /* 0x48004000fa007fae */ /* 0x000fe8000c121844 */
[----:B------:R-:W-:Y:S01]  /*14ef0*/  LDGSTS.E [R0+0x4c004], desc[UR4][R60.64], !P0 ;  /* 0x4c0040003c007fae */ /* 0x000fe2000c121844 */
[----:B------:R-:W3:Y:S03]  /*14f00*/  LDC R31, c[0x0][0x230] ;  /* 0x00008c00ff1f7b82 */ /* 0x000ee60000000800 */
        /* <DEDUP_REMOVED lines=13> */
[----:B------:R-:W-:Y:S01]  /*14fe0*/  ISETP.GE.U32.AND P1, PT, R24, 0x7fffff8c, PT ;  /* 0x7fffff8c1800780c */ /* 0x000fe20003f26070 */
[----:B------:R-:W-:-:S04]  /*14ff0*/  VIADD R24, R29, 0xffffffc9 ;  /* 0xffffffc91d187836 */ /* 0x000fc80000000000 */
[----:B------:R-:W1:Y:S01]  /*15000*/  LDC R28, c[0x0][0x230] ;  /* 0x00008c00ff1c7b82 */ /* 0x000e620000000800 */
[----:B------:R-:W-:Y:S01]  /*15010*/  ISETP.GE.U32.AND P0, PT, R13, 0x7fffff8b, PT ;  /* 0x7fffff8b0d00780c */ /* 0x000fe20003f06070 */
[----:B------:R-:W4:Y:S01]  /*15020*/  LDL.LU.64 R94, [R1+0x1d90] ;  /* 0x001d9000015e7983 */ /* 0x000f220000300a00 */
[----:B------:R-:W-:Y:S01]  /*15030*/  ISETP.GE.U32.AND P2, PT, R0, 0x7fffffa9, PT ;  /* 0x7fffffa90000780c */ /* 0x000fe20003f46070 */
[----:B------:R-:W-:-:S04]  /*15040*/  VIADD R0, R33, UR7 ;  /* 0x0000000721007c36 */ /* 0x000fc80008000000 */
[----:B------:R-:W1:Y:S01]  /*15050*/  LDC R26, c[0x0][0x230] ;  /* 0x00008c00ff1a7b82 */ /* 0x000e620000000800 */
[----:B------:R-:W-:Y:S01]  /*15060*/  LDGSTS.E [R0+0x40000], desc[UR4][R226.64], !P4 ;  /* 0x40000000e2007fae */ /* 0x000fe2000e121844 */
[----:B------:R-:W-:-:S03]  /*15070*/  VIADD R13, R30, 0xffffffc8 ;  /* 0xffffffc81e0d7836 */ /* 0x000fc60000000000 */
[----:B------:R-:W-:Y:S01]  /*15080*/  LDGSTS.E [R0+0x44000], desc[UR4][R218.64], !P4 ;  /* 0x44000000da007fae */ /* 0x000fe2000e121844 */
[----:B------:R-:W-:Y:S02]  /*15090*/  ISETP.GE.U32.AND P4, PT, R24, 0x7fffff8a, PT ;  /* 0x7fffff8a1800780c */ /* 0x000fe40003f86070 */
[----:B------:R-:W1:Y:S01]  /*150a0*/  LDC R29, c[0x0][0x230] ;  /* 0x00008c00ff1d7b82 */ /* 0x000e620000000800 */
[----:B------:R-:W-:Y:S04]  /*150b0*/  LDGSTS.E [R0+0x40004], desc[UR4][R210.64], !P5 ;  /* 0x40004000d2007fae */ /* 0x000fe8000e921844 */
[----:B------:R-:W-:Y:S01]  /*150c0*/  LDGSTS.E [R0+0x44004], desc[UR4][R202.64], !P5 ;  /* 0x44004000ca007fae */ /* 0x000fe2000e921844 */
[----:B------:R-:W-:Y:S02]  /*150d0*/  ISETP.GE.U32.AND P5, PT, R13, 0x7fffff89, PT ;  /* 0x7fffff890d00780c */ /* 0x000fe40003fa6070 */
[----:B------:R-:W1:Y:S01]  /*150e0*/  LDC R30, c[0x0][0x230] ;  /* 0x00008c00ff1e7b82 */ /* 0x000e620000000800 */
[----:B------:R-:W-:Y:S04]  /*150f0*/  LDGSTS.E [R0+0x40008], desc[UR4][R194.64], !P3 ;  /* 0x40008000c2007fae */ /* 0x000fe8000d921844 */
[----:B------:R-:W-:Y:S01]  /*15100*/  LDGSTS.E [R0+0x44008], desc[UR4][R186.64], !P3 ;  /* 0x44008000ba007fae */ /* 0x000fe2000d921844 */
[----:B--2---:R-:W-:-:S03]  /*15110*/  VIADD R25, R25, 0xffffffe7 ;  /* 0xffffffe719197836 */ /* 0x004fc60000000000 */
[----:B------:R-:W-:Y:S04]  /*15120*/  LDGSTS.E [R0+0x4000c], desc[UR4][R178.64], !P2 ;  /* 0x4000c000b2007fae */ /* 0x000fe8000d121844 */
[----:B------:R-:W-:Y:S04]  /*15130*/  LDGSTS.E [R0+0x4400c], desc[UR4][R170.64], !P2 ;  /* 0x4400c000aa007fae */ /* 0x000fe8000d121844 */
[----:B------:R-:W-:Y:S01]  /*15140*/  LDGSTS.E [R0+0x48000], desc[UR4][R162.64], !P1 ;  /* 0x48000000a2007fae */ /* 0x000fe2000c921844 */
[----:B------:R-:W-:-:S03]  /*15150*/  VIADD R13, R32, 0xffffffe5 ;  /* 0xffffffe5200d7836 */ /* 0x000fc60000000000 */
[----:B------:R-:W-:Y:S04]  /*15160*/  LDGSTS.E [R0+0x4c000], desc[UR4][R54.64], !P1 ;  /* 0x4c00000036007fae */ /* 0x000fe8000c921844 */
[----:B------:R-:W-:Y:S04]  /*15170*/  LDGSTS.E [R0+0x48004], desc[UR4][R154.64], !P0 ;  /* 0x480040009a007fae */ /* 0x000fe8000c121844 */
[----:B------:R-:W-:Y:S01]  /*15180*/  LDGSTS.E [R0+0x4c004], desc[UR4][R52.64], !P0 ;  /* 0x4c00400034007fae */ /* 0x000fe2000c121844 */
[----:B---3--:R-:W-:-:S03]  /*15190*/  VIADD R24, R31, 0xffffffe6 ;  /* 0xffffffe61f187836 */ /* 0x008fc60000000000 */
[----:B------:R-:W2:Y:S01]  /*151a0*/  LDL.LU.64 R96, [R1+0x1d88] ;  /* 0x001d880001607983 */ /* 0x000ea20000300a00 */
[----:B------:R-:W-:Y:S01]  /*151b0*/  ISETP.GE.U32.AND P3, PT, R13, 0x7fffffa6, PT ;  /* 0x7fffffa60d00780c */ /* 0x000fe20003f66070 */
[----:B------:R-:W3:Y:S02]  /*151c0*/  LDC R31, c[0x0][0x230] ;  /* 0x00008c00ff1f7b82 */ /* 0x000ee40000000800 */
[----:B------:R-:W-:Y:S04]  /*151d0*/  LDGSTS.E [R0+0x48008], desc[UR4][R18.64], !P4 ;  /* 0x4800800012007fae */ /* 0x000fe8000e121844 */
[----:B------:R-:W-:Y:S01]  /*151e0*/  LDGSTS.E [R0+0x4c008], desc[UR4][R50.64], !P4 ;  /* 0x4c00800032007fae */ /* 0x000fe2000e121844 */
[----:B------:R-:W-:-:S03]  /*151f0*/  ISETP.GE.U32.AND P4, PT, R25, 0x7fffffa8, PT ;  /* 0x7fffffa81900780c */ /* 0x000fc60003f86070 */
[----:B------:R-:W4:Y:S01]  /*15200*/  LDL.LU.64 R98, [R1+0x1d80] ;  /* 0x001d800001627983 */ /* 0x000f220000300a00 */
[----:B------:R-:W-:-:S03]  /*15210*/  LOP3.LUT R32, R12, 0x60, RZ, 0x3c, !PT ;  /* 0x000000600c207812 */ /* 0x000fc600078e3cff */
[----:B------:R-:W2:Y:S01]  /*15220*/  LDL.LU.64 R6, [R1+0x1d78] ;  /* 0x001d780001067983 */ /* 0x000ea20000300a00 */
[----:B-1----:R-:W-:-:S03]  /*15230*/  VIADD R13, R27, 0xffffffc7 ;  /* 0xffffffc71b0d7836 */ /* 0x002fc60000000000 */
[----:B------:R-:W-:Y:S01]  /*15240*/  LDGSTS.E [R0+0x4800c], desc[UR4][R8.64], !P5 ;  /* 0x4800c00008007fae */ /* 0x000fe2000e921844 */
[----:B------:R-:W-:-:S03]  /*15250*/  VIADD R25, R28, 0xffffffc6 ;  /* 0xffffffc61c197836 */ /* 0x000fc60000000000 */
[----:B------:R-:W4:Y:S01]  /*15260*/  LDL.LU.64 R100, [R1+0x1d70] ;  /* 0x001d700001647983 */ /* 0x000f220000300a00 */
[----:B------:R-:W-:Y:S01]  /*15270*/  ISETP.GE.U32.AND P1, PT, R13, 0x7fffff88, PT ;  /* 0x7fffff880d00780c */ /* 0x000fe20003f26070 */
[----:B------:R-:W1:Y:S02]  /*15280*/  LDC R27, c[0x0][0x230] ;  /* 0x00008c00ff1b7b82 */ /* 0x000e640000000800 */
[----:B------:R-:W2:Y:S04]  /*15290*/  LDL.LU.64 R102, [R1+0x1d68] ;  /* 0x001d680001667983 */ /* 0x000ea80000300a00 */
[----:B------:R-:W4:Y:S02]  /*152a0*/  LDL.LU.64 R246, [R1+0x1d60] ;  /* 0x001d600001f67983 */ /* 0x000f240000300a00 */
[----:B------:R-:W1:Y:S02]  /*152b0*/  LDC R28, c[0x0][0x230] ;  /* 0x00008c00ff1c7b82 */ /* 0x000e640000000800 */
[----:B------:R-:W2:Y:S04]  /*152c0*/  LDL.LU.64 R238, [R1+0x1d58] ;  /* 0x001d580001ee7983 */ /* 0x000ea80000300a00 */
[----:B------:R3:W-:Y:S01]  /*152d0*/  LDGSTS.E [R0+0x4c00c], desc[UR4][R48.64], !P5 ;  /* 0x4c00c00030007fae */ /* 0x0007e2000e921844 */
[----:B------:R-:W-:Y:S01]  /*152e0*/  ISETP.GE.U32.AND P5, PT, R24, 0x7fffffa7, PT ;  /* 0x7fffffa71800780c */ /* 0x000fe20003fa6070 */
[----:B------:R-:W-:-:S02]  /*152f0*/  VIADD R24, R26, 0xffffffe4 ;  /* 0xffffffe41a187836 */ /* 0x000fc40000000000 */
[----:B------:R-:W4:Y:S01]  /*15300*/  LDL.LU.64 R230, [R1+0x1d50] ;  /* 0x001d500001e67983 */ /* 0x000f220000300a00 */
[----:B------:R-:W-:Y:S01]  /*15310*/  VIADD R13, R29, 0xffffffc5 ;  /* 0xffffffc51d0d7836 */ /* 0x000fe20000000000 */
[----:B------:R-:W-:Y:S01]  /*15320*/  ISETP.GE.U32.AND P0, PT, R25, 0x7fffff87, PT ;  /* 0x7fffff871900780c */ /* 0x000fe20003f06070 */
[----:B------:R-:W1:Y:S01]  /*15330*/  LDC R26, c[0x0][0x230] ;  /* 0x00008c00ff1a7b82 */ /* 0x000e620000000800 */
[----:B------:R-:W2:Y:S04]  /*15340*/  LDL.LU.64 R222, [R1+0x1d48] ;  /* 0x001d480001de7983 */ /* 0x000ea80000300a00 */
[----:B------:R-:W4:Y:S01]  /*15350*/  LDL.LU.64 R214, [R1+0x1d40] ;  /* 0x001d400001d67983 */ /* 0x000f220000300a00 */
[----:B---3--:R-:W-:Y:S01]  /*15360*/  VIADD R0, R32, UR7 ;  /* 0x0000000720007c36 */ /* 0x008fe20008000000 */
[----:B------:R-:W-:Y:S01]  /*15370*/  ISETP.GE.U32.AND P2, PT, R24, 0x7fffffa5, PT ;  /* 0x7fffffa51800780c */ /* 0x000fe20003f46070 */
[----:B------:R-:W3:Y:S01]  /*15380*/  LDC R25, c[0x0][0x230] ;  /* 0x00008c00ff197b82 */ /* 0x000ee20000000800 */
[----:B------:R-:W2:Y:S04]  /*15390*/  LDL.LU.64 R206, [R1+0x1d38] ;  /* 0x001d380001ce7983 */ /* 0x000ea80000300a00 */
[----:B------:R-:W4:Y:S03]  /*153a0*/  LDL.LU.64 R198, [R1+0x1d30] ;  /* 0x001d300001c67983 */ /* 0x000f260000300a00 */
[----:B------:R-:W1:Y:S01]  /*153b0*/  LDC R24, c[0x0][0x230] ;  /* 0x00008c00ff187b82 */ /* 0x000e620000000800 */
[----:B------:R-:W2:Y:S04]  /*153c0*/  LDL.LU.64 R190, [R1+0x1d28] ;  /* 0x001d280001be7983 */ /* 0x000ea80000300a00 */
[----:B------:R-:W4:Y:S03]  /*153d0*/  LDL.LU.64 R182, [R1+0x1d20] ;  /* 0x001d200001b67983 */ /* 0x000f260000300a00 */
[----:B------:R-:W3:Y:S01]  /*153e0*/  LDC R29, c[0x0][0x230] ;  /* 0x00008c00ff1d7b82 */ /* 0x000ee20000000800 */
[----:B------:R-:W2:Y:S04]  /*153f0*/  LDL.LU.64 R174, [R1+0x1d18] ;  /* 0x001d180001ae7983 */ /* 0x000ea80000300a00 */
[----:B------:R-:W-:Y:S04]  /*15400*/  LDGSTS.E [R0+0x40000], desc[UR4][R16.64], !P4 ;  /* 0x4000000010007fae */ /* 0x000fe8000e121844 */
[----:B------:R-:W4:Y:S04]  /*15410*/  LDL.LU.64 R166, [R1+0x1d10] ;  /* 0x001d100001a67983 */ /* 0x000f280000300a00 */
[----:B------:R-:W-:Y:S01]  /*15420*/  LDGSTS.E [R0+0x44000], desc[UR4][R152.64], !P4 ;  /* 0x4400000098007fae */ /* 0x000fe2000e121844 */
[----:B------:R-:W-:Y:S01]  /*15430*/  ISETP.GE.U32.AND P4, PT, R13, 0x7fffff86, PT ;  /* 0x7fffff860d00780c */ /* 0x000fe20003f86070 */
[----:B------:R-:W-:-:S02]  /*15440*/  VIADD R13, R30, 0xffffffc4 ;  /* 0xffffffc41e0d7836 */ /* 0x000fc40000000000 */
[----:B------:R-:W2:Y:S01]  /*15450*/  LDL.LU.64 R158, [R1+0x1d08] ;  /* 0x001d0800019e7983 */ /* 0x000ea20000300a00 */
[----:B-1----:R-:W-:Y:S01]  /*15460*/  VIADD R24, R24, 0xffffffe2 ;  /* 0xffffffe218187836 */ /* 0x002fe20000000000 */
[----:B------:R-:W1:Y:S02]  /*15470*/  LDC R30, c[0x0][0x230] ;  /* 0x00008c00ff1e7b82 */ /* 0x000e640000000800 */
[----:B------:R-:W4:Y:S04]  /*15480*/  LDL.LU.64 R22, [R1+0x1d00] ;  /* 0x001d000001167983 */ /* 0x000f280000300a00 */
[----:B------:R-:W2:Y:S04]  /*15490*/  LDL.LU.64 R244, [R1+0x1cf8] ;  /* 0x001cf80001f47983 */ /* 0x000ea80000300a00 */
[----:B------:R-:W4:Y:S04]  /*154a0*/  LDL.LU.64 R236, [R1+0x1cf0] ;  /* 0x001cf00001ec7983 */ /* 0x000f280000300a00 */
[----:B------:R-:W2:Y:S04]  /*154b0*/  LDL.LU.64 R228, [R1+0x1ce8] ;  /* 0x001ce80001e47983 */ /* 0x000ea80000300a00 */
[----:B------:R-:W-:Y:S04]  /*154c0*/  LDGSTS.E [R0+0x40004], desc[UR4][R160.64], !P5 ;  /* 0x40004000a0007fae */ /* 0x000fe8000e921844 */
[----:B------:R-:W4:Y:S04]  /*154d0*/  LDL.LU.64 R220, [R1+0x1ce0] ;  /* 0x001ce00001dc7983 */ /* 0x000f280000300a00 */
[----:B------:R-:W-:Y:S01]  /*154e0*/  LDGSTS.E [R0+0x44004], desc[UR4][R168.64], !P5 ;  /* 0x44004000a8007fae */ /* 0x000fe2000e921844 */
[----:B------:R-:W-:-:S03]  /*154f0*/  ISETP.GE.U32.AND P5, PT, R13, 0x7fffff85, PT ;  /* 0x7fffff850d00780c */ /* 0x000fc60003fa6070 */
[----:B------:R-:W2:Y:S04]  /*15500*/  LDL.LU.64 R212, [R1+0x1cd8] ;  /* 0x001cd80001d47983 */ /* 0x000ea80000300a00 */
[----:B------:R-:W4:Y:S04]  /*15510*/  LDL.LU.64 R204, [R1+0x1cd0] ;  /* 0x001cd00001cc7983 */ /* 0x000f280000300a00 */
[----:B------:R-:W2:Y:S04]  /*15520*/  LDL.LU.64 R196, [R1+0x1cc8] ;  /* 0x001cc80001c47983 */ /* 0x000ea80000300a00 */
[----:B------:R-:W4:Y:S04]  /*15530*/  LDL.LU.64 R188, [R1+0x1cc0] ;  /* 0x001cc00001bc7983 */ /* 0x000f280000300a00 */
[----:B------:R-:W-:Y:S04]  /*15540*/  LDGSTS.E [R0+0x40008], desc[UR4][R176.64], !P3 ;  /* 0x40008000b0007fae */ /* 0x000fe8000d921844 */
[----:B------:R-:W2:Y:S04]  /*15550*/  LDL.LU.64 R180, [R1+0x1cb8] ;  /* 0x001cb80001b47983 */ /* 0x000ea80000300a00 */
[----:B------:R-:W-:Y:S04]  /*15560*/  LDGSTS.E [R0+0x44008], desc[UR4][R184.64], !P3 ;  /* 0x44008000b8007fae */ /* 0x000fe8000d921844 */
[----:B------:R-:W4:Y:S04]  /*15570*/  LDL.LU.64 R172, [R1+0x1cb0] ;  /* 0x001cb00001ac7983 */ /* 0x000f280000300a00 */
[----:B------:R-:W-:Y:S04]  /*15580*/  LDGSTS.E [R0+0x4000c], desc[UR4][R192.64], !P2 ;  /* 0x4000c000c0007fae */ /* 0x000fe8000d121844 */
[----:B------:R-:W2:Y:S04]  /*15590*/  LDL.LU.64 R164, [R1+0x1ca8] ;  /* 0x001ca80001a47983 */ /* 0x000ea80000300a00 */
[----:B------:R-:W-:Y:S04]  /*155a0*/  LDGSTS.E [R0+0x4400c], desc[UR4][R46.64], !P2 ;  /* 0x4400c0002e007fae */ /* 0x000fe8000d121844 */
[----:B------:R-:W4:Y:S04]  /*155b0*/  LDL.LU.64 R156, [R1+0x1ca0] ;  /* 0x001ca000019c7983 */ /* 0x000f280000300a00 */
[----:B------:R-:W-:Y:S04]  /*155c0*/  LDGSTS.E [R0+0x48000], desc[UR4][R200.64], !P1 ;  /* 0x48000000c8007fae */ /* 0x000fe8000c921844 */
[----:B------:R-:W2:Y:S04]  /*155d0*/  LDL.LU.64 R20, [R1+0x1c98] ;  /* 0x001c980001147983 */ /* 0x000ea80000300a00 */
[----:B------:R-:W-:Y:S01]  /*155e0*/  LDGSTS.E [R0+0x4c000], desc[UR4][R44.64], !P1 ;  /* 0x4c0000002c007fae */ /* 0x000fe2000c921844 */
[----:B------:R-:W-:-:S03]  /*155f0*/  VIADD R13, R31, 0xffffffe3 ;  /* 0xffffffe31f0d7836 */ /* 0x000fc60000000000 */
        /* <DEDUP_REMOVED lines=11> */
[----:B------:R3:W-:Y:S01]  /*156b0*/  LDGSTS.E [R0+0x4c00c], desc[UR4][R38.64], !P5 ;  /* 0x4c00c00026007fae */ /* 0x0007e2000e921844 */
[----:B------:R-:W-:-:S03]  /*156c0*/  ISETP.GE.U32.AND P5, PT, R13, 0x7fffffa4, PT ;  /* 0x7fffffa40d00780c */ /* 0x000fc60003fa6070 */
[----:B------:R-:W4:Y:S01]  /*156d0*/  LDL.LU.64 R202, [R1+0x1c60] ;  /* 0x001c600001ca7983 */ /* 0x000f220000300a00 */
[----:B------:R-:W-:-:S03]  /*156e0*/  VIADD R13, R26, 0xffffffe1 ;  /* 0xffffffe11a0d7836 */ /* 0x000fc60000000000 */
[----:B------:R-:W2:Y:S01]  /*156f0*/  LDL.LU.64 R194, [R1+0x1c58] ;  /* 0x001c580001c27983 */ /* 0x000ea20000300a00 */
[----:B---3--:R-:W-:-:S03]  /*15700*/  VIADD R0, R25, 0xffffffe0 ;  /* 0xffffffe019007836 */ /* 0x008fc60000000000 */
[----:B------:R-:W3:Y:S01]  /*15710*/  LDL.LU.64 R186, [R1+0x1c50] ;  /* 0x001c500001ba7983 */ /* 0x000ee20000300a00 */
[----:B------:R-:W-:-:S03]  /*15720*/  ISETP.GE.U32.AND P4, PT, R24, 0x7fffffa3, PT ;  /* 0x7fffffa31800780c */ /* 0x000fc60003f86070 */
[----:B------:R-:W4:Y:S01]  /*15730*/  LDL.LU.64 R178, [R1+0x1c48] ;  /* 0x001c480001b27983 */ /* 0x000f220000300a00 */
[----:B------:R-:W-:Y:S01]  /*15740*/  ISETP.GE.U32.AND P0, PT, R0, 0x7fffffa1, PT ;  /* 0x7fffffa10000780c */ /* 0x000fe20003f06070 */
[----:B------:R-:W-:Y:S02]  /*15750*/  VIADD R0, R27, 0xffffffc3 ;  /* 0xffffffc31b007836 */ /* 0x000fe40000000000 */
[----:B------:R-:W2:Y:S01]  /*15760*/  LDL.LU.64 R170, [R1+0x1c40] ;  /* 0x001c400001aa7983 */ /* 0x000ea20000300a00 */
[----:B------:R-:W-:-:S03]  /*15770*/  LOP3.LUT R31, R12, 0x70, RZ, 0x3c, !PT ;  /* 0x000000700c1f7812 */ /* 0x000fc600078e3cff */
[----:B------:R-:W3:Y:S01]  /*15780*/  LDL.LU.64 R162, [R1+0x1c38] ;  /* 0x001c380001a27983 */ /* 0x000ee20000300a00 */
[----:B------:R-:W-:-:S03]  /*15790*/  ISETP.GE.U32.AND P3, PT, R13, 0x7fffffa2, PT ;  /* 0x7fffffa20d00780c */ /* 0x000fc60003f66070 */
[----:B------:R-:W4:Y:S04]  /*157a0*/  LDL.LU.64 R154, [R1+0x1c30] ;  /* 0x001c3000019a7983 */ /* 0x000f280000300a00 */
[----:B------:R-:W2:Y:S01]  /*157b0*/  LDL.LU.64 R18, [R1+0x1c28] ;  /* 0x001c280001127983 */ /* 0x000ea20000300a00 */
[----:B------:R-:W-:-:S03]  /*157c0*/  ISETP.GE.U32.AND P2, PT, R0, 0x7fffff84, PT ;  /* 0x7fffff840000780c */ /* 0x000fc60003f46070 */
[----:B------:R-:W3:Y:S01]  /*157d0*/  LDL.LU.64 R8, [R1+0x1c20] ;  /* 0x001c200001087983 */ /* 0x000ee20000300a00 */
[----:B------:R-:W-:-:S03]  /*157e0*/  VIADD R0, R31, UR7 ;  /* 0x000000071f007c36 */ /* 0x000fc60008000000 */
[----:B------:R-:W4:Y:S04]  /*157f0*/  LDL.LU.64 R16, [R1+0x1c18] ;  /* 0x001c180001107983 */ /* 0x000f280000300a00 */
[----:B------:R-:W2:Y:S04]  /*15800*/  LDL.LU.64 R152, [R1+0x1c10] ;  /* 0x001c100001987983 */ /* 0x000ea80000300a00 */
[----:B------:R-:W2:Y:S04]  /*15810*/  LDL.LU.64 R160, [R1+0x1c08] ;  /* 0x001c080001a07983 */ /* 0x000ea80000300a00 */
[----:B------:R-:W2:Y:S04]  /*15820*/  LDL.LU.64 R168, [R1+0x1c00] ;  /* 0x001c000001a87983 */ /* 0x000ea80000300a00 */
[----:B------:R-:W2:Y:S04]  /*15830*/  LDL.LU.64 R176, [R1+0x1bf8] ;  /* 0x001bf80001b07983 */ /* 0x000ea80000300a00 */
[----:B------:R-:W2:Y:S04]  /*15840*/  LDL.LU.64 R184, [R1+0x1bf0] ;  /* 0x001bf00001b87983 */ /* 0x000ea80000300a00 */
[----:B------:R-:W-:Y:S04]  /*15850*/  LDGSTS.E [R0+0x40000], desc[UR4][R232.64], !P5 ;  /* 0x40000000e8007fae */ /* 0x000fe8000e921844 */
        /* <DEDUP_REMOVED lines=12> */
[----:B------:R-:W2:Y:S04]  /*15920*/  LDL.64 R112, [R1+0xe10] ;  /* 0x000e100001707983 */ /* 0x000ea80000100a00 */
[----:B------:R-:W2:Y:S04]  /*15930*/  LDL.64 R110, [R1+0xfe8] ;  /* 0x000fe800016e7983 */ /* 0x000ea80000100a00 */
[----:B------:R-:W2:Y:S04]  /*15940*/  LDL.64 R108, [R1+0x1060] ;  /* 0x00106000016c7983 */ /* 0x000ea80000100a00 */
[----:B------:R-:W2:Y:S04]  /*15950*/  LDL.64 R106, [R1+0x1098] ;  /* 0x00109800016a7983 */ /* 0x000ea80000100a00 */
[----:B------:R-:W2:Y:S04]  /*15960*/  LDL.64 R104, [R1+0x10c8] ;  /* 0x0010c80001687983 */ /* 0x000ea80000100a00 */
[----:B------:R-:W-:Y:S04]  /*15970*/  LDGSTS.E [R0+0x4400c], desc[UR4][R36.64], !P0 ;  /* 0x4400c00024007fae */ /* 0x000fe8000c121844 */
[----:B------:R-:W2:Y:S04]  /*15980*/  LDL.LU.64 R240, [R1+0x1bb8] ;  /* 0x001bb80001f07983 */ /* 0x000ea80000300a00 */
[----:B------:R-:W-:Y:S01]  /*15990*/  LDGSTS.E [R0+0x48000], desc[UR4][R248.64], !P2 ;  /* 0x48000000f8007fae */ /* 0x000fe2000d121844 */
[----:B------:R-:W-:Y:S01]  /*159a0*/  UIADD3 UR8, UR8, 0x3f, URZ ;  /* 0x0000003f08087890 */ /* 0x000fe2000fffe03f */
[----:B------:R-:W-:Y:S01]  /*159b0*/  LOP3.LUT R91, R91, 0x3f, RZ, 0xc0, !PT ;  /* 0x0000003f5b5b7812 */ /* 0x000fe200078ec0ff */
[----:B------:R-:W-:Y:S01]  /*159c0*/  VIADD R24, R28, 0xffffffc2 ;  /* 0xffffffc21c187836 */ /* 0x000fe20000000000 */
[----:B------:R-:W-:Y:S04]  /*159d0*/  LDGSTS.E [R0+0x4c000], desc[UR4][R34.64], !P2 ;  /* 0x4c00000022007fae */ /* 0x000fe8000d121844 */
[----:B------:R-:W2:Y:S01]  /*159e0*/  LDL.LU.64 R248, [R1+0x1bb0] ;  /* 0x001bb00001f87983 */ /* 0x000ea20000300a00 */
[----:B------:R-:W-:Y:S01]  /*159f0*/  UISETP.GT.AND UP0, UPT, UR8, 0x3f, UPT ;  /* 0x0000003f0800788c */ /* 0x000fe2000bf04270 */
[----:B------:R-:W-:Y:S01]  /*15a00*/  ISETP.GE.AND P1, PT, R91, UR59, PT ;  /* 0x0000003b5b007c0c */ /* 0x000fe2000bf26270 */
[----:B------:R-:W-:Y:S01]  /*15a10*/  VIADD R25, R29, 0xffffffc1 ;  /* 0xffffffc11d197836 */ /* 0x000fe20000000000 */
[----:B------:R-:W2:Y:S01]  /*15a20*/  LDL.64 R72, [R1+0x10f0] ;  /* 0x0010f00001487983 */ /* 0x000ea20000100a00 */
[----:B------:R-:W-:-:S03]  /*15a30*/  USEL UR6, URZ, 0x4, !UP0 ;  /* 0x000000043f067887 */ /* 0x000fc6000c000000 */
[----:B------:R-:W2:Y:S03]  /*15a40*/  LDL.64 R70, [R1+0x1188] ;  /* 0x0011880001467983 */ /* 0x000ea60000100a00 */
[----:B------:R-:W-:Y:S01]  /*15a50*/  IMAD.U32 R13, RZ, RZ, UR6 ;  /* 0x00000006ff0d7e24 */ /* 0x000fe2000f8e00ff */
[----:B------:R-:W2:Y:S04]  /*15a60*/  LDL.64 R68, [R1+0x11d0] ;  /* 0x0011d00001447983 */ /* 0x000ea80000100a00 */
[----:B------:R-:W-:Y:S01]  /*15a70*/  SEL R13, R13, RZ, !P1 ;  /* 0x000000ff0d0d7207 */ /* 0x000fe20004800000 */
[----:B------:R-:W2:Y:S01]  /*15a80*/  LDL.64 R66, [R1+0x1218] ;  /* 0x0012180001427983 */ /* 0x000ea20000100a00 */
[----:B------:R-:W-:Y:S01]  /*15a90*/  ISETP.GE.U32.AND P1, PT, R24, 0x7fffff83, PT ;  /* 0x7fffff831800780c */ /* 0x000fe20003f26070 */
[----:B-1----:R-:W-:Y:S01]  /*15aa0*/  VIADD R24, R30, 0xffffffc0 ;  /* 0xffffffc01e187836 */ /* 0x002fe20000000000 */
[----:B------:R-:W-:Y:S01]  /*15ab0*/  ISETP.GE.U32.AND P5, PT, R25, 0x7fffff82, PT ;  /* 0x7fffff821900780c */ /* 0x000fe20003fa6070 */
[----:B------:R-:W2:Y:S03]  /*15ac0*/  LDL.64 R64, [R1+0x1268] ;  /* 0x0012680001407983 */ /* 0x000ea60000100a00 */
[----:B------:R-:W-:Y:S01]  /*15ad0*/  ISETP.GE.U32.AND P4, PT, R24, 0x7fffff81, PT ;  /* 0x7fffff811800780c */ /* 0x000fe20003f86070 */
[----:B------:R-:W2:Y:S01]  /*15ae0*/  LDL.64 R62, [R1+0x12a8] ;  /* 0x0012a800013e7983 */ /* 0x000ea20000100a00 */
[----:B------:R-:W-:-:S03]  /*15af0*/  ISETP.NE.U32.AND P3, PT, R13, RZ, PT ;  /* 0x000000ff0d00720c */ /* 0x000fc60003f65070 */
[----:B------:R-:W2:Y:S04]  /*15b00*/  LDL.64 R60, [R1+0x12f0] ;  /* 0x0012f000013c7983 */ /* 0x000ea80000100a00 */
[----:B------:R-:W-:Y:S04]  /*15b10*/  LDGSTS.E [R0+0x48004], desc[UR4][R124.64], !P1 ;  /* 0x480040007c007fae */ /* 0x000fe8000c921844 */
[----:B------:R-:W-:Y:S04]  /*15b20*/  LDGSTS.E [R0+0x4c004], desc[UR4][R122.64], !P1 ;  /* 0x4c0040007a007fae */ /* 0x000fe8000c921844 */
[----:B------:R-:W-:Y:S04]  /*15b30*/  LDGSTS.E [R0+0x48008], desc[UR4][R120.64], !P5 ;  /* 0x4800800078007fae */ /* 0x000fe8000e921844 */
[----:B------:R-:W-:Y:S04]  /*15b40*/  LDGSTS.E [R0+0x4c008], desc[UR4][R118.64], !P5 ;  /* 0x4c00800076007fae */ /* 0x000fe8000e921844 */
[----:B------:R-:W2:Y:S04]  /*15b50*/  LDL.64 R58, [R1+0x1330] ;  /* 0x00133000013a7983 */ /* 0x000ea80000100a00 */
[----:B------:R-:W-:Y:S04]  /*15b60*/  LDGSTS.E [R0+0x4800c], desc[UR4][R116.64], !P4 ;  /* 0x4800c00074007fae */ /* 0x000fe8000e121844 */
[----:B------:R-:W2:Y:S04]  /*15b70*/  LDL.64 R56, [R1+0x1368] ;  /* 0x0013680001387983 */ /* 0x000ea80000100a00 */
[----:B------:R1:W-:Y:S04]  /*15b80*/  LDGSTS.E [R0+0x4c00c], desc[UR4][R114.64], !P4 ;  /* 0x4c00c00072007fae */ /* 0x0003e8000e121844 */
[----:B------:R-:W2:Y:S04]  /*15b90*/  LDL.64 R54, [R1+0x13b8] ;  /* 0x0013b80001367983 */ /* 0x000ea80000100a00 */
[----:B------:R-:W0:Y:S04]  /*15ba0*/  LDGDEPBAR ;  /* 0x00000000000079af */ /* 0x000e280000000000 */
[----:B------:R-:W2:Y:S04]  /*15bb0*/  LDL.64 R52, [R1+0x13f0] ;  /* 0x0013f00001347983 */ /* 0x000ea80000100a00 */
        /* <DEDUP_REMOVED lines=14> */
[----:B------:R-:W2:Y:S01]  /*15ca0*/  LDL.64 R114, [R1+0x13e0] ;  /* 0x0013e00001727983 */ /* 0x000ea20000100a00 */
[----:B---3--:R-:W-:-:S05]  /*15cb0*/  VIADD R13, R9, UR7 ;  /* 0x00000007090d7c36 */ /* 0x008fca0008000000 */
[----:B----4-:R-:W-:Y:S04]  /*15cc0*/  LDGSTS.E [R13], desc[UR4][R16.64], P3 ;  /* 0x00000000100d7fae */ /* 0x010fe80009921844 */
[----:B--2---:R-:W-:Y:S04]  /*15cd0*/  LDGSTS.E [R13+0x400], desc[UR4][R152.64], P3 ;  /* 0x00400000980d7fae */ /* 0x004fe80009921844 */
[----:B------:R-:W-:Y:S04]  /*15ce0*/  LDGSTS.E [R13+0x800], desc[UR4][R160.64], P3 ;  /* 0x00800000a00d7fae */ /* 0x000fe80009921844 */
        /* <DEDUP_REMOVED lines=14> */
[----:B------:R-:W2:Y:S04]  /*15dd0*/  LDL.64 R112, [R1+0x1418] ;  /* 0x0014180001707983 */ /* 0x000ea80000100a00 */
[----:B------:R-:W3:Y:S04]  /*15de0*/  LDL.64 R110, [R1+0x1850] ;  /* 0x00185000016e7983 */ /* 0x000ee80000100a00 */
[----:B------:R-:W-:Y:S04]  /*15df0*/  LDGSTS.E [R13+0x4400], desc[UR4][R106.64], P3 ;  /* 0x044000006a0d7fae */ /* 0x000fe80009921844 */
[----:B------:R-:W4:Y:S04]  /*15e00*/  LDL.64 R108, [R1+0x1880] ;  /* 0x00188000016c7983 */ /* 0x000f280000100a00 */
[----:B------:R-:W-:Y:S04]  /*15e10*/  LDGSTS.E [R13+0x4800], desc[UR4][R104.64], P3 ;  /* 0x04800000680d7fae */ /* 0x000fe80009921844 */
[----:B------:R-:W4:Y:S04]  /*15e20*/  LDL.64 R106, [R1+0x18b0] ;  /* 0x0018b000016a7983 */ /* 0x000f280000100a00 */
[----:B------:R-:W-:Y:S04]  /*15e30*/  LDGSTS.E [R13+0x4c00], desc[UR4][R72.64], P3 ;  /* 0x04c00000480d7fae */ /* 0x000fe80009921844 */
[----:B------:R-:W4:Y:S04]  /*15e40*/  LDL.64 R104, [R1+0x18e0] ;  /* 0x0018e00001687983 */ /* 0x000f280000100a00 */
        /* <DEDUP_REMOVED lines=25> */
[----:B--2---:R-:W-:Y:S04]  /*15fe0*/  LDGSTS.E [R13+0x13400], desc[UR4][R112.64], P3 ;  /* 0x13400000700d7fae */ /* 0x004fe80009921844 */
[----:B---3--:R-:W-:Y:S04]  /*15ff0*/  LDGSTS.E [R13+0x13800], desc[UR4][R110.64], P3 ;  /* 0x138000006e0d7fae */ /* 0x008fe80009921844 */
[----:B----4-:R-:W-:Y:S04]  /*16000*/  LDGSTS.E [R13+0x13c00], desc[UR4][R108.64], P3 ;  /* 0x13c000006c0d7fae */ /* 0x010fe80009921844 */
[----:B------:R-:W-:Y:S04]  /*16010*/  LDGSTS.E [R13+0x14000], desc[UR4][R106.64], P3 ;  /* 0x140000006a0d7fae */ /* 0x000fe80009921844 */
[----:B------:R-:W-:Y:S04]  /*16020*/  LDGSTS.E [R13+0x14400], desc[UR4][R104.64], P3 ;  /* 0x14400000680d7fae */ /* 0x000fe80009921844 */
[----:B------:R-:W-:Y:S04]  /*16030*/  LDGSTS.E [R13+0x14800], desc[UR4][R18.64], P3 ;  /* 0x14800000120d7fae */ /* 0x000fe80009921844 */
[----:B------:R-:W-:Y:S04]  /*16040*/  LDGSTS.E [R13+0x14c00], desc[UR4][R154.64], P3 ;  /* 0x14c000009a0d7fae */ /* 0x000fe80009921844 */
[----:B------:R-:W-:Y:S04]  /*16050*/  LDGSTS.E [R13+0x15000], desc[UR4][R162.64], P3 ;  /* 0x15000000a20d7fae */ /* 0x000fe80009921844 */
[----:B------:R-:W2:Y:S04]  /*16060*/  LDL.LU.64 R18, [R1+0x1ba8] ;  /* 0x001ba80001127983 */ /* 0x000ea80000300a00 */
[----:B------:R-:W3:Y:S04]  /*16070*/  LDL.LU.64 R154, [R1+0x1ba0] ;  /* 0x001ba000019a7983 */ /* 0x000ee80000300a00 */
[----:B------:R-:W4:Y:S04]  /*16080*/  LDL.LU.64 R162, [R1+0x1b98] ;  /* 0x001b980001a27983 */ /* 0x000f280000300a00 */
[----:B------:R-:W-:Y:S04]  /*16090*/  LDGSTS.E [R13+0x15400], desc[UR4][R170.64], P3 ;  /* 0x15400000aa0d7fae */ /* 0x000fe80009921844 */
[----:B------:R-:W-:Y:S04]  /*160a0*/  LDGSTS.E [R13+0x15800], desc[UR4][R178.64], P3 ;  /* 0x15800000b20d7fae */ /* 0x000fe80009921844 */
[----:B------:R-:W-:Y:S04]  /*160b0*/  LDGSTS.E [R13+0x15c00], desc[UR4][R186.64], P3 ;  /* 0x15c00000ba0d7fae */ /* 0x000fe80009921844 */
[----:B------:R-:W4:Y:S04]  /*160c0*/  LDL.LU.64 R170, [R1+0x1b90] ;  /* 0x001b900001aa7983 */ /* 0x000f280000300a00 */
[----:B------:R-:W4:Y:S04]  /*160d0*/  LDL.LU.64 R178, [R1+0x1b88] ;  /* 0x001b880001b27983 */ /* 0x000f280000300a00 */
[----:B------:R-:W4:Y:S04]  /*160e0*/  LDL.64 R114, [R1+0xe18] ;  /* 0x000e180001727983 */ /* 0x000f280000100a00 */
[----:B------:R-:W4:Y:S04]  /*160f0*/  LDL.64 R112, [R1+0xe30] ;  /* 0x000e300001707983 */ /* 0x000f280000100a00 */
[----:B------:R-:W4:Y:S04]  /*16100*/  LDL.64 R110, [R1+0xe68] ;  /* 0x000e6800016e7983 */ /* 0x000f280000100a00 */
[----:B------:R-:W4:Y:S04]  /*16110*/  LDL.64 R108, [R1+0x1008] ;  /* 0x00100800016c7983 */ /* 0x000f280000100a00 */
[----:B------:R-:W4:Y:S04]  /*16120*/  LDL.64 R106, [R1+0x1058] ;  /* 0x00105800016a7983 */ /* 0x000f280000100a00 */
[----:B------:R-:W4:Y:S04]  /*16130*/  LDL.64 R104, [R1+0x1080] ;  /* 0x0010800001687983 */ /* 0x000f280000100a00 */
[----:B------:R-:W4:Y:S04]  /*16140*/  LDL.LU.64 R186, [R1+0x1b80] ;  /* 0x001b800001ba7983 */ /* 0x000f280000300a00 */
[----:B------:R-:W-:Y:S04]  /*16150*/  LDGSTS.E [R13+0x16000], desc[UR4][R194.64], P3 ;  /* 0x16000000c20d7fae */ /* 0x000fe80009921844 */
[----:B------:R-:W-:Y:S04]  /*16160*/  LDGSTS.E [R13+0x16400], desc[UR4][R202.64], P3 ;  /* 0x16400000ca0d7fae */ /* 0x000fe80009921844 */
[----:B------:R-:W-:Y:S04]  /*16170*/  LDGSTS.E [R13+0x16800], desc[UR4][R210.64], P3 ;  /* 0x16800000d20d7fae */ /* 0x000fe80009921844 */
[----:B------:R-:W4:Y:S04]  /*16180*/  LDL.LU.64 R194, [R1+0x1b78] ;  /* 0x001b780001c27983 */ /* 0x000f280000300a00 */
[----:B------:R-:W4:Y:S04]  /*16190*/  LDL.LU.64 R202, [R1+0x1b70] ;  /* 0x001b700001ca7983 */ /* 0x000f280000300a00 */
        /* <DEDUP_REMOVED lines=8> */
[----:B------:R4:W-:Y:S04]  /*16220*/  LDGSTS.E [R13+0x17c00], desc[UR4][R250.64], P3 ;  /* 0x17c00000fa0d7fae */ /* 0x0009e80009921844 */
[----:B------:R-:W4:Y:S04]  /*16230*/  LDL.LU.64 R242, [R1+0x1b48] ;  /* 0x001b480001f27983 */ /* 0x000f280000300a00 */
[----:B------:R-:W4:Y:S01]  /*16240*/  LDL.LU.64 R250, [R1+0x1b40] ;  /* 0x001b400001fa7983 */ /* 0x000f220000300a00 */
[----:B-1----:R-:W-:-:S03]  /*16250*/  LOP3.LUT R0, R9, 0x20, RZ, 0x3c, !PT ;  /* 0x0000002009007812 */ /* 0x002fc600078e3cff */
[----:B------:R-:W4:Y:S04]  /*16260*/  LDL.64 R72, [R1+0x10a8] ;  /* 0x0010a80001487983 */ /* 0x000f280000100a00 */
[----:B------:R-:W4:Y:S01]  /*16270*/  LDL.64 R70, [R1+0x10e0] ;  /* 0x0010e00001467983 */ /* 0x000f220000100a00 */
[----:B------:R-:W-:-:S03]  /*16280*/  VIADD R0, R0, UR7 ;  /* 0x0000000700007c36 */ /* 0x000fc60008000000 */
[----:B------:R-:W4:Y:S04]  /*16290*/  LDL.64 R68, [R1+0x1108] ;  /* 0x0011080001447983 */ /* 0x000f280000100a00 */
        /* <DEDUP_REMOVED lines=89> */
[----:B------:R-:W4:Y:S04]  /*16830*/  LDL.64 R116, [R1+0xe00] ;  /* 0x000e000001747983 */ /* 0x000f280000100a00 */
[----:B------:R-:W4:Y:S04]  /*16840*/  LDL.64 R114, [R1+0xe28] ;  /* 0x000e280001727983 */ /* 0x000f280000100a00 */
[----:B------:R-:W4:Y:S04]  /*16850*/  LDL.64 R112, [R1+0xe38] ;  /* 0x000e380001707983 */ /* 0x000f280000100a00 */
[----:B------:R-:W4:Y:S04]  /*16860*/  LDL.64 R110, [R1+0xe58] ;  /* 0x000e5800016e7983 */ /* 0x000f280000100a00 */
[----:B------:R-:W4:Y:S04]  /*16870*/  LDL.64 R108, [R1+0xf68] ;  /* 0x000f6800016c7983 */ /* 0x000f280000100a00 */
[----:B------:R-:W4:Y:S04]  /*16880*/  LDL.64 R106, [R1+0xf88] ;  /* 0x000f8800016a7983 */ /* 0x000f280000100a00 */
[----:B------:R-:W4:Y:S04]  /*16890*/  LDL.64 R104, [R1+0xff0] ;  /* 0x000ff00001687983 */ /* 0x000f280000100a00 */
        /* <DEDUP_REMOVED lines=14> */
[----:B------:R1:W-:Y:S04]  /*16980*/  LDGSTS.E [R0+0x17d00], desc[UR4][R244.64], P3 ;  /* 0x17d00000f4007fae */ /* 0x0003e80009921844 */
[----:B------:R-:W4:Y:S01]  /*16990*/  LDL.LU.64 R244, [R1+0x1ad8] ;  /* 0x001ad80001f47983 */ /* 0x000f220000300a00 */
[----:B------:R-:W-:-:S03]  /*169a0*/  LOP3.LUT R13, R9, 0x40, RZ, 0x3c, !PT ;  /* 0x00000040090d7812 */ /* 0x000fc600078e3cff */
        /* <DEDUP_REMOVED lines=139> */
[----:B------:R-:W4:Y:S01]  /*17260*/  LDL.64 R104, [R1+0x11c0] ;  /* 0x0011c00001687983 */ /* 0x000f220000100a00 */
[----:B-1----:R-:W-:-:S05]  /*17270*/  LOP3.LUT R0, R9, 0x60, RZ, 0x3c, !PT ;  /* 0x0000006009007812 */ /* 0x002fca00078e3cff */
[----:B------:R-:W-:-:S05]  /*17280*/  VIADD R0, R0, UR7 ;  /* 0x0000000700007c36 */ /* 0x000fca0008000000 */
        /* <DEDUP_REMOVED lines=32> */
[----:B------:R1:W-:Y:S04]  /*17490*/  LDGSTS.E [R0+0x10300], desc[UR4][R34.64], P3 ;  /* 0x1030000022007fae */ /* 0x0003e80009921844 */
        /* <DEDUP_REMOVED lines=13> */
[----:B------:R-:W-:Y:S01]  /*17570*/  LDGSTS.E [R0+0x13b00], desc[UR4][R6.64], P3 ;  /* 0x13b0000006007fae */ /* 0x000fe20009921844 */
[----:B------:R-:W-:-:S03]  /*17580*/  UISETP.GE.AND UP0, UPT, UR8, 0x40, UPT ;  /* 0x000000400800788c */ /* 0x000fc6000bf06270 */
[----:B------:R-:W-:Y:S04]  /*17590*/  LDGSTS.E [R0+0x13f00], desc[UR4][R98.64], P3 ;  /* 0x13f0000062007fae */ /* 0x000fe80009921844 */
[----:B------:R-:W-:Y:S04]  /*175a0*/  LDGSTS.E [R0+0x14300], desc[UR4][R96.64], P3 ;  /* 0x1430000060007fae */ /* 0x000fe80009921844 */
[----:B------:R-:W5:Y:S04]  /*175b0*/  LDL.LU.64 R6, [R1+0x1a68] ;  /* 0x001a680001067983 */ /* 0x000f680000300a00 */
[----:B------:R2:W-:Y:S04]  /*175c0*/  STL [R1+0xc00], RZ ;  /* 0x000c00ff01007387 */ /* 0x0005e80000100800 */
        /* <DEDUP_REMOVED lines=767> */
[----:B------:R2:W-:Y:S04]  /*1a5c0*/  STL [R1], RZ ;  /* 0x000000ff01007387 */ /* 0x0005e80000100800 */
        /* <DEDUP_REMOVED lines=126> */
[----:B------:R2:W-:Y:S01]  /*1adb0*/  STL [R1+0x1fc], RZ ;  /* 0x0001fcff01007387 */ /* 0x0005e20000100800 */
[----:B------:R-:W-:-:S03]  /*1adc0*/  PLOP3.LUT P0, PT, PT, PT, UP0, 0x40, 0x0 ;  /* 0x000000000000781c */ /* 0x000fc60003f0e808 */
        /* <DEDUP_REMOVED lines=14> */
[----:B------:R4:W-:Y:S01]  /*1aeb0*/  LDGSTS.E [R0+0x17f00], desc[UR4][R126.64], P3 ;  /* 0x17f000007e007fae */ /* 0x0009e20009921844 */
[----:B------:R-:W-:-:S03]  /*1aec0*/  CS2R R24, SRZ ;  /* 0x0000000000187805 */ /* 0x000fc6000001ff00 */
[----:B------:R-:W0:Y:S01]  /*1aed0*/  LDGDEPBAR ;  /* 0x00000000000079af */ /* 0x000e220000000000 */
[----:B------:R-:W-:Y:S02]  /*1aee0*/  CS2R R26, SRZ ;  /* 0x00000000001a7805 */ /* 0x000fe4000001ff00 */
[----:B------:R-:W-:Y:S02]  /*1aef0*/  CS2R R28, SRZ ;  /* 0x00000000001c7805 */ /* 0x000fe4000001ff00 */
[----:B------:R-:W-:Y:S02]  /*1af00*/  CS2R R30, SRZ ;  /* 0x00000000001e7805 */ /* 0x000fe4000001ff00 */
[----:B------:R-:W-:Y:S02]  /*1af10*/  CS2R R32, SRZ ;  /* 0x0000000000207805 */ /* 0x000fe4000001ff00 */
[----:B-1----:R-:W-:Y:S02]  /*1af20*/  CS2R R34, SRZ ;  /* 0x0000000000227805 */ /* 0x002fe4000001ff00 */
[----:B------:R-:W-:-:S02]  /*1af30*/  CS2R R36, SRZ ;  /* 0x0000000000247805 */ /* 0x000fc4000001ff00 */
[----:B------:R-:W-:Y:S02]  /*1af40*/  CS2R R38, SRZ ;  /* 0x0000000000267805 */ /* 0x000fe4000001ff00 */
[----:B------:R-:W-:Y:S02]  /*1af50*/  CS2R R40, SRZ ;  /* 0x0000000000287805 */ /* 0x000fe4000001ff00 */
[----:B------:R-:W-:Y:S02]  /*1af60*/  CS2R R42, SRZ ;  /* 0x00000000002a7805 */ /* 0x000fe4000001ff00 */
[----:B------:R-:W-:Y:S02]  /*1af70*/  CS2R R44, SRZ ;  /* 0x00000000002c7805 */ /* 0x000fe4000001ff00 */
[----:B------:R-:W-:Y:S02]  /*1af80*/  CS2R R46, SRZ ;  /* 0x00000000002e7805 */ /* 0x000fe4000001ff00 */
        /* <DEDUP_REMOVED lines=22> */
[----:B---3--:R-:W-:Y:S02]  /*1b0f0*/  CS2R R92, SRZ ;  /* 0x00000000005c7805 */ /* 0x008fe4000001ff00 */
        /* <DEDUP_REMOVED lines=16> */
[----:B----4-:R-:W-:Y:S02]  /*1b200*/  CS2R R126, SRZ ;  /* 0x00000000007e7805 */ /* 0x010fe4000001ff00 */
        /* <DEDUP_REMOVED lines=11> */
[----:B------:R-:W-:Y:S01]  /*1b2c0*/  CS2R R150, SRZ ;  /* 0x0000000000967805 */ /* 0x000fe2000001ff00 */
[----:B--2---:R-:W-:Y:S06]  /*1b2d0*/  @P0 BRA `(.L_x_0) ;  /* 0x000001e8003c0947 */ /* 0x004fec0003800000 */
[----:B------:R-:W2:Y:S04]  /*1b2e0*/  LDL.LU.64 R150, [R1+0xf00] ;  /* 0x000f000001967983 */ /* 0x000ea80000300a00 */
[----:B------:R-:W3:Y:S04]  /*1b2f0*/  LDL.LU.64 R138, [R1+0xf10] ;  /* 0x000f1000018a7983 */ /* 0x000ee80000300a00 */
[----:B------:R-:W4:Y:S04]  /*1b300*/  LDL.LU.64 R140, [R1+0xe48] ;  /* 0x000e4800018c7983 */ /* 0x000f280000300a00 */
[----:B------:R-:W4:Y:S04]  /*1b310*/  LDL.LU.64 R132, [R1+0xe50] ;  /* 0x000e500001847983 */ /* 0x000f280000300a00 */
[----:B------:R-:W4:Y:S04]  /*1b320*/  LDL.LU.64 R134, [R1+0xe70] ;  /* 0x000e700001867983 */ /* 0x000f280000300a00 */
[----:B------:R-:W4:Y:S04]  /*1b330*/  LDL.LU.64 R142, [R1+0xe78] ;  /* 0x000e7800018e7983 */ /* 0x000f280000300a00 */
[----:B------:R-:W4:Y:S04]  /*1b340*/  LDL.LU.64 R144, [R1+0xe88] ;  /* 0x000e880001907983 */ /* 0x000f280000300a00 */
[----:B------:R-:W4:Y:S04]  /*1b350*/  LDL.LU.64 R146, [R1+0xe90] ;  /* 0x000e900001927983 */ /* 0x000f280000300a00 */
[----:B------:R-:W4:Y:S04]  /*1b360*/  LDL.LU.64 R148, [R1+0xe98] ;  /* 0x000e980001947983 */ /* 0x000f280000300a00 */
[----:B------:R-:W4:Y:S04]  /*1b370*/  LDL.LU.64 R136, [R1+0xea0] ;  /* 0x000ea00001887983 */ /* 0x000f280000300a00 */
[----:B--2---:R1:W-:Y:S01]  /*1b380*/  STL [R1+0x1454], R150 ;  /* 0x0014549601007387 */ /* 0x0043e20000100800 */
[----:B------:R-:W-:-:S03]  /*1b390*/  IMAD.MOV.U32 R0, RZ, RZ, R151 ;  /* 0x000000ffff007224 */ /* 0x000fc600078e0097 */
[----:B-1----:R-:W2:Y:S04]  /*1b3a0*/  LDL.LU.64 R150, [R1+0xea8] ;  /* 0x000ea80001967983 */ /* 0x002ea80000300a00 */
[----:B------:R1:W-:Y:S04]  /*1b3b0*/  STL [R1+0x1450], R0 ;  /* 0x0014500001007387 */ /* 0x0003e80000100800 */
[----:B---3--:R3:W-:Y:S04]  /*1b3c0*/  STL [R1+0x145c], R138 ;  /* 0x00145c8a01007387 */ /* 0x0087e80000100800 */
[----:B------:R-:W2:Y:S01]  /*1b3d0*/  LDL.LU.64 R130, [R1+0xeb0] ;  /* 0x000eb00001827983 */ /* 0x000ea20000300a00 */
[----:B-1----:R-:W-:-:S05]  /*1b3e0*/  IMAD.MOV.U32 R0, RZ, RZ, R139 ;  /* 0x000000ffff007224 */ /* 0x002fca00078e008b */
[----:B------:R4:W-:Y:S04]  /*1b3f0*/  STL [R1+0x1458], R0 ;  /* 0x0014580001007387 */ /* 0x0009e80000100800 */
[----:B------:R-:W-:Y:S04]  /*1b400*/  STL [R1+0x1464], R14 ;  /* 0x0014640e01007387 */ /* 0x000fe80000100800 */
[----:B------:R-:W-:Y:S04]  /*1b410*/  STL [R1+0x1460], R15 ;  /* 0x0014600f01007387 */ /* 0x000fe80000100800 */
[----:B---3--:R-:W3:Y:S01]  /*1b420*/  LDL.LU.64 R138, [R1+0xeb8] ;  /* 0x000eb800018a7983 */ /* 0x008ee20000300a00 */
[----:B----4-:R-:W-:-:S03]  /*1b430*/  IMAD.MOV.U32 R0, RZ, RZ, R141 ;  /* 0x000000ffff007224 */ /* 0x010fc600078e008d */
[----:B------:R1:W-:Y:S04]  /*1b440*/  STL [R1+0x146c], R140 ;  /* 0x00146c8c01007387 */ /* 0x0003e80000100800 */
[----:B-1----:R-:W4:Y:S04]  /*1b450*/  LDL.LU.64 R140, [R1+0xec0] ;  /* 0x000ec000018c7983 */ /* 0x002f280000300a00 */
[----:B------:R1:W-:Y:S04]  /*1b460*/  STL [R1+0x1468], R0 ;  /* 0x0014680001007387 */ /* 0x0003e80000100800 */
[----:B------:R1:W-:Y:S02]  /*1b470*/  STL [R1+0x1474], R132 ;  /* 0x0014748401007387 */ /* 0x0003e40000100800 */
[----:B-1----:R-:W-:-:S02]  /*1b480*/  IMAD.MOV.U32 R0, RZ, RZ, R133 ;  /* 0x000000ffff007224 */ /* 0x002fc400078e0085 */
[----:B------:R-:W4:Y:S04]  /*1b490*/  LDL.LU.64 R132, [R1+0xec8] ;  /* 0x000ec80001847983 */ /* 0x000f280000300a00 */
        /* <DEDUP_REMOVED lines=25> */
[----:B--2---:R2:W-:Y:S01]  /*1b630*/  STL [R1+0x14ac], R150 ;  /* 0x0014ac9601007387 */ /* 0x0045e20000100800 */
[----:B-1----:R-:W-:-:S03]  /*1b640*/  IMAD.MOV.U32 R0, RZ, RZ, R151 ;  /* 0x000000ffff007224 */ /* 0x002fc600078e0097 */
[----:B--2---:R-:W2:Y:S04]  /*1b650*/  LDL.LU.64 R150, [R1+0xf08] ;  /* 0x000f080001967983 */ /* 0x004ea80000300a00 */
[----:B------:R1:W-:Y:S04]  /*1b660*/  STL [R1+0x14a8], R0 ;  /* 0x0014a80001007387 */ /* 0x0003e80000100800 */
[----:B------:R3:W-:Y:S01]  /*1b670*/  STL [R1+0x14b4], R130 ;  /* 0x0014b48201007387 */ /* 0x0007e20000100800 */
[----:B-1----:R-:W-:-:S03]  /*1b680*/  IMAD.MOV.U32 R0, RZ, RZ, R131 ;  /* 0x000000ffff007224 */ /* 0x002fc600078e0083 */
[----:B---3--:R-:W3:Y:S04]  /*1b690*/  LDL.LU.64 R130, [R1+0xf18] ;  /* 0x000f180001827983 */ /* 0x008ee80000300a00 */
[----:B------:R1:W-:Y:S04]  /*1b6a0*/  STL [R1+0x14b0], R0 ;  /* 0x0014b00001007387 */ /* 0x0003e80000100800 */
[----:B------:R1:W-:Y:S02]  /*1b6b0*/  STL [R1+0x14bc], R138 ;  /* 0x0014bc8a01007387 */ /* 0x0003e40000100800 */
[----:B-1----:R-:W-:-:S02]  /*1b6c0*/  IMAD.MOV.U32 R0, RZ, RZ, R139 ;  /* 0x000000ffff007224 */ /* 0x002fc400078e008b */
[----:B------:R-:W3:Y:S04]  /*1b6d0*/  LDL.LU.64 R138, [R1+0xf20] ;  /* 0x000f2000018a7983 */ /* 0x000ee80000300a00 */
[----:B------:R1:W-:Y:S04]  /*1b6e0*/  STL [R1+0x14b8], R0 ;  /* 0x0014b80001007387 */ /* 0x0003e80000100800 */
[----:B----4-:R4:W-:Y:S01]  /*1b6f0*/  STL [R1+0x14c4], R140 ;  /* 0x0014c48c01007387 */ /* 0x0109e20000100800 */
[----:B-1----:R-:W-:-:S03]  /*1b700*/  IMAD.MOV.U32 R0, RZ, RZ, R141 ;  /* 0x000000ffff007224 */ /* 0x002fc600078e008d */
[----:B----4-:R-:W4:Y:S04]  /*1b710*/  LDL.LU.64 R140, [R1+0xf28] ;  /* 0x000f2800018c7983 */ /* 0x010f280000300a00 */
        /* <DEDUP_REMOVED lines=33> */
[----:B---3--:R3:W-:Y:S01]  /*1b930*/  STL [R1+0x150c], R130 ;  /* 0x00150c8201007387 */ /* 0x0087e20000100800 */
        /* <DEDUP_REMOVED lines=147> */
[----:B------:R-:W-:Y:S04]  /*1c270*/  STL [R1+0x1634], R134 ;  /* 0x0016348601007387 */ /* 0x000fe80000100800 */
[----:B------:R-:W4:Y:S01]  /*1c280*/  LDL.LU.64 R128, [R1+0x1690] ;  /* 0x0016900001807983 */ /* 0x000f220000300a00 */
[----:B-1----:R-:W-:-:S05]  /*1c290*/  IMAD.MOV.U32 R0, RZ, RZ, R135 ;  /* 0x000000ffff007224 */ /* 0x002fca00078e0087 */
[----:B------:R1:W-:Y:S04]  /*1c2a0*/  STL [R1+0x1630], R0 ;  /* 0x0016300001007387 */ /* 0x0003e80000100800 */
[----:B------:R1:W-:Y:S02]  /*1c2b0*/  STL [R1+0x163c], R142 ;  /* 0x00163c8e01007387 */ /* 0x0003e40000100800 */
[----:B-1----:R-:W-:Y:S02]  /*1c2c0*/  IMAD.MOV.U32 R0, RZ, RZ, R143 ;  /* 0x000000ffff007224 */ /* 0x002fe400078e008f */
        /* <DEDUP_REMOVED lines=17> */
[----:B------:R2:W-:Y:S02]  /*1c3e0*/  STL [R1+0x1658], R0 ;  /* 0x0016580001007387 */ /* 0x0005e40000100800 */
[----:B--2---:R-:W-:Y:S02]  /*1c3f0*/  IMAD.MOV.U32 R0, RZ, RZ, R151 ;  /* 0x000000ffff007224 */ /* 0x004fe400078e0097 */
[----:B------:R1:W-:Y:S04]  /*1c400*/  STL [R1+0x1664], R150 ;  /* 0x0016649601007387 */ /* 0x0003e80000100800 */
[----:B-1----:R-:W2:Y:S04]  /*1c410*/  LDL.LU.64 R150, [R1+0x16c0] ;  /* 0x0016c00001967983 */ /* 0x002ea80000300a00 */
[----:B------:R1:W-:Y:S04]  /*1c420*/  STL [R1+0x1660], R0 ;  /* 0x0016600001007387 */ /* 0x0003e80000100800 */
[----:B---3--:R3:W-:Y:S04]  /*1c430*/  STL [R1+0x166c], R130 ;  /* 0x00166c8201007387 */ /* 0x0087e80000100800 */
[----:B------:R-:W2:Y:S01]  /*1c440*/  LDL.LU.64 R136, [R1+0x16c8] ;  /* 0x0016c80001887983 */ /* 0x000ea20000300a00 */
[----:B-1----:R-:W-:-:S03]  /*1c450*/  IMAD.MOV.U32 R0, RZ, RZ, R131 ;  /* 0x000000ffff007224 */ /* 0x002fc600078e0083 */
[----:B------:R-:W-:Y:S04]  /*1c460*/  STL [R1+0x1674], R138 ;  /* 0x0016748a01007387 */ /* 0x000fe80000100800 */
[----:B------:R1:W-:Y:S04]  /*1c470*/  STL [R1+0x1668], R0 ;  /* 0x0016680001007387 */ /* 0x0003e80000100800 */
[----:B---3--:R-:W3:Y:S01]  /*1c480*/  LDL.LU.64 R130, [R1+0x16d0] ;  /* 0x0016d00001827983 */ /* 0x008ee20000300a00 */
[----:B-1----:R-:W-:-:S03]  /*1c490*/  IMAD.MOV.U32 R0, RZ, RZ, R139 ;  /* 0x000000ffff007224 */ /* 0x002fc600078e008b */
[----:B----4-:R-:W-:Y:S04]  /*1c4a0*/  STL [R1+0x167c], R140 ;  /* 0x00167c8c01007387 */ /* 0x010fe80000100800 */
[----:B------:R1:W-:Y:S04]  /*1c4b0*/  STL [R1+0x1670], R0 ;  /* 0x0016700001007387 */ /* 0x0003e80000100800 */
[----:B------:R-:W4:Y:S01]  /*1c4c0*/  LDL.LU.64 R138, [R1+0x16d8] ;  /* 0x0016d800018a7983 */ /* 0x000f220000300a00 */
[----:B-1----:R-:W-:-:S03]  /*1c4d0*/  IMAD.MOV.U32 R0, RZ, RZ, R141 ;  /* 0x000000ffff007224 */ /* 0x002fc600078e008d */
[----:B------:R-:W-:Y:S04]  /*1c4e0*/  STL [R1+0x1684], R132 ;  /* 0x0016848401007387 */ /* 0x000fe80000100800 */
        /* <DEDUP_REMOVED lines=27> */
[----:B------:R2:W-:Y:S02]  /*1c6a0*/  STL [R1+0x16b0], R0 ;  /* 0x0016b00001007387 */ /* 0x0005e40000100800 */
[----:B--2---:R-:W-:Y:S02]  /*1c6b0*/  IMAD.MOV.U32 R0, RZ, RZ, R151 ;  /* 0x000000ffff007224 */ /* 0x004fe400078e0097 */
[----:B------:R1:W-:Y:S04]  /*1c6c0*/  STL [R1+0x16bc], R150 ;  /* 0x0016bc9601007387 */ /* 0x0003e80000100800 */
[----:B------:R-:W-:Y:S04]  /*1c6d0*/  STL [R1+0x16c4], R136 ;  /* 0x0016c48801007387 */ /* 0x000fe80000100800 */
[----:B------:R2:W-:Y:S04]  /*1c6e0*/  STL [R1+0x16b8], R0 ;  /* 0x0016b80001007387 */ /* 0x0005e80000100800 */
[----:B-1----:R-:W4:Y:S01]  /*1c6f0*/  LDL.LU.64 R150, [R1+0x1718] ;  /* 0x0017180001967983 */ /* 0x002f220000300a00 */
[----:B--2---:R-:W-:-:S03]  /*1c700*/  IMAD.MOV.U32 R0, RZ, RZ, R137 ;  /* 0x000000ffff007224 */ /* 0x004fc600078e0089 */
[----:B---3--:R-:W-:Y:S04]  /*1c710*/  STL [R1+0x16cc], R130 ;  /* 0x0016cc8201007387 */ /* 0x008fe80000100800 */
[----:B------:R1:W-:Y:S04]  /*1c720*/  STL [R1+0x16c0], R0 ;  /* 0x0016c00001007387 */ /* 0x0003e80000100800 */
[----:B------:R-:W2:Y:S01]  /*1c730*/  LDL.LU.64 R136, [R1+0x1720] ;  /* 0x0017200001887983 */ /* 0x000ea20000300a00 */
[----:B-1----:R-:W-:-:S03]  /*1c740*/  IMAD.MOV.U32 R0, RZ, RZ, R131 ;  /* 0x000000ffff007224 */ /* 0x002fc600078e0083 */
[----:B----4-:R-:W-:Y:S04]  /*1c750*/  STL [R1+0x16d4], R138 ;  /* 0x0016d48a01007387 */ /* 0x010fe80000100800 */
[----:B------:R1:W-:Y:S04]  /*1c760*/  STL [R1+0x16c8], R0 ;  /* 0x0016c80001007387 */ /* 0x0003e80000100800 */
[----:B------:R-:W3:Y:S01]  /*1c770*/  LDL.LU.64 R126, [R1+0x1728] ;  /* 0x00172800017e7983 */ /* 0x000ee20000300a00 */
[----:B-1----:R-:W-:-:S03]  /*1c780*/  IMAD.MOV.U32 R0, RZ, RZ, R139 ;  /* 0x000000ffff007224 */ /* 0x002fc600078e008b */
[----:B------:R-:W-:Y:S04]  /*1c790*/  STL [R1+0x16dc], R140 ;  /* 0x0016dc8c01007387 */ /* 0x000fe80000100800 */
[----:B------:R1:W-:Y:S04]  /*1c7a0*/  STL [R1+0x16d0], R0 ;  /* 0x0016d00001007387 */ /* 0x0003e80000100800 */
[----:B------:R-:W4:Y:S01]  /*1c7b0*/  LDL.LU.64 R138, [R1+0x1730] ;  /* 0x00173000018a7983 */ /* 0x000f220000300a00 */
[----:B-1----:R-:W-:-:S03]  /*1c7c0*/  IMAD.MOV.U32 R0, RZ, RZ, R141 ;  /* 0x000000ffff007224 */ /* 0x002fc600078e008d */
[----:B------:R-:W-:Y:S04]  /*1c7d0*/  STL [R1+0x16e4], R132 ;  /* 0x0016e48401007387 */ /* 0x000fe80000100800 */
[----:B------:R1:W-:Y:S04]  /*1c7e0*/  STL [R1+0x16d8], R0 ;  /* 0x0016d80001007387 */ /* 0x0003e80000100800 */
[----:B------:R-:W4:Y:S04]  /*1c7f0*/  LDL.LU.64 R140, [R1+0x1738] ;  /* 0x00173800018c7983 */ /* 0x000f280000300a00 */
        /* <DEDUP_REMOVED lines=28> */
[----:B--2---:R2:W-:Y:S01]  /*1c9c0*/  STL [R1+0x171c], R136 ;  /* 0x00171c8801007387 */ /* 0x0045e20000100800 */
[----:B-1----:R-:W-:-:S03]  /*1c9d0*/  IMAD.MOV.U32 R0, RZ, RZ, R137 ;  /* 0x000000ffff007224 */ /* 0x002fc600078e0089 */
[----:B------:R-:W4:Y:S04]  /*1c9e0*/  LDL.LU.64 R134, [R1+0x1780] ;  /* 0x0017800001867983 */ /* 0x000f280000300a00 */
[----:B------:R1:W-:Y:S04]  /*1c9f0*/  STL [R1+0x1718], R0 ;  /* 0x0017180001007387 */ /* 0x0003e80000100800 */
[----:B---3--:R-:W-:Y:S04]  /*1ca00*/  STL [R1+0x1724], R126 ;  /* 0x0017247e01007387 */ /* 0x008fe80000100800 */
[----:B--2---:R-:W2:Y:S01]  /*1ca10*/  LDL.LU.64 R136, [R1+0x1788] ;  /* 0x0017880001887983 */ /* 0x004ea20000300a00 */
[----:B-1----:R-:W-:-:S03]  /*1ca20*/  IMAD.MOV.U32 R0, RZ, RZ, R127 ;  /* 0x000000ffff007224 */ /* 0x002fc600078e007f */
[----:B----4-:R-:W-:Y:S04]  /*1ca30*/  STL [R1+0x172c], R138 ;  /* 0x00172c8a01007387 */ /* 0x010fe80000100800 */
[----:B------:R1:W-:Y:S02]  /*1ca40*/  STL [R1+0x1720], R0 ;  /* 0x0017200001007387 */ /* 0x0003e40000100800 */
[----:B-1----:R-:W-:Y:S02]  /*1ca50*/  IMAD.MOV.U32 R0, RZ, RZ, R139 ;  /* 0x000000ffff007224 */ /* 0x002fe400078e008b */
[----:B------:R-:W3:Y:S04]  /*1ca60*/  LDL.LU.64 R138, [R1+0x1790] ;  /* 0x00179000018a7983 */ /* 0x000ee80000300a00 */
[----:B------:R1:W-:Y:S04]  /*1ca70*/  STL [R1+0x1728], R0 ;  /* 0x0017280001007387 */ /* 0x0003e80000100800 */
[----:B------:R4:W-:Y:S01]  /*1ca80*/  STL [R1+0x1734], R140 ;  /* 0x0017348c01007387 */ /* 0x0009e20000100800 */
[----:B-1----:R-:W-:-:S03]  /*1ca90*/  IMAD.MOV.U32 R0, RZ, RZ, R141 ;  /* 0x000000ffff007224 */ /* 0x002fc600078e008d */
[----:B------:R-:W-:Y:S04]  /*1caa0*/  STL [R1+0x173c], R128 ;  /* 0x00173c8001007387 */ /* 0x000fe80000100800 */
[----:B------:R1:W-:Y:S04]  /*1cab0*/  STL [R1+0x1730], R0 ;  /* 0x0017300001007387 */ /* 0x0003e80000100800 */
[----:B----4-:R-:W4:Y:S01]  /*1cac0*/  LDL.LU.64 R140, [R1+0x1798] ;  /* 0x00179800018c7983 */ /* 0x010f220000300a00 */
        /* <DEDUP_REMOVED lines=28> */
[----:B------:R-:W-:Y:S01]  /*1cc90*/  STL [R1+0x177c], R134 ;  /* 0x00177c8601007387 */ /* 0x000fe20000100800 */
[----:B-1----:R-:W-:-:S03]  /*1cca0*/  IMAD.MOV.U32 R0, RZ, RZ, R135 ;  /* 0x000000ffff007224 */ /* 0x002fc600078e0087 */
[----:B--2---:R-:W-:Y:S04]  /*1ccb0*/  STL [R1+0x1784], R136 ;  /* 0x0017848801007387 */ /* 0x004fe80000100800 */
[----:B------:R1:W-:Y:S04]  /*1ccc0*/  STL [R1+0x1778], R0 ;  /* 0x0017780001007387 */ /* 0x0003e80000100800 */
[----:B------:R-:W2:Y:S04]  /*1ccd0*/  LDL.LU.64 R120, [R1+0x17c8] ;  /* 0x0017c80001787983 */ /* 0x000ea80000300a00 */
[----:B------:R-:W2:Y:S01]  /*1cce0*/  LDL.LU.64 R122, [R1+0x17d0] ;  /* 0x0017d000017a7983 */ /* 0x000ea20000300a00 */
[----:B-1----:R-:W-:-:S05]  /*1ccf0*/  IMAD.MOV.U32 R0, RZ, RZ, R137 ;  /* 0x000000ffff007224 */ /* 0x002fca00078e0089 */
[----:B------:R1:W-:Y:S04]  /*1cd00*/  STL [R1+0x1780], R0 ;  /* 0x0017800001007387 */ /* 0x0003e80000100800 */
[----:B---3--:R-:W-:Y:S04]  /*1cd10*/  STL [R1+0x178c], R138 ;  /* 0x00178c8a01007387 */ /* 0x008fe80000100800 */
[----:B------:R-:W3:Y:S01]  /*1cd20*/  LDL.LU.64 R124, [R1+0x17d8] ;  /* 0x0017d800017c7983 */ /* 0x000ee20000300a00 */
[----:B-1----:R-:W-:-:S03]  /*1cd30*/  IMAD.MOV.U32 R0, RZ, RZ, R139 ;  /* 0x000000ffff007224 */ /* 0x002fc600078e008b */
[----:B------:R-:W3:Y:S04]  /*1cd40*/  LDL.LU.64 R126, [R1+0x17e0] ;  /* 0x0017e000017e7983 */ /* 0x000ee80000300a00 */
[----:B------:R1:W-:Y:S04]  /*1cd50*/  STL [R1+0x1788], R0 ;  /* 0x0017880001007387 */ /* 0x0003e80000100800 */
[----:B----4-:R-:W-:Y:S04]  /*1cd60*/  STL [R1+0x1794], R140 ;  /* 0x0017948c01007387 */ /* 0x010fe80000100800 */
[----:B------:R-:W4:Y:S01]  /*1cd70*/  LDL.LU.64 R128, [R1+0x17e8] ;  /* 0x0017e80001807983 */ /* 0x000f220000300a00 */
[----:B-1----:R-:W-:-:S03]  /*1cd80*/  IMAD.MOV.U32 R0, RZ, RZ, R141 ;  /* 0x000000ffff007224 */ /* 0x002fc600078e008d */
[----:B------:R-:W4:Y:S04]  /*1cd90*/  LDL.LU.64 R130, [R1+0x17f0] ;  /* 0x0017f00001827983 */ /* 0x000f280000300a00 */
[----:B------:R1:W-:Y:S04]  /*1cda0*/  STL [R1+0x1790], R0 ;  /* 0x0017900001007387 */ /* 0x0003e80000100800 */
[----:B------:R-:W-:Y:S04]  /*1cdb0*/  STL [R1+0x179c], R142 ;  /* 0x00179c8e01007387 */ /* 0x000fe80000100800 */
        /* <DEDUP_REMOVED lines=14> */
[----:B------:R1:W-:Y:S04]  /*1cea0*/  STL [R1+0x17b4], R148 ;  /* 0x0017b49401007387 */ /* 0x0003e80000100800 */
        /* <DEDUP_REMOVED lines=8> */
[----:B------:R2:W-:Y:S02]  /*1cf30*/  STL [R1+0x17b8], R0 ;  /* 0x0017b80001007387 */ /* 0x0005e40000100800 */
[----:B--2---:R-:W-:Y:S02]  /*1cf40*/  IMAD.MOV.U32 R0, RZ, RZ, R121 ;  /* 0x000000ffff007224 */ /* 0x004fe400078e0079 */
[----:B------:R-:W-:Y:S04]  /*1cf50*/  STL [R1+0x17c4], R120 ;  /* 0x0017c47801007387 */ /* 0x000fe80000100800 */
[----:B------:R-:W-:Y:S04]  /*1cf60*/  STL [R1+0x17cc], R122 ;  /* 0x0017cc7a01007387 */ /* 0x000fe80000100800 */
[----:B------:R1:W-:Y:S02]  /*1cf70*/  STL [R1+0x17c0], R0 ;  /* 0x0017c00001007387 */ /* 0x0003e40000100800 */
[----:B-1----:R-:W-:-:S02]  /*1cf80*/  IMAD.MOV.U32 R0, RZ, RZ, R123 ;  /* 0x000000ffff007224 */ /* 0x002fc400078e007b */
[----:B---3--:R-:W-:Y:S04]  /*1cf90*/  STL [R1+0x17d4], R124 ;  /* 0x0017d47c01007387 */ /* 0x008fe80000100800 */
[----:B------:R1:W-:Y:S04]  /*1cfa0*/  STL [R1+0x17c8], R0 ;  /* 0x0017c80001007387 */ /* 0x0003e80000100800 */
[----:B------:R-:W-:Y:S01]  /*1cfb0*/  STL [R1+0x17dc], R126 ;  /* 0x0017dc7e01007387 */ /* 0x000fe20000100800 */
[----:B-1----:R-:W-:-:S05]  /*1cfc0*/  IMAD.MOV.U32 R0, RZ, RZ, R125 ;  /* 0x000000ffff007224 */ /* 0x002fca00078e007d */
[----:B------:R1:W-:Y:S04]  /*1cfd0*/  STL [R1+0x17d0], R0 ;  /* 0x0017d00001007387 */ /* 0x0003e80000100800 */
[----:B----4-:R-:W-:Y:S01]  /*1cfe0*/  STL [R1+0x17e4], R128 ;  /* 0x0017e48001007387 */ /* 0x010fe20000100800 */
[----:B-1----:R-:W-:-:S05]  /*1cff0*/  IMAD.MOV.U32 R0, RZ, RZ, R127 ;  /* 0x000000ffff007224 */ /* 0x002fca00078e007f */
[----:B------:R1:W-:Y:S04]  /*1d000*/  STL [R1+0x17d8], R0 ;  /* 0x0017d80001007387 */ /* 0x0003e80000100800 */
[----:B------:R-:W-:Y:S01]  /*1d010*/  STL [R1+0x17ec], R130 ;  /* 0x0017ec8201007387 */ /* 0x000fe20000100800 */
        /* <DEDUP_REMOVED lines=25> */
[----:B------:R1:W-:Y:S02]  /*1d1b0*/  STL [R1+0x1820], R0 ;  /* 0x0018200001007387 */ /* 0x0003e40000100800 */
[----:B-1----:R-:W-:Y:S02]  /*1d1c0*/  IMAD.MOV.U32 R0, RZ, RZ, R147 ;  /* 0x000000ffff007224 */ /* 0x002fe400078e0093 */
[----:B------:R-:W-:Y:S04]  /*1d1d0*/  STL [R1+0x1834], R148 ;  /* 0x0018349401007387 */ /* 0x000fe80000100800 */
[----:B------:R1:W-:Y:S04]  /*1d1e0*/  STL [R1+0x1828], R0 ;  /* 0x0018280001007387 */ /* 0x0003e80000100800 */
[----:B------:R-:W-:Y:S01]  /*1d1f0*/  STL [R1+0x183c], R150 ;  /* 0x00183c9601007387 */ /* 0x000fe20000100800 */
[----:B-1----:R-:W-:-:S05]  /*1d200*/  IMAD.MOV.U32 R0, RZ, RZ, R149 ;  /* 0x000000ffff007224 */ /* 0x002fca00078e0095 */
[----:B------:R1:W-:Y:S02]  /*1d210*/  STL [R1+0x1830], R0 ;  /* 0x0018300001007387 */ /* 0x0003e40000100800 */
[----:B-1----:R-:W-:-:S05]  /*1d220*/  IMAD.MOV.U32 R0, RZ, RZ, R151 ;  /* 0x000000ffff007224 */ /* 0x002fca00078e0097 */
[----:B------:R1:W-:Y:S04]  /*1d230*/  STL [R1+0x1838], R0 ;  /* 0x0018380001007387 */ /* 0x0003e80000100800 */
[----:B------:R-:W-:Y:S04]  /*1d240*/  STL [R1+0x144c], R4 ;  /* 0x00144c0401007387 */ /* 0x000fe80000100800 */
[----:B------:R-:W-:Y:S04]  /*1d250*/  STL [R1+0x1444], R5 ;  /* 0x0014440501007387 */ /* 0x000fe80000100800 */
[----:B------:R-:W-:Y:S04]  /*1d260*/  STL [R1+0x1448], R2 ;  /* 0x0014480201007387 */ /* 0x000fe80000100800 */
[----:B------:R-:W2:Y:S04]  /*1d270*/  LDL.LU.64 R130, [R1+0xe00] ;  /* 0x000e000001827983 */ /* 0x000ea80000300a00 */
[----:B------:R-:W3:Y:S04]  /*1d280*/  LDL.LU.64 R138, [R1+0xe08] ;  /* 0x000e0800018a7983 */ /* 0x000ee80000300a00 */
[----:B------:R-:W1:Y:S04]  /*1d290*/  LDL.LU.64 R140, [R1+0xe10] ;  /* 0x000e1000018c7983 */ /* 0x000e680000300a00 */
[----:B------:R-:W4:Y:S04]  /*1d2a0*/  LDL.LU.64 R132, [R1+0xe18] ;  /* 0x000e180001847983 */ /* 0x000f280000300a00 */
[----:B------:R-:W4:Y:S01]  /*1d2b0*/  LDL.LU.64 R134, [R1+0xe28] ;  /* 0x000e280001867983 */ /* 0x000f220000300a00 */
[----:B------:R-:W-:Y:S01]  /*1d2c0*/  IMAD.MOV.U32 R15, RZ, RZ, R16 ;  /* 0x000000ffff0f7224 */ /* 0x000fe200078e0010 */
[----:B------:R-:W-:Y:S01]  /*1d2d0*/  MOV R16, R19 ;  /* 0x0000001300107202 */ /* 0x000fe20000000f00 */
[----:B------:R-:W-:Y:S01]  /*1d2e0*/  IMAD.MOV.U32 R14, RZ, RZ, R17 ;  /* 0x000000ffff0e7224 */ /* 0x000fe200078e0011 */
[----:B------:R-:W4:Y:S01]  /*1d2f0*/  LDL.LU.64 R142, [R1+0xe20] ;  /* 0x000e2000018e7983 */ /* 0x000f220000300a00 */
[----:B------:R-:W-:-:S02]  /*1d300*/  IMAD.MOV.U32 R17, RZ, RZ, R18 ;  /* 0x000000ffff117224 */ /* 0x000fc400078e0012 */
[----:B------:R-:W-:Y:S01]  /*1d310*/  IMAD.MOV.U32 R19, RZ, RZ, R20 ;  /* 0x000000ffff137224 */ /* 0x000fe200078e0014 */
[----:B------:R-:W4:Y:S01]  /*1d320*/  LDL.LU.64 R144, [R1+0xfe8] ;  /* 0x000fe80001907983 */ /* 0x000f220000300a00 */
[----:B------:R-:W-:Y:S02]  /*1d330*/  IMAD.MOV.U32 R18, RZ, RZ, R21 ;  /* 0x000000ffff127224 */ /* 0x000fe400078e0015 */
[----:B------:R-:W-:Y:S01]  /*1d340*/  IMAD.MOV.U32 R21, RZ, RZ, R22 ;  /* 0x000000ffff157224 */ /* 0x000fe200078e0016 */
[----:B------:R-:W4:Y:S01]  /*1d350*/  LDL.LU.64 R146, [R1+0xe30] ;  /* 0x000e300001927983 */ /* 0x000f220000300a00 */
[----:B------:R-:W-:Y:S02]  /*1d360*/  IMAD.MOV.U32 R20, RZ, RZ, R23 ;  /* 0x000000ffff147224 */ /* 0x000fe400078e0017 */
        /* <DEDUP_REMOVED lines=103> */
[----:B--2---:R-:W-:Y:S02]  /*1d9e0*/  IMAD.MOV.U32 R251, RZ, RZ, R130 ;  /* 0x000000fffffb7224 */ /* 0x004fe400078e0082 */
[----:B------:R-:W-:Y:S02]  /*1d9f0*/  IMAD.MOV.U32 R250, RZ, RZ, R131 ;  /* 0x000000fffffa7224 */ /* 0x000fe400078e0083 */
[----:B------:R-:W2:Y:S01]  /*1da00*/  LDL.LU.64 R130, [R1+0xe68] ;  /* 0x000e680001827983 */ /* 0x000ea20000300a00 */
[----:B---3--:R-:W-:-:S03]  /*1da10*/  IMAD.MOV.U32 R252, RZ, RZ, R139 ;  /* 0x000000fffffc7224 */ /* 0x008fc600078e008b */
[----:B------:R3:W-:Y:S01]  /*1da20*/  STL [R1+0xe00], R138 ;  /* 0x000e008a01007387 */ /* 0x0007e20000100800 */
[----:B-1----:R-:W-:-:S03]  /*1da30*/  IMAD.MOV.U32 R0, RZ, RZ, R141 ;  /* 0x000000ffff007224 */ /* 0x002fc600078e008d */
[----:B---3--:R-:W3:Y:S04]  /*1da40*/  LDL.LU.64 R138, [R1+0xe58] ;  /* 0x000e5800018a7983 */ /* 0x008ee80000300a00 */
[----:B------:R1:W-:Y:S04]  /*1da50*/  STL [R1+0xe08], R140 ;  /* 0x000e088c01007387 */ /* 0x0003e80000100800 */
[----:B-1----:R-:W3:Y:S04]  /*1da60*/  LDL.LU.64 R140, [R1+0xe60] ;  /* 0x000e6000018c7983 */ /* 0x002ee80000300a00 */
        /* <DEDUP_REMOVED lines=450> */
[----:B-1----:R-:W-:-:S02]  /*1f690*/  MOV R0, R143 ;  /* 0x0000008f00007202 */ /* 0x002fc40000000f00 */
        /* <DEDUP_REMOVED lines=106> */
[----:B-1----:R-:W-:Y:S02]  /*1fd40*/  IMAD.MOV.U32 R0, RZ, RZ, R151 ;  /* 0x000000ffff007224 */ /* 0x002fe400078e0097 */
[----:B------:R1:W-:Y:S04]  /*1fd50*/  STL [R1+0x1268], R150 ;  /* 0x0012689601007387 */ /* 0x0003e80000100800 */
[----:B-1----:R-:W4:Y:S04]  /*1fd60*/  LDL.LU.64 R150, [R1+0x1328] ;  /* 0x0013280001967983 */ /* 0x002f280000300a00 */
[----:B------:R1:W-:Y:S04]  /*1fd70*/  STL [R1+0x1264], R0 ;  /* 0x0012640001007387 */ /* 0x0003e80000100800 */
[----:B--2---:R2:W-:Y:S04]  /*1fd80*/  STL [R1+0x1270], R130 ;  /* 0x0012708201007387 */ /* 0x0045e80000100800 */
[----:B------:R-:W4:Y:S01]  /*1fd90*/  LDL.LU.64 R136, [R1+0x1950] ;  /* 0x0019500001887983 */ /* 0x000f220000300a00 */
[----:B-1----:R-:W-:-:S03]  /*1fda0*/  IMAD.MOV.U32 R0, RZ, RZ, R131 ;  /* 0x000000ffff007224 */ /* 0x002fc600078e0083 */
[----:B---3--:R-:W-:Y:S04]  /*1fdb0*/  STL [R1+0x1278], R138 ;  /* 0x0012788a01007387 */ /* 0x008fe80000100800 */
[----:B------:R1:W-:Y:S04]  /*1fdc0*/  STL [R1+0x126c], R0 ;  /* 0x00126c0001007387 */ /* 0x0003e80000100800 */
[----:B--2---:R-:W2:Y:S01]  /*1fdd0*/  LDL.LU.64 R130, [R1+0x18c8] ;  /* 0x0018c80001827983 */ /* 0x004ea20000300a00 */
[----:B-1----:R-:W-:-:S03]  /*1fde0*/  IMAD.MOV.U32 R0, RZ, RZ, R139 ;  /* 0x000000ffff007224 */ /* 0x002fc600078e008b */
[----:B------:R-:W-:Y:S04]  /*1fdf0*/  STL [R1+0x1280], R140 ;  /* 0x0012808c01007387 */ /* 0x000fe80000100800 */
[----:B------:R1:W-:Y:S04]  /*1fe00*/  STL [R1+0x1274], R0 ;  /* 0x0012740001007387 */ /* 0x0003e80000100800 */
[----:B------:R-:W3:Y:S01]  /*1fe10*/  LDL.LU.64 R138, [R1+0x1420] ;  /* 0x00142000018a7983 */ /* 0x000ee20000300a00 */
        /* <DEDUP_REMOVED lines=36> */
[----:B--2---:R-:W-:Y:S04]  /*20060*/  STL [R1+0x12d0], R130 ;  /* 0x0012d08201007387 */ /* 0x004fe80000100800 */
[----:B------:R1:W-:Y:S04]  /*20070*/  STL [R1+0x12c4], R0 ;  /* 0x0012c40001007387 */ /* 0x0003e80000100800 */
[----:B------:R-:W2:Y:S01]  /*20080*/  LDL.LU.64 R136, [R1+0x13d8] ;  /* 0x0013d80001887983 */ /* 0x000ea20000300a00 */
[----:B-1----:R-:W-:-:S03]  /*20090*/  IMAD.MOV.U32 R0, RZ, RZ, R131 ;  /* 0x000000ffff007224 */ /* 0x002fc600078e0083 */
[----:B---3--:R-:W-:Y:S04]  /*200a0*/  STL [R1+0x12d8], R138 ;  /* 0x0012d88a01007387 */ /* 0x008fe80000100800 */
        /* <DEDUP_REMOVED lines=173> */
[----:B------:R-:W-:Y:S04]  /*20b80*/  STL [R1+0x143c], R0 ;  /* 0x00143c0001007387 */ /* 0x000fe80000100800 */
[----:B------:R-:W-:Y:S04]  /*20b90*/  STL [R1+0xc00], RZ ;  /* 0x000c00ff01007387 */ /* 0x000fe80000100800 */
        /* <DEDUP_REMOVED lines=767> */
[----:B------:R-:W-:Y:S04]  /*23b90*/  STL [R1], RZ ;  /* 0x000000ff01007387 */ /* 0x000fe80000100800 */
        /* <DEDUP_REMOVED lines=104> */
[----:B------:R-:W-:Y:S01]  /*24220*/  STL [R1+0x1a4], RZ ;  /* 0x0001a4ff01007387 */ /* 0x000fe20000100800 */
[----:B------:R-:W-:-:S03]  /*24230*/  USHF.R.S32.HI UR9, URZ, 0x1f, UR8 ;  /* 0x0000001f3f097899 */ /* 0x000fc60008011408 */
[----:B------:R-:W-:Y:S04]  /*24240*/  STL [R1+0x1a8], RZ ;  /* 0x0001a8ff01007387 */ /* 0x000fe80000100800 */
[----:B------:R-:W-:Y:S04]  /*24250*/  STL [R1+0x1ac], RZ ;  /* 0x0001acff01007387 */ /* 0x000fe80000100800 */
[----:B------:R-:W-:Y:S04]  /*24260*/  STL [R1+0x1b0], RZ ;  /* 0x0001b0ff01007387 */ /* 0x000fe80000100800 */
[----:B------:R-:W-:Y:S01]  /*24270*/  STL [R1+0x1b4], RZ ;  /* 0x0001b4ff01007387 */ /* 0x000fe20000100800 */
[----:B------:R-:W-:-:S03]  /*24280*/  ULEA.HI UR9, UR9, UR8, URZ, 0x6 ;  /* 0x0000000809097291 */ /* 0x000fc6000f8f303f */
        /* <DEDUP_REMOVED lines=8> */
[----:B------:R-:W-:Y:S04]  /*24310*/  STL [R1+0x1d4], RZ ;  /* 0x0001d4ff01007387 */ /* 0x000fe80000100800 */
[----:B------:R-:W-:Y:S04]  /*24320*/  STL [R1+0x1d8], RZ ;  /* 0x0001d8ff01007387 */ /* 0x000fe80000100800 */
[----:B------:R-:W-:Y:S01]  /*24330*/  STL [R1+0x1dc], RZ ;  /* 0x0001dcff01007387 */ /* 0x000fe20000100800 */
[----:B------:R-:W-:-:S03]  /*24340*/  IMAD.U32 R5, RZ, RZ, UR10 ;  /* 0x0000000aff057e24 */ /* 0x000fc6000f8e00ff */
[----:B------:R-:W-:Y:S01]  /*24350*/  STL [R1+0x1e0], RZ ;  /* 0x0001e0ff01007387 */ /* 0x000fe20000100800 */
[----:B------:R-:W-:-:S03]  /*24360*/  UIADD3 UR8, UR10, -0x1, URZ ;  /* 0xffffffff0a087890 */ /* 0x000fc6000fffe03f */
[----:B------:R-:W-:Y:S04]  /*24370*/  STL [R1+0x1e4], RZ ;  /* 0x0001e4ff01007387 */ /* 0x000fe80000100800 */
[----:B------:R-:W-:Y:S04]  /*24380*/  STL [R1+0x1e8], RZ ;  /* 0x0001e8ff01007387 */ /* 0x000fe80000100800 */
[----:B------:R-:W-:Y:S04]  /*24390*/  STL [R1+0x1ec], RZ ;  /* 0x0001ecff01007387 */ /* 0x000fe80000100800 */
[----:B------:R-:W-:Y:S04]  /*243a0*/  STL [R1+0x1f0], RZ ;  /* 0x0001f0ff01007387 */ /* 0x000fe80000100800 */
[----:B------:R-:W-:Y:S04]  /*243b0*/  STL [R1+0x1f4], RZ ;  /* 0x0001f4ff01007387 */ /* 0x000fe80000100800 */
[----:B------:R-:W-:Y:S04]  /*243c0*/  STL [R1+0x1f8], RZ ;  /* 0x0001f8ff01007387 */ /* 0x000fe80000100800 */
[----:B------:R-:W-:Y:S04]  /*243d0*/  STL [R1+0x1fc], RZ ;  /* 0x0001fcff01007387 */ /* 0x000fe80000100800 */
[----:B------:R1:W-:Y:S02]  /*243e0*/  STL [R1+0x1844], R5 ;  /* 0x0018440501007387 */ /* 0x0003e40000100800 */
[----:B-1----:R-:W-:-:S05]  /*243f0*/  IMAD.U32 R5, RZ, RZ, UR8 ;  /* 0x00000008ff057e24 */ /* 0x002fca000f8e00ff */
[----:B------:R1:W-:Y:S01]  /*24400*/  STL [R1+0x1840], R5 ;  /* 0x0018400501007387 */ /* 0x0003e20000100800 */
[----:B------:R-:W-:Y:S02]  /*24410*/  IMAD.SHL.U32 R11, R11, 0x40, RZ ;  /* 0x000000400b0b7824 */ /* 0x000fe400078e00ff */
[----:B------:R-:W-:Y:S02]  /*24420*/  IMAD.SHL.U32 R10, R10, 0x40, RZ ;  /* 0x000000400a0a7824 */ /* 0x000fe400078e00ff */
[----:B------:R-:W-:Y:S01]  /*24430*/  IMAD.MOV.U32 R13, RZ, RZ, R3 ;  /* 0x000000ffff0d7224 */ /* 0x000fe200078e0003 */
[----:B------:R-:W-:Y:S02]  /*24440*/  SHF.R.S32.HI R0, RZ, 0x1f, R11 ;  /* 0x0000001fff007819 */ /* 0x000fe4000001140b */
[----:B------:R-:W-:Y:S02]  /*24450*/  SHF.R.S32.HI R3, RZ, 0x1f, R10 ;  /* 0x0000001fff037819 */ /* 0x000fe4000001140a */
        /* <DEDUP_REMOVED lines=10> */
[C---:B------:R-:W-:Y:S01]  /*24500*/  SHF.L.U64.HI R3, R10.reuse, 0x2, R3 ;  /* 0x000000020a037819 */ /* 0x040fe20000010203 */
[----:B------:R-:W-:Y:S01]  /*24510*/  IMAD.SHL.U32 R4, R10, 0x4, RZ ;  /* 0x000000040a047824 */ /* 0x000fe200078e00ff */
[C---:B------:R-:W-:Y:S01]  /*24520*/  SHF.L.U64.HI R0, R11.reuse, 0x2, R0 ;  /* 0x000000020b007819 */ /* 0x040fe20000010200 */
[----:B------:R-:W-:Y:S01]  /*24530*/  IMAD.SHL.U32 R2, R11, 0x4, RZ ;  /* 0x000000040b027824 */ /* 0x000fe200078e00ff */
        /* <DEDUP_REMOVED lines=53> */
[----:B------:R-:W-:Y:S01]  /*24890*/  CS2R R150, SRZ ;  /* 0x0000000000967805 */ /* 0x000fe2000001ff00 */
[----:B------:R-:W-:Y:S01]  /*248a0*/  UMOV UR60, 0xffffffff ;  /* 0xffffffff003c7882 */ /* 0x000fe20000000000 */
[----:B------:R-:W-:Y:S01]  /*248b0*/  UMOV UR6, URZ ;  /* 0x0000003f00067c82 */ /* 0x000fe20008000000 */
[----:B-1----:R-:W-:-:S05]  /*248c0*/  UMOV UR61, URZ ;  /* 0x0000003f003d7c82 */ /* 0x002fca0008000000 */
.L_x_1:
[----:B------:R-:W-:Y:S01]  /*248d0*/  STL.64 [R1+0x1c88], R242 ;  /* 0x001c88f201007387 */ /* 0x000fe20000100a00 */
[----:B------:R-:W-:Y:S01]  /*248e0*/  UIADD3 UR60, UR60, 0x1, URZ ;  /* 0x000000013c3c7890 */ /* 0x000fe2000fffe03f */
[----:B------:R-:W-:-:S04]  /*248f0*/  DEPBAR.LE SB0, 0x0 ;  /* 0x000080000000791a */ /* 0x000fc80000000000 */
        /* <DEDUP_REMOVED lines=45> */
[----:B-----5:R-:W-:Y:S04]  /*24bd0*/  STL.64 [R1+0x1b18], R150 ;  /* 0x001b189601007387 */ /* 0x020fe80000100a00 */
        /* <DEDUP_REMOVED lines=17> */
[----:B-1----:R-:W2:Y:S04]  /*24cf0*/  LDL.LU.64 R116, [R1+0xc00] ;  /* 0x000c000001747983 */ /* 0x002ea80000300a00 */
[----:B------:R-:W2:Y:S04]  /*24d00*/  LDL.LU.64 R118, [R1+0xc08] ;  /* 0x000c080001767983 */ /* 0x000ea80000300a00 */
        /* <DEDUP_REMOVED lines=61> */
[----:B------:R-:W2:Y:S01]  /*250e0*/  LDL.LU.64 R242, [R1+0xdf8] ;  /* 0x000df80001f27983 */ /* 0x000ea20000300a00 */
[----:B------:R-:W-:Y:S01]  /*250f0*/  UISETP.GT.AND UP0, UPT, UR60, 0x1, UPT ;  /* 0x000000013c00788c */ /* 0x000fe2000bf04270 */
[----:B------:R-:W-:Y:S01]  /*25100*/  MOV R10, UR5 ;  /* 0x00000005000a7c02 */ /* 0x000fe20008000f00 */
[----:B------:R-:W-:Y:S01]  /*25110*/  UMOV UR11, 0x40000040 ;  /* 0x40000040000b7882 */ /* 0x000fe20000000000 */
[----:B------:R-:W-:Y:S01]  /*25120*/  BAR.SYNC.DEFER_BLOCKING 0x0 ;  /* 0x0000000000007b1d */ /* 0x000fe20000010000 */
[----:B------:R-:W-:Y:S01]  /*25130*/  USEL UR60, UR60, URZ, !UP0 ;  /* 0x0000003f3c3c7287 */ /* 0x000fe2000c000000 */
[----:B------:R-:W-:-:S03]  /*25140*/  MOV R5, UR4 ;  /* 0x0000000400057c02 */ /* 0x000fc60008000f00 */
[----:B------:R-:W-:Y:S02]  /*25150*/  ULEA UR8, UR60, UR7, 0x10 ;  /* 0x000000073c087291 */ /* 0x000fe4000f8e803f */
[----:B------:R-:W-:Y:S01]  /*25160*/  ULEA UR9, UR60, UR7, 0x11 ;  /* 0x000000073c097291 */ /* 0x000fe2000f8e883f */
[----:B------:R-:W-:Y:S01]  /*25170*/  STL [R1+0x1a88], R244 ;  /* 0x001a88f401007387 */ /* 0x000fe20000100800 */
[----:B------:R-:W-:Y:S02]  /*25180*/  UIADD3 UR8, UR8, 0x40000, URZ ;  /* 0x0004000008087890 */ /* 0x000fe4000fffe03f */
[----:B------:R-:W-:Y:S01]  /*25190*/  USHF.R.U32.HI UR9, URZ, 0x4, UR9 ;  /* 0x000000043f097899 */ /* 0x000fe20008011609 */
[----:B------:R-:W-:Y:S01]  /*251a0*/  STL [R1+0x1a84], R252 ;  /* 0x001a84fc01007387 */ /* 0x000fe20000100800 */
[----:B------:R-:W-:Y:S02]  /*251b0*/  USHF.R.U32.HI UR8, URZ, 0x4, UR8 ;  /* 0x000000043f087899 */ /* 0x000fe40008011608 */
[----:B------:R-:W-:Y:S01]  /*251c0*/  USGXT.U32 UR10, UR9, 0xe ;  /* 0x0000000e090a789a */ /* 0x000fe20008000000 */
[----:B------:R-:W-:Y:S01]  /*251d0*/  STL [R1+0x1a6c], R8 ;  /* 0x001a6c0801007387 */ /* 0x000fe20000100800 */
[----:B------:R-:W-:Y:S01]  /*251e0*/  USGXT.U32 UR8, UR8, 0xe ;  /* 0x0000000e0808789a */ /* 0x000fe20008000000 */
[----:B------:R-:W-:Y:S01]  /*251f0*/  UMOV UR9, 0x40000040 ;  /* 0x4000004000097882 */ /* 0x000fe20000000000 */
[----:B------:R-:W-:Y:S01]  /*25200*/  UIADD3 UR14, UP1, UR10, 0x2, URZ ;  /* 0x000000020a0e7890 */ /* 0x000fe2000ff3e03f */
[----:B-----5:R-:W-:Y:S01]  /*25210*/  STL [R1+0x1a68], R7 ;  /* 0x001a680701007387 */ /* 0x020fe20000100800 */
[----:B------:R-:W-:Y:S01]  /*25220*/  UIADD3 UR16, UP0, UR8, 0x2, URZ ;  /* 0x0000000208107890 */ /* 0x000fe2000ff1e03f */
[----:B------:R-:W-:Y:S01]  /*25230*/  UMOV UR13, URZ ;  /* 0x0000003f000d7c82 */ /* 0x000fe20008000000 */
[----:B------:R-:W-:Y:S01]  /*25240*/  UMOV UR12, URZ ;  /* 0x0000003f000c7c82 */ /* 0x000fe20008000000 */
[----:B------:R-:W-:Y:S01]  /*25250*/  UIADD3.X UR15, UR13, 0x40000040, URZ, UP1, !UPT ;  /* 0x400000400d0f7890 */ /* 0x000fe20008ffe43f */
[----:B------:R1:W-:Y:S01]  /*25260*/  STL [R1+0x1a64], R6 ;  /* 0x001a640601007387 */ /* 0x0003e20000100800 */
[----:B------:R-:W-:-:S02]  /*25270*/  UIADD3.X UR13, UR12, 0x40000040, URZ, UP0, !UPT ;  /* 0x400000400c0d7890 */ /* 0x000fc400087fe43f */
[----:B------:R-:W-:Y:S01]  /*25280*/  UIADD3.64 UR38, UR14, 0x2, URZ ;  /* 0x000000020e267897 */ /* 0x000fe2000fffe03f */
[----:B------:R-:W-:Y:S01]  /*25290*/  UMOV UR12, UR16 ;  /* 0x00000010000c7c82 */ /* 0x000fe20008000000 */
[----:B------:R-:W-:Y:S02]  /*252a0*/  UIADD3.64 UR34, UR14, 0x4, URZ ;  /* 0x000000040e227897 */ /* 0x000fe4000fffe03f */
[----:B------:R-:W-:Y:S02]  /*252b0*/  UIADD3.64 UR36, UR12, 0x2, URZ ;  /* 0x000000020c247897 */ /* 0x000fe4000fffe03f */
[----:B------:R-:W-:Y:S01]  /*252c0*/  UIADD3.64 UR32, UR12, 0x4, URZ ;  /* 0x000000040c207897 */ /* 0x000fe2000fffe03f */
[----:B-1----:R-:W3:Y:S01]  /*252d0*/  LDL R6, [R1+0x1840] ;  /* 0x0018400001067983 */ /* 0x002ee20000100800 */
[----:B------:R-:W-:Y:S02]  /*252e0*/  UIADD3.64 UR30, UR14, 0x7fe, URZ ;  /* 0x000007fe0e1e7897 */ /* 0x000fe4000fffe03f */
[----:B------:R-:W-:-:S02]  /*252f0*/  UIADD3.64 UR28, UR12, 0x7fe, URZ ;  /* 0x000007fe0c1c7897 */ /* 0x000fc4000fffe03f */
[----:B------:R-:W-:Y:S02]  /*25300*/  UIADD3.64 UR26, UR14, 0x800, URZ ;  /* 0x000008000e1a7897 */ /* 0x000fe4000fffe03f */
[----:B------:R-:W-:Y:S02]  /*25310*/  UIADD3.64 UR24, UR12, 0x800, URZ ;  /* 0x000008000c187897 */ /* 0x000fe4000fffe03f */
[----:B------:R-:W-:Y:S02]  /*25320*/  UIADD3.64 UR22, UR14, 0x802, URZ ;  /* 0x000008020e167897 */ /* 0x000fe4000fffe03f */
[----:B------:R-:W-:Y:S02]  /*25330*/  UIADD3.64 UR20, UR12, 0x802, URZ ;  /* 0x000008020c147897 */ /* 0x000fe4000fffe03f */
[----:B------:R-:W-:Y:S02]  /*25340*/  UIADD3.64 UR18, UR14, 0x804, URZ ;  /* 0x000008040e127897 */ /* 0x000fe4000fffe03f */
[----:B------:R-:W-:Y:S01]  /*25350*/  UIADD3.64 UR16, UR12, 0x804, URZ ;  /* 0x000008040c107897 */ /* 0x000fe2000fffe03f */
[----:B--2---:R-:W-:-:S06]  /*25360*/  WARPGROUP.ARRIVE ;  /* 0x00000000000079c5 */ /* 0x004fcc0000000000 */
[----:B------:R-:W-:Y:S03]  /*25370*/  HGMMA.64x256x8.F32.TF32 R116, gdesc[UR8], R116, gsb0 ;  /* 0x07e00000087479f0 */ /* 0x000fe60008002874 */
[----:B------:R-:W-:Y:S02]  /*25380*/  WARPGROUP.DEPBAR.LE gsb0, 0x0 ;  /* 0x00008000000079c5 */ /* 0x000fe40000010000 */
[----:B------:R-:W-:-:S15]  /*25390*/  WARPGROUP.ARRIVE ;  /* 0x00000000000079c5 */ /* 0x000fde0000000000 */
[----:B------:R-:W-:-:S08]  /*253a0*/  NOP ;  /* 0x0000000000007918 */ /* 0x000fd00000000000 */
        /* <DEDUP_REMOVED lines=26> */
[----:B------:R1:W-:Y:S04]  /*25550*/  STL.64 [R1+0xc00], R116 ;  /* 0x000c007401007387 */ /* 0x0003e80000100a00 */
        /* <DEDUP_REMOVED lines=63> */
[----:B-1----:R-:W3:Y:S04]  /*25950*/  LDL.LU.64 R116, [R1+0x800] ;  /* 0x0008000001747983 */ /* 0x002ee80000300a00 */
[----:B--2---:R-:W2:Y:S04]  /*25960*/  LDL.LU.64 R118, [R1+0x808] ;  /* 0x0008080001767983 */ /* 0x004ea80000300a00 */
[----:B----4-:R-:W4:Y:S04]  /*25970*/  LDL.LU.64 R120, [R1+0x810] ;  /* 0x0008100001787983 */ /* 0x010f280000300a00 */
[----:B---3--:R-:W3:Y:S04]  /*25980*/  LDL.LU.64 R122, [R1+0x818] ;  /* 0x00081800017a7983 */ /* 0x008ee80000300a00 */
[----:B------:R-:W2:Y:S04]  /*25990*/  LDL.LU.64 R124, [R1+0x820] ;  /* 0x00082000017c7983 */ /* 0x000ea80000300a00 */
[----:B------:R-:W4:Y:S04]  /*259a0*/  LDL.LU.64 R126, [R1+0x828] ;  /* 0x00082800017e7983 */ /* 0x000f280000300a00 */
[----:B------:R-:W3:Y:S04]  /*259b0*/  LDL.LU.64 R128, [R1+0x830] ;  /* 0x0008300001807983 */ /* 0x000ee80000300a00 */
        /* <DEDUP_REMOVED lines=11> */
[----:B----4-:R-:W-:Y:S04]  /*25a70*/  STL.64 [R1+0x2288], R150 ;  /* 0x0022889601007387 */ /* 0x010fe80000100a00 */
[----:B--2---:R-:W-:Y:S04]  /*25a80*/  STL.64 [R1+0x2280], R148 ;  /* 0x0022809401007387 */ /* 0x004fe80000100a00 */
[----:B---3--:R-:W-:Y:S04]  /*25a90*/  STL.64 [R1+0x2278], R146 ;  /* 0x0022789201007387 */ /* 0x008fe80000100a00 */
        /* <DEDUP_REMOVED lines=125> */
[----:B------:R-:W-:Y:S01]  /*26270*/  UIADD3.64 UR46, UR14, 0xffe, URZ ;  /* 0x00000ffe0e2e7897 */ /* 0x000fe2000fffe03f */
[----:B------:R-:W-:Y:S01]  /*26280*/  UMOV UR44, UR8 ;  /* 0x00000008002c7c82 */ /* 0x000fe20008000000 */
[----:B------:R-:W-:Y:S01]  /*26290*/  UMOV UR45, UR9 ;  /* 0x00000009002d7c82 */ /* 0x000fe20008000000 */
[----:B------:R-:W-:Y:S01]  /*262a0*/  UIADD3.64 UR42, UR14, 0x1000, URZ ;  /* 0x000010000e2a7897 */ /* 0x000fe2000fffe03f */
[----:B------:R-:W3:Y:S01]  /*262b0*/  LDL.LU.64 R152, [R1+0x890] ;  /* 0x0008900001987983 */ /* 0x000ee20000300a00 */
[----:B------:R-:W-:Y:S01]  /*262c0*/  UMOV UR40, UR12 ;  /* 0x0000000c00287c82 */ /* 0x000fe20008000000 */
[----:B------:R-:W-:Y:S01]  /*262d0*/  UMOV UR41, UR13 ;  /* 0x0000000d00297c82 */ /* 0x000fe20008000000 */
[----:B------:R-:W-:Y:S01]  /*262e0*/  UIADD3.64 UR50, UR14, 0x1004, URZ ;  /* 0x000010040e327897 */ /* 0x000fe2000fffe03f */
[----:B------:R-:W3:Y:S01]  /*262f0*/  LDL.LU.64 R154, [R1+0x898] ;  /* 0x00089800019a7983 */ /* 0x000ee20000300a00 */
[----:B--2---:R-:W-:Y:S01]  /*26300*/  WARPGROUP.ARRIVE ;  /* 0x00000000000079c5 */ /* 0x004fe20000000000 */
[----:B------:R-:W-:Y:S01]  /*26310*/  UMOV UR4, UR42 ;  /* 0x0000002a00047c82 */ /* 0x000fe20008000000 */
[----:B------:R-:W-:Y:S01]  /*26320*/  UMOV UR5, UR43 ;  /* 0x0000002b00057c82 */ /* 0x000fe20008000000 */
[----:B------:R-:W-:Y:S01]  /*26330*/  UMOV UR48, UR32 ;  /* 0x0000002000307c82 */ /* 0x000fe20008000000 */
[----:B------:R-:W-:Y:S01]  /*26340*/  UMOV UR49, UR33 ;  /* 0x0000002100317c82 */ /* 0x000fe20008000000 */
[----:B------:R-:W-:Y:S01]  /*26350*/  UIADD3.64 UR54, UR14, 0x17fe, URZ ;  /* 0x000017fe0e367897 */ /* 0x000fe2000fffe03f */
[----:B------:R-:W-:Y:S01]  /*26360*/  HGMMA.64x256x8.F32.TF32 R24, gdesc[UR44], R24, gsb0 ;  /* 0x07e000002c1879f0 */ /* 0x000fe20008002818 */
[----:B------:R-:W-:Y:S01]  /*26370*/  UMOV UR52, UR28 ;  /* 0x0000001c00347c82 */ /* 0x000fe20008000000 */
[----:B------:R-:W-:Y:S01]  /*26380*/  UMOV UR53, UR29 ;  /* 0x0000001d00357c82 */ /* 0x000fe20008000000 */
[----:B------:R-:W-:Y:S01]  /*26390*/  UIADD3.64 UR58, UR14, 0x1800, URZ ;  /* 0x000018000e3a7897 */ /* 0x000fe2000fffe03f */
[----:B------:R-:W3:Y:S01]  /*263a0*/  LDL.LU.64 R156, [R1+0x8a0] ;  /* 0x0008a000019c7983 */ /* 0x000ee20000300a00 */
[----:B------:R-:W-:Y:S01]  /*263b0*/  UMOV UR56, UR24 ;  /* 0x0000001800387c82 */ /* 0x000fe20008000000 */
[----:B------:R-:W-:-:S02]  /*263c0*/  UMOV UR57, UR25 ;  /* 0x0000001900397c82 */ /* 0x000fc40008000000 */
[----:B------:R-:W3:Y:S04]  /*263d0*/  LDL.LU.64 R158, [R1+0x8a8] ;  /* 0x0008a800019e7983 */ /* 0x000ee80000300a00 */
        /* <DEDUP_REMOVED lines=41> */
[----:B------:R-:W3:Y:S01]  /*26670*/  LDL.LU.64 R242, [R1+0x9f8] ;  /* 0x0009f80001f27983 */ /* 0x000ee20000300a00 */
[----:B------:R-:W-:-:S02]  /*26680*/  WARPGROUP.DEPBAR.LE gsb0, 0x0 ;  /* 0x00008000000079c5 */ /* 0x000fc40000010000 */
[----:B------:R-:W-:-:S06]  /*26690*/  WARPGROUP.ARRIVE ;  /* 0x00000000000079c5 */ /* 0x000fcc0000000000 */
[----:B------:R-:W-:Y:S01]  /*266a0*/  HGMMA.64x256x8.F32.TF32 R24, gdesc[UR40], R24, gsb0 ;  /* 0x07e00000281879f0 */ /* 0x000fe20008002818 */
[----:B------:R-:W-:Y:S01]  /*266b0*/  UIADD3.64 UR42, UR14, 0x1002, URZ ;  /* 0x000010020e2a7897 */ /* 0x000fe2000fffe03f */
[----:B------:R-:W-:Y:S01]  /*266c0*/  UMOV UR40, UR36 ;  /* 0x0000002400287c82 */ /* 0x000fe20008000000 */
[----:B------:R-:W-:Y:S01]  /*266d0*/  UMOV UR41, UR37 ;  /* 0x0000002500297c82 */ /* 0x000fe20008000000 */
[----:B------:R-:W-:Y:S02]  /*266e0*/  WARPGROUP.DEPBAR.LE gsb0, 0x0 ;  /* 0x00008000000079c5 */ /* 0x000fe40000010000 */
[----:B------:R-:W-:-:S15]  /*266f0*/  WARPGROUP.ARRIVE ;  /* 0x00000000000079c5 */ /* 0x000fde0000000000 */
[----:B------:R-:W-:-:S07]  /*26700*/  NOP ;  /* 0x0000000000007918 */ /* 0x000fce0000000000 */
        /* <DEDUP_REMOVED lines=8> */
[----:B------:R-:W-:Y:S01]  /*26790*/  HGMMA.64x256x8.F32.TF32 R24, gdesc[UR52], R24, gsb0 ;  /* 0x07e00000341879f0 */ /* 0x000fe20008002818 */
[----:B------:R-:W-:Y:S01]  /*267a0*/  UIADD3.64 UR42, UR14, 0x1802, URZ ;  /* 0x000018020e2a7897 */ /* 0x000fe2000fffe03f */
[----:B------:R-:W-:Y:S01]  /*267b0*/  UMOV UR40, UR20 ;  /* 0x0000001400287c82 */ /* 0x000fe20008000000 */
[----:B------:R-:W-:Y:S01]  /*267c0*/  UMOV UR41, UR21 ;  /* 0x0000001500297c82 */ /* 0x000fe20008000000 */
[----:B------:R-:W-:Y:S02]  /*267d0*/  UIADD3.64 UR8, UR12, 0x1fe, URZ ;  /* 0x000001fe0c087897 */ /* 0x000fe4000fffe03f */
[----:B------:R-:W-:Y:S02]  /*267e0*/  UIADD3.64 UR36, UR12, 0x202, URZ ;  /* 0x000002020c247897 */ /* 0x000fe4000fffe03f */
[----:B------:R-:W-:Y:S02]  /*267f0*/  UIADD3.64 UR32, UR12, 0x204, URZ ;  /* 0x000002040c207897 */ /* 0x000fe4000fffe03f */
[----:B------:R-:W-:-:S02]  /*26800*/  UIADD3.64 UR28, UR12, 0x9fe, URZ ;  /* 0x000009fe0c1c7897 */ /* 0x000fc4000fffe03f */
[----:B------:R-:W-:Y:S01]  /*26810*/  UIADD3.64 UR24, UR12, 0xa00, URZ ;  /* 0x00000a000c187897 */ /* 0x000fe2000fffe03f */
[----:B------:R-:W-:Y:S01]  /*26820*/  ULDC UR53, c[0x0][0x230] ;  /* 0x00008c0000357ab9 */ /* 0x000fe20000000800 */
[----:B------:R-:W-:Y:S02]  /*26830*/  WARPGROUP.DEPBAR.LE gsb0, 0x0 ;  /* 0x00008000000079c5 */ /* 0x000fe40000010000 */
[----:B------:R-:W-:-:S12]  /*26840*/  WARPGROUP.ARRIVE ;  /* 0x00000000000079c5 */ /* 0x000fd80000000000 */
[----:B------:R-:W-:Y:S01]  /*26850*/  HGMMA.64x256x8.F32.TF32 R24, gdesc[UR56], R24, gsb0 ;  /* 0x07e00000381879f0 */ /* 0x000fe20008002818 */
[----:B------:R-:W-:Y:S01]  /*26860*/  UMOV UR56, UR42 ;  /* 0x0000002a00387c82 */ /* 0x000fe20008000000 */
[----:B------:R-:W-:Y:S01]  /*26870*/  UMOV UR57, UR43 ;  /* 0x0000002b00397c82 */ /* 0x000fe20008000000 */
[----:B------:R-:W-:Y:S02]  /*26880*/  WARPGROUP.DEPBAR.LE gsb0, 0x0 ;  /* 0x00008000000079c5 */ /* 0x000fe40000010000 */
[----:B------:R-:W-:-:S15]  /*26890*/  WARPGROUP.ARRIVE ;  /* 0x00000000000079c5 */ /* 0x000fde0000000000 */
[----:B------:R-:W-:-:S08]  /*268a0*/  NOP ;  /* 0x0000000000007918 */ /* 0x000fd00000000000 */
        /* <DEDUP_REMOVED lines=73> */
[----:B-1----:R-:W3:Y:S04]  /*26d40*/  LDL.LU.64 R150, [R1+0x2288] ;  /* 0x0022880001967983 */ /* 0x002ee80000300a00 */
        /* <DEDUP_REMOVED lines=17> */
[----:B------:R-:W-:Y:S01]  /*26e60*/  UIADD3.64 UR40, UR12, 0x200, URZ ;  /* 0x000002000c287897 */ /* 0x000fe2000fffe03f */
[----:B------:R-:W-:Y:S01]  /*26e70*/  UMOV UR48, UR42 ;  /* 0x0000002a00307c82 */ /* 0x000fe20008000000 */
[----:B------:R-:W-:Y:S01]  /*26e80*/  UMOV UR49, UR43 ;  /* 0x0000002b00317c82 */ /* 0x000fe20008000000 */
[----:B------:R-:W-:Y:S01]  /*26e90*/  UMOV UR42, UR14 ;  /* 0x0000000e002a7c82 */ /* 0x000fe20008000000 */
[----:B------:R-:W-:Y:S01]  /*26ea0*/  UMOV UR43, UR15 ;  /* 0x0000000f002b7c82 */ /* 0x000fe20008000000 */
[----:B------:R-:W-:Y:S01]  /*26eb0*/  UIADD3.64 UR20, UR12, 0xa02, URZ ;  /* 0x00000a020c147897 */ /* 0x000fe2000fffe03f */
[----:B------:R-:W2:Y:S01]  /*26ec0*/  LDL.LU.64 R114, [R1+0x21f8] ;  /* 0x0021f80001727983 */ /* 0x000ea20000300a00 */
[----:B------:R-:W-:-:S03]  /*26ed0*/  UIADD3.64 UR16, UR12, 0xa04, URZ ;  /* 0x00000a040c107897 */ /* 0x000fc6000fffe03f */
        /* <DEDUP_REMOVED lines=44> */
[----:B------:R-:W4:Y:S01]  /*271a0*/  LDL.LU.64 R24, [R1+0x2090] ;  /* 0x0020900001187983 */ /* 0x000f220000300a00 */
[----:B---3--:R-:W-:-:S06]  /*271b0*/  WARPGROUP.ARRIVE ;  /* 0x00000000000079c5 */ /* 0x008fcc0000000000 */
        /* <DEDUP_REMOVED lines=94> */
[----:B-1----:R-:W4:Y:S04]  /*277a0*/  LDL.LU.64 R116, [R1+0x400] ;  /* 0x0004000001747983 */ /* 0x002f280000300a00 */
[----:B---3--:R-:W3:Y:S04]  /*277b0*/  LDL.LU.64 R118, [R1+0x408] ;  /* 0x0004080001767983 */ /* 0x008ee80000300a00 */
[----:B--2---:R-:W2:Y:S04]  /*277c0*/  LDL.LU.64 R120, [R1+0x410] ;  /* 0x0004100001787983 */ /* 0x004ea80000300a00 */
[----:B----4-:R-:W4:Y:S04]  /*277d0*/  LDL.LU.64 R122, [R1+0x418] ;  /* 0x00041800017a7983 */ /* 0x010f280000300a00 */
        /* <DEDUP_REMOVED lines=14> */
[----:B--2---:R-:W-:Y:S04]  /*278c0*/  STL.64 [R1+0x2088], R150 ;  /* 0x0020889601007387 */ /* 0x004fe80000100a00 */
[----:B---3--:R-:W-:Y:S04]  /*278d0*/  STL.64 [R1+0x2080], R148 ;  /* 0x0020809401007387 */ /* 0x008fe80000100a00 */
[----:B----4-:R-:W-:Y:S04]  /*278e0*/  STL.64 [R1+0x2078], R146 ;  /* 0x0020789201007387 */ /* 0x010fe80000100a00 */
        /* <DEDUP_REMOVED lines=125> */
[----:B------:R-:W-:Y:S01]  /*280c0*/  UMOV UR44, UR8 ;  /* 0x00000008002c7c82 */ /* 0x000fe20008000000 */
[----:B------:R-:W-:Y:S01]  /*280d0*/  UMOV UR45, UR9 ;  /* 0x00000009002d7c82 */ /* 0x000fe20008000000 */
[----:B------:R-:W-:Y:S01]  /*280e0*/  UMOV UR42, UR4 ;  /* 0x00000004002a7c82 */ /* 0x000fe20008000000 */
[----:B------:R-:W-:Y:S01]  /*280f0*/  UMOV UR43, UR5 ;  /* 0x00000005002b7c82 */ /* 0x000fe20008000000 */
[----:B--2---:R-:W-:Y:S01]  /*28100*/  WARPGROUP.ARRIVE ;  /* 0x00000000000079c5 */ /* 0x004fe20000000000 */
[----:B------:R-:W2:Y:S01]  /*28110*/  LDL.LU.64 R152, [R1+0x490] ;  /* 0x0004900001987983 */ /* 0x000ea20000300a00 */
[----:B------:R-:W-:-:S03]  /*28120*/  UIADD3.64 UR8, UR14, 0x1002, URZ ;  /* 0x000010020e087897 */ /* 0x000fc6000fffe03f */
[----:B------:R-:W2:Y:S01]  /*28130*/  LDL.LU.64 R154, [R1+0x498] ;  /* 0x00049800019a7983 */ /* 0x000ea20000300a00 */
[----:B------:R-:W-:Y:S03]  /*28140*/  HGMMA.64x256x8.F32.TF32 R24, gdesc[UR44], R24, gsb0 ;  /* 0x07e000002c1879f0 */ /* 0x000fe60008002818 */
        /* <DEDUP_REMOVED lines=44> */
[----:B------:R-:W-:-:S02]  /*28410*/  WARPGROUP.DEPBAR.LE gsb0, 0x0 ;  /* 0x00008000000079c5 */ /* 0x000fc40000010000 */
[----:B------:R-:W-:-:S06]  /*28420*/  WARPGROUP.ARRIVE ;  /* 0x00000000000079c5 */ /* 0x000fcc0000000000 */
[----:B------:R-:W-:Y:S01]  /*28430*/  HGMMA.64x256x8.F32.TF32 R24, gdesc[UR40], R24, gsb0 ;  /* 0x07e00000281879f0 */ /* 0x000fe20008002818 */
[----:B------:R-:W-:Y:S01]  /*28440*/  UMOV UR42, UR8 ;  /* 0x00000008002a7c82 */ /* 0x000fe20008000000 */
[----:B------:R-:W-:Y:S01]  /*28450*/  UMOV UR43, UR9 ;  /* 0x00000009002b7c82 */ /* 0x000fe20008000000 */
[----:B------:R-:W-:Y:S01]  /*28460*/  UMOV UR40, UR36 ;  /* 0x0000002400287c82 */ /* 0x000fe20008000000 */
[----:B------:R-:W-:Y:S01]  /*28470*/  UMOV UR41, UR37 ;  /* 0x0000002500297c82 */ /* 0x000fe20008000000 */
[----:B------:R-:W-:Y:S02]  /*28480*/  WARPGROUP.DEPBAR.LE gsb0, 0x0 ;  /* 0x00008000000079c5 */ /* 0x000fe40000010000 */
[----:B------:R-:W-:-:S15]  /*28490*/  WARPGROUP.ARRIVE ;  /* 0x00000000000079c5 */ /* 0x000fde0000000000 */
[----:B------:R-:W-:-:S06]  /*284a0*/  NOP ;  /* 0x0000000000007918 */ /* 0x000fcc0000000000 */
        /* <DEDUP_REMOVED lines=124> */
[----:B------:R-:W-:-:S02]  /*28c70*/  UIADD3.64 UR8, UR12, 0x3fe, URZ ;  /* 0x000003fe0c087897 */ /* 0x000fc4000fffe03f */
[----:B------:R-:W-:Y:S01]  /*28c80*/  UIADD3.64 UR40, UR12, 0x400, URZ ;  /* 0x000004000c287897 */ /* 0x000fe2000fffe03f */
[----:B------:R-:W3:Y:S01]  /*28c90*/  LDL.LU.64 R114, [R1+0x1ff8] ;  /* 0x001ff80001727983 */ /* 0x000ee20000300a00 */
[----:B------:R-:W-:Y:S01]  /*28ca0*/  UMOV UR42, UR14 ;  /* 0x0000000e002a7c82 */ /* 0x000fe20008000000 */
[----:B------:R-:W-:Y:S01]  /*28cb0*/  UMOV UR43, UR15 ;  /* 0x0000000f002b7c82 */ /* 0x000fe20008000000 */
[----:B------:R-:W-:Y:S01]  /*28cc0*/  UIADD3.64 UR36, UR12, 0x402, URZ ;  /* 0x000004020c247897 */ /* 0x000fe2000fffe03f */
[----:B------:R-:W4:Y:S01]  /*28cd0*/  LDL.LU.64 R112, [R1+0x1ff0] ;  /* 0x001ff00001707983 */ /* 0x000f220000300a00 */
[----:B------:R-:W-:Y:S02]  /*28ce0*/  UIADD3.64 UR32, UR12, 0x404, URZ ;  /* 0x000004040c207897 */ /* 0x000fe4000fffe03f */
[----:B------:R-:W-:Y:S01]  /*28cf0*/  UIADD3.64 UR28, UR12, 0xbfe, URZ ;  /* 0x00000bfe0c1c7897 */ /* 0x000fe2000fffe03f */
[----:B------:R-:W4:Y:S01]  /*28d00*/  LDL.LU.64 R110, [R1+0x1fe8] ;  /* 0x001fe800016e7983 */ /* 0x000f220000300a00 */
[----:B------:R-:W-:-:S02]  /*28d10*/  UIADD3.64 UR24, UR12, 0xc00, URZ ;  /* 0x00000c000c187897 */ /* 0x000fc4000fffe03f */
[----:B------:R-:W-:Y:S01]  /*28d20*/  UIADD3.64 UR20, UR12, 0xc02, URZ ;  /* 0x00000c020c147897 */ /* 0x000fe2000fffe03f */
[----:B------:R-:W4:Y:S01]  /*28d30*/  LDL.LU.64 R108, [R1+0x1fe0] ;  /* 0x001fe000016c7983 */ /* 0x000f220000300a00 */
        /* <DEDUP_REMOVED lines=138> */
[----:B-1----:R-:W4:Y:S04]  /*295e0*/  LDL.LU.64 R116, [R1] ;  /* 0x0000000001747983 */ /* 0x002f280000300a00 */
[----:B--2---:R-:W2:Y:S04]  /*295f0*/  LDL.LU.64 R118, [R1+0x8] ;  /* 0x0000080001767983 */ /* 0x004ea80000300a00 */
[----:B---3--:R-:W3:Y:S04]  /*29600*/  LDL.LU.64 R120, [R1+0x10] ;  /* 0x0000100001787983 */ /* 0x008ee80000300a00 */
[----:B----4-:R-:W4:Y:S04]  /*29610*/  LDL.LU.64 R122, [R1+0x18] ;  /* 0x00001800017a7983 */ /* 0x010f280000300a00 */
[----:B------:R-:W2:Y:S04]  /*29620*/  LDL.LU.64 R124, [R1+0x20] ;  /* 0x00002000017c7983 */ /* 0x000ea80000300a00 */
[----:B------:R-:W3:Y:S04]  /*29630*/  LDL.LU.64 R126, [R1+0x28] ;  /* 0x00002800017e7983 */ /* 0x000ee80000300a00 */
[----:B------:R-:W4:Y:S04]  /*29640*/  LDL.LU.64 R128, [R1+0x30] ;  /* 0x0000300001807983 */ /* 0x000f280000300a00 */
        /* <DEDUP_REMOVED lines=11> */
[----:B---3--:R-:W-:Y:S04]  /*29700*/  STL.64 [R1+0x1e88], R150 ;  /* 0x001e889601007387 */ /* 0x008fe80000100a00 */
[----:B--2---:R-:W-:Y:S04]  /*29710*/  STL.64 [R1+0x1e80], R148 ;  /* 0x001e809401007387 */ /* 0x004fe80000100a00 */
        /* <DEDUP_REMOVED lines=176> */
[----:B--2---:R-:W-:-:S06]  /*2a220*/  WARPGROUP.ARRIVE ;  /* 0x00000000000079c5 */ /* 0x004fcc0000000000 */
[----:B------:R-:W-:Y:S01]  /*2a230*/  HGMMA.64x256x8.F32.TF32 R24, gdesc[UR44], R24, gsb0 ;  /* 0x07e000002c1879f0 */ /* 0x000fe20008002818 */
[----:B------:R-:W-:Y:S02]  /*2a240*/  UIADD3.64 UR44, UR14, 0x1002, URZ ;  /* 0x000010020e2c7897 */ /* 0x000fe4000fffe03f */
[----:B------:R-:W-:Y:S02]  /*2a250*/  WARPGROUP.DEPBAR.LE gsb0, 0x0 ;  /* 0x00008000000079c5 */ /* 0x000fe40000010000 */
[----:B------:R-:W-:-:S15]  /*2a260*/  WARPGROUP.ARRIVE ;  /* 0x00000000000079c5 */ /* 0x000fde0000000000 */
[----:B------:R-:W-:-:S08]  /*2a270*/  NOP ;  /* 0x0000000000007918 */ /* 0x000fd00000000000 */
        /* <DEDUP_REMOVED lines=135> */
[----:B------:R-:W-:Y:S01]  /*2aaf0*/  UIADD3.64 UR8, UR12, 0x600, URZ ;  /* 0x000006000c087897 */ /* 0x000fe2000fffe03f */
[----:B------:R-:W2:Y:S01]  /*2ab00*/  LDL.LU.64 R114, [R1+0x1df8] ;  /* 0x001df80001727983 */ /* 0x000ea20000300a00 */
[----:B------:R-:W-:Y:S01]  /*2ab10*/  UMOV UR10, UR14 ;  /* 0x0000000e000a7c82 */ /* 0x000fe20008000000 */
[----:B------:R-:W-:Y:S01]  /*2ab20*/  UMOV UR11, UR15 ;  /* 0x0000000f000b7c82 */ /* 0x000fe20008000000 */
[----:B---3--:R-:W-:Y:S01]  /*2ab30*/  WARPGROUP.ARRIVE ;  /* 0x00000000000079c5 */ /* 0x008fe20000000000 */
[----:B------:R-:W-:Y:S01]  /*2ab40*/  UIADD3.64 UR36, UR12, 0x602, URZ ;  /* 0x000006020c247897 */ /* 0x000fe2000fffe03f */
[----:B------:R-:W2:Y:S04]  /*2ab50*/  LDL.LU.64 R112, [R1+0x1df0] ;  /* 0x001df00001707983 */ /* 0x000ea80000300a00 */
[----:B------:R-:W-:Y:S01]  /*2ab60*/  HGMMA.64x256x8.F32.TF32 R116, gdesc[UR40], R116, gsb0 ;  /* 0x07e00000287479f0 */ /* 0x000fe20008002874 */
[----:B------:R-:W-:Y:S01]  /*2ab70*/  UIADD3.64 UR32, UR12, 0x604, URZ ;  /* 0x000006040c207897 */ /* 0x000fe2000fffe03f */
[----:B------:R-:W2:Y:S01]  /*2ab80*/  LDL.LU.64 R110, [R1+0x1de8] ;  /* 0x001de800016e7983 */ /* 0x000ea20000300a00 */
[----:B------:R-:W-:-:S02]  /*2ab90*/  UIADD3.64 UR28, UR12, 0xdfe, URZ ;  /* 0x00000dfe0c1c7897 */ /* 0x000fc4000fffe03f */
[----:B------:R-:W-:Y:S01]  /*2aba0*/  UIADD3.64 UR24, UR12, 0xe00, URZ ;  /* 0x00000e000c187897 */ /* 0x000fe2000fffe03f */
[----:B------:R-:W2:Y:S01]  /*2abb0*/  LDL.LU.64 R108, [R1+0x1de0] ;  /* 0x001de000016c7983 */ /* 0x000ea20000300a00 */
[----:B------:R-:W-:Y:S01]  /*2abc0*/  UIADD3.64 UR20, UR12, 0xe02, URZ ;  /* 0x00000e020c147897 */ /* 0x000fe2000fffe03f */
[----:B------:R-:W-:Y:S02]  /*2abd0*/  WARPGROUP.DEPBAR.LE gsb0, 0x0 ;  /* 0x00008000000079c5 */ /* 0x000fe40000010000 */
[----:B------:R-:W-:Y:S01]  /*2abe0*/  WARPGROUP.ARRIVE ;  /* 0x00000000000079c5 */ /* 0x000fe20000000000 */
[----:B------:R-:W-:Y:S01]  /*2abf0*/  UMOV UR14, UR18 ;  /* 0x00000012000e7c82 */ /* 0x000fe20008000000 */
[----:B------:R-:W-:Y:S01]  /*2ac00*/  UMOV UR15, UR19 ;  /* 0x00000013000f7c82 */ /* 0x000fe20008000000 */
[----:B------:R-:W2:-:S15]  /*2ac10*/  LDL.LU.64 R106, [R1+0x1dd8] ;  /* 0x001dd800016a7983 */ /* 0x000e9e0000300a00 */
[----:B------:R-:W-:Y:S01]  /*2ac20*/  HGMMA.64x256x8.F32.TF32 R116, gdesc[UR8], R116, gsb0 ;  /* 0x07e00000087479f0 */ /* 0x000fe20008002874 */
[----:B------:R-:W-:Y:S01]  /*2ac30*/  UIADD3.64 UR12, UR12, 0xe04, URZ ;  /* 0x00000e040c0c7897 */ /* 0x000fe2000fffe03f */
        /* <DEDUP_REMOVED lines=65> */
[----:B------:R-:W-:Y:S04]  /*2b050*/  STL.64 [R1], R116 ;  /* 0x0000007401007387 */ /* 0x000fe80000100a00 */
        /* <DEDUP_REMOVED lines=64> */
[----:B------:R-:W4:Y:S04]  /*2b460*/  LDL.LU.64 R240, [R1+0x1c80] ;  /* 0x001c800001f07983 */ /* 0x000f280000300a00 */
[----:B------:R-:W3:Y:S04]  /*2b470*/  LDL.LU.64 R238, [R1+0x1c78] ;  /* 0x001c780001ee7983 */ /* 0x000ee80000300a00 */
[----:B------:R-:W4:Y:S04]  /*2b480*/  LDL.LU.64 R236, [R1+0x1c70] ;  /* 0x001c700001ec7983 */ /* 0x000f280000300a00 */
[----:B------:R-:W4:Y:S04]  /*2b490*/  LDL.LU.64 R234, [R1+0x1c68] ;  /* 0x001c680001ea7983 */ /* 0x000f280000300a00 */
        /* <DEDUP_REMOVED lines=73> */
[----:B------:R-:W3:Y:S01]  /*2b930*/  LDL R8, [R1+0x1844] ;  /* 0x0018440001087983 */ /* 0x000ee20000100800 */
[----:B------:R-:W-:-:S03]  /*2b940*/  R2UR UR52, R6 ;  /* 0x00000000063472ca */ /* 0x000fc600000e0000 */
[----:B------:R-:W4:Y:S04]  /*2b950*/  LDL.LU R7, [R1+0x1444] ;  /* 0x0014440001077983 */ /* 0x000f280000300800 */
[----:B------:R-:W3:Y:S01]  /*2b960*/  LDL.LU R6, [R1+0x144c] ;  /* 0x00144c0001067983 */ /* 0x000ee20000300800 */
        /* <DEDUP_REMOVED lines=22> */
[----:B------:R-:W-:Y:S01]  /*2bad0*/  UMOV UR14, UR48 ;  /* 0x00000030000e7c82 */ /* 0x000fe20008000000 */
[----:B------:R-:W-:Y:S01]  /*2bae0*/  UMOV UR15, UR49 ;  /* 0x00000031000f7c82 */ /* 0x000fe20008000000 */
[----:B------:R-:W-:Y:S02]  /*2baf0*/  WARPGROUP.DEPBAR.LE gsb0, 0x0 ;  /* 0x00008000000079c5 */ /* 0x000fe40000010000 */
[----:B------:R-:W-:-:S15]  /*2bb00*/  WARPGROUP.ARRIVE ;  /* 0x00000000000079c5 */ /* 0x000fde0000000000 */
[----:B------:R-:W-:-:S08]  /*2bb10*/  NOP ;  /* 0x0000000000007918 */ /* 0x000fd00000000000 */
[----:B------:R-:W-:Y:S01]  /*2bb20*/  HGMMA.64x256x8.F32.TF32 R24, gdesc[UR20], R24, gsb0 ;  /* 0x07e00000141879f0 */ /* 0x000fe20008002818 */
[----:B---3--:R-:W-:-:S05]  /*2bb30*/  IADD3 R6, P1, R6, R4, RZ ;  /* 0x0000000406067210 */ /* 0x008fca0007f3e0ff */
[----:B----4-:R-:W-:Y:S01]  /*2bb40*/  IMAD.X R7, R7, 0x1, R3, P1 ;  /* 0x0000000107077824 */ /* 0x010fe200008e0603 */
[----:B------:R-:W-:Y:S04]  /*2bb50*/  STL [R1+0x144c], R6 ;  /* 0x00144c0601007387 */ /* 0x000fe80000100800 */
[----:B------:R-:W-:Y:S04]  /*2bb60*/  STL [R1+0x1444], R7 ;  /* 0x0014440701007387 */ /* 0x000fe80000100800 */
[----:B------:R-:W2:Y:S01]  /*2bb70*/  LDL.LU R244, [R1+0x1448] ;  /* 0x0014480001f47983 */ /* 0x000ea20000300800 */
[----:B------:R-:W-:-:S03]  /*2bb80*/  R2UR UR16, R8 ;  /* 0x00000000081072ca */ /* 0x000fc600000e0000 */
[----:B------:R-:W3:Y:S04]  /*2bb90*/  LDL.LU R8, [R1+0x1454] ;  /* 0x0014540001087983 */ /* 0x000ee80000300800 */
[----:B------:R-:W-:Y:S01]  /*2bba0*/  STL [R1+0x1a70], R12 ;  /* 0x001a700c01007387 */ /* 0x000fe20000100800 */
[----:B------:R-:W-:Y:S02]  /*2bbb0*/  WARPGROUP.DEPBAR.LE gsb0, 0x0 ;  /* 0x00008000000079c5 */ /* 0x000fe40000010000 */
[----:B------:R-:W-:-:S06]  /*2bbc0*/  WARPGROUP.ARRIVE ;  /* 0x00000000000079c5 */ /* 0x000fcc0000000000 */
[----:B------:R-:W-:Y:S01]  /*2bbd0*/  HGMMA.64x256x8.F32.TF32 R24, gdesc[UR12], R24, gsb0 ;  /* 0x07e000000c1879f0 */ /* 0x000fe20008002818 */
[----:B------:R-:W-:-:S04]  /*2bbe0*/  UIADD3 UR8, UR61, 0x1, URZ ;  /* 0x000000013d087890 */ /* 0x000fc8000fffe03f */
[----:B------:R-:W-:Y:S01]  /*2bbf0*/  UIMAD UR10, UR8, -0x40, UR53 ;  /* 0xffffffc0080a78a4 */ /* 0x000fe2000f8e0235 */
[----:B------:R-:W-:Y:S02]  /*2bc00*/  WARPGROUP.DEPBAR.LE gsb0, 0x0 ;  /* 0x00008000000079c5 */ /* 0x000fe40000010000 */
[----:B------:R1:W-:Y:S04]  /*2bc10*/  STL [R1+0x1a80], R148 ;  /* 0x001a809401007387 */ /* 0x0003e80000100800 */
[----:B------:R4:W-:Y:S04]  /*2bc20*/  STL [R1+0x1a7c], R149 ;  /* 0x001a7c9501007387 */ /* 0x0009e80000100800 */
[----:B------:R-:W-:Y:S04]  /*2bc30*/  STL [R1+0x1a78], R150 ;  /* 0x001a789601007387 */ /* 0x000fe80000100800 */
[----:B------:R-:W-:Y:S04]  /*2bc40*/  STL [R1+0x1a74], R151 ;  /* 0x001a749701007387 */ /* 0x000fe80000100800 */
[----:B-1----:R-:W3:Y:S01]  /*2bc50*/  LDL.LU R148, [R1+0x1450] ;  /* 0x0014500001947983 */ /* 0x002ee20000300800 */
[----:B------:R-:W-:-:S02]  /*2bc60*/  UISETP.GT.AND UP1, UPT, UR10, URZ, UPT ;  /* 0x0000003f0a00728c */ /* 0x000fc4000bf24270 */
[----:B------:R-:W-:Y:S01]  /*2bc70*/  UIADD3 UR6, UR6, 0x1, URZ ;  /* 0x0000000106067890 */ /* 0x000fe2000fffe03f */
[----:B------:R-:W-:Y:S01]  /*2bc80*/  R2UR UR4, R5 ;  /* 0x00000000050472ca */ /* 0x000fe200000e0000 */
[----:B------:R-:W-:Y:S01]  /*2bc90*/  USEL UR9, URZ, 0x4, !UP1 ;  /* 0x000000043f097887 */ /* 0x000fe2000c800000 */
[----:B----4-:R-:W4:Y:S01]  /*2bca0*/  LDL.LU R149, [R1+0x1458] ;  /* 0x0014580001957983 */ /* 0x010f220000300800 */
[----:B------:R-:W-:-:S04]  /*2bcb0*/  UISETP.GT.AND UP1, UPT, UR6, 0x1, UPT ;  /* 0x000000010600788c */ /* 0x000fc8000bf24270 */
[----:B------:R-:W-:-:S04]  /*2bcc0*/  USEL UR6, UR6, URZ, !UP1 ;  /* 0x0000003f06067287 */ /* 0x000fc8000c800000 */
[----:B------:R-:W-:Y:S01]  /*2bcd0*/  ULEA UR11, UR6, UR7, 0x10 ;  /* 0x00000007060b7291 */ /* 0x000fe2000f8e803f */
[----:B------:R-:W-:Y:S01]  /*2bce0*/  R2UR UR5, R10 ;  /* 0x000000000a0572ca */ /* 0x000fe200000e0000 */
[----:B------:R-:W-:Y:S01]  /*2bcf0*/  IMAD.MOV.U32 R11, RZ, RZ, R7 ;  /* 0x000000ffff0b7224 */ /* 0x000fe200078e0007 */
[----:B------:R-:W-:Y:S01]  /*2bd00*/  UISETP.GE.AND UP0, UPT, UR61, UR52, UPT ;  /* 0x000000343d00728c */ /* 0x000fe2000bf06270 */
[----:B------:R-:W-:Y:S02]  /*2bd10*/  IMAD.MOV.U32 R10, RZ, RZ, R6 ;  /* 0x000000ffff0a7224 */ /* 0x000fe400078e0006 */
[----:B------:R-:W-:Y:S02]  /*2bd20*/  VIADD R5, R12, UR11 ;  /* 0x0000000b0c057c36 */ /* 0x000fe40008000000 */
[----:B------:R-:W4:Y:S04]  /*2bd30*/  LDL.LU R12, [R1+0x145c] ;  /* 0x00145c00010c7983 */ /* 0x000f280000300800 */
[----:B------:R-:W4:Y:S04]  /*2bd40*/  LDL.LU R7, [R1+0x1460] ;  /* 0x0014600001077983 */ /* 0x000f280000300800 */
[----:B------:R-:W4:Y:S01]  /*2bd50*/  LDL.LU R6, [R1+0x1464] ;  /* 0x0014640001067983 */ /* 0x000f220000300800 */
[----:B------:R-:W-:Y:S01]  /*2bd60*/  USEL UR9, UR9, URZ, !UP0 ;  /* 0x0000003f09097287 */ /* 0x000fe2000c000000 */
[----:B------:R-:W-:Y:S05]  /*2bd70*/  BAR.SYNC.DEFER_BLOCKING 0x0 ;  /* 0x0000000000007b1d */ /* 0x000fea0000010000 */
[----:B------:R-:W-:-:S02]  /*2bd80*/  ISETP.NE.U32.AND P0, PT, RZ, UR9, PT ;  /* 0x00000009ff007c0c */ /* 0x000fc4000bf05070 */
[----:B--2---:R-:W-:-:S05]  /*2bd90*/  IADD3 R244, P1, R244, R4, RZ ;  /* 0x00000004f4f47210 */ /* 0x004fca0007f3e0ff */
[----:B------:R-:W-:Y:S01]  /*2bda0*/  IMAD.X R13, R13, 0x1, R3, P1 ;  /* 0x000000010d0d7824 */ /* 0x000fe200008e0603 */
[----:B---3--:R-:W-:Y:S01]  /*2bdb0*/  IADD3 R8, P1, R8, R4, RZ ;  /* 0x0000000408087210 */ /* 0x008fe20007f3e0ff */
[----:B------:R-:W-:Y:S04]  /*2bdc0*/  STL [R1+0x1448], R244 ;  /* 0x001448f401007387 */ /* 0x000fe80000100800 */
[----:B------:R-:W-:Y:S04]  /*2bdd0*/  STL [R1+0x1454], R8 ;  /* 0x0014540801007387 */ /* 0x000fe80000100800 */
[----:B------:R-:W-:Y:S01]  /*2bde0*/  @!PT LDS RZ, [RZ] ;  /* 0x00000000fffff984 */ /* 0x000fe20000000800 */
[----:B------:R-:W-:Y:S01]  /*2bdf0*/  @!PT LDS RZ, [RZ] ;  /* 0x00000000fffff984 */ /* 0x000fe20000000800 */
[----:B------:R-:W-:Y:S01]  /*2be00*/  @!PT LDS RZ, [RZ] ;  /* 0x00000000fffff984 */ /* 0x000fe20000000800 */
[----:B------:R1:W-:Y:S02]  /*2be10*/  LDGSTS.E [R5+0x40000], desc[UR4][R10.64], P0 ;  /* 0x400000000a057fae */ /* 0x0003e40008121844 */
[----:B-1----:R-:W-:-:S02]  /*2be20*/  IMAD.MOV.U32 R10, RZ, RZ, R244 ;  /* 0x000000ffff0a7224 */ /* 0x002fc400078e00f4 */
[----:B------:R-:W-:-:S05]  /*2be30*/  IMAD.MOV.U32 R11, RZ, RZ, R13 ;  /* 0x000000ffff0b7224 */ /* 0x000fca00078e000d */
[----:B------:R1:W-:Y:S02]  /*2be40*/  LDGSTS.E [R5+0x44000], desc[UR4][R10.64], P0 ;  /* 0x440000000a057fae */ /* 0x0003e40008121844 */
[----:B-1----:R-:W-:Y:S02]  /*2be50*/  IMAD.MOV.U32 R10, RZ, RZ, R8 ;  /* 0x000000ffff0a7224 */ /* 0x002fe400078e0008 */
[----:B------:R-:W-:-:S04]  /*2be60*/  IMAD.X R148, R148, 0x1, R3, P1 ;  /* 0x0000000194947824 */ /* 0x000fc800008e0603 */
[----:B------:R-:W-:Y:S01]  /*2be70*/  IMAD.MOV.U32 R11, RZ, RZ, R148 ;  /* 0x000000ffff0b7224 */ /* 0x000fe200078e0094 */
[----:B------:R1:W-:Y:S04]  /*2be80*/  STL [R1+0x1450], R148 ;  /* 0x0014509401007387 */ /* 0x0003e80000100800 */
[----:B-1----:R-:W2:Y:S04]  /*2be90*/  LDL.LU R148, [R1+0x1468] ;  /* 0x0014680001947983 */ /* 0x002ea80000300800 */
[----:B------:R-:W3:Y:S01]  /*2bea0*/  LDL.LU R8, [R1+0x146c] ;  /* 0x00146c0001087983 */ /* 0x000ee20000300800 */
[----:B------:R-:W-:-:S04]  /*2beb0*/  UISETP.GT.AND UP1, UPT, UR10, 0x1, UPT ;  /* 0x000000010a00788c */ /* 0x000fc8000bf24270 */
[----:B------:R-:W-:-:S04]  /*2bec0*/  USEL UR9, URZ, 0x4, !UP1 ;  /* 0x000000043f097887 */ /* 0x000fc8000c800000 */
[----:B------:R-:W-:Y:S01]  /*2bed0*/  USEL UR9, UR9, URZ, !UP0 ;  /* 0x0000003f09097287 */ /* 0x000fe2000c000000 */
[-C--:B----4-:R-:W-:Y:S02]  /*2bee0*/  IADD3 R12, P2, R12, R4.reuse, RZ ;  /* 0x000000040c0c7210 */ /* 0x090fe40007f5e0ff */
[----:B------:R-:W-:-:S03]  /*2bef0*/  IADD3 R6, P3, R6, R4, RZ ;  /* 0x0000000406067210 */ /* 0x000fc60007f7e0ff */
[----:B------:R-:W-:Y:S01]  /*2bf00*/  ISETP.NE.U32.AND P0, PT, RZ, UR9, PT ;  /* 0x00000009ff007c0c */ /* 0x000fe2000bf05070 */
[--C-:B------:R-:W-:Y:S02]  /*2bf10*/  IMAD.X R149, R149, 0x1, R3.reuse, P2 ;  /* 0x0000000195957824 */ /* 0x100fe400010e0603 */
[----:B------:R-:W-:Y:S01]  /*2bf20*/  IMAD.X R7, R7, 0x1, R3, P3 ;  /* 0x0000000107077824 */ /* 0x000fe200018e0603 */
[----:B------:R1:W-:Y:S04]  /*2bf30*/  STL [R1+0x145c], R12 ;  /* 0x00145c0c01007387 */ /* 0x0003e80000100800 */
[----:B------:R-:W-:Y:S04]  /*2bf40*/  STL [R1+0x1458], R149 ;  /* 0x0014589501007387 */ /* 0x000fe80000100800 */
[----:B------:R4:W-:Y:S04]  /*2bf50*/  STL [R1+0x1464], R6 ;  /* 0x0014640601007387 */ /* 0x0009e80000100800 */
[----:B------:R1:W-:Y:S04]  /*2bf60*/  LDGSTS.E [R5+0x40004], desc[UR4][R10.64], P0 ;  /* 0x400040000a057fae */ /* 0x0003e80008121844 */
[----:B------:R4:W-:Y:S04]  /*2bf70*/  STL [R1+0x1460], R7 ;  /* 0x0014600701007387 */ /* 0x0009e80000100800 */
[----:B------:R-:W2:Y:S01]  /*2bf80*/  LDL.LU R150, [R1+0x1470] ;  /* 0x0014700001967983 */ /* 0x000ea20000300800 */
[----:B-1----:R-:W-:-:S03]  /*2bf90*/  IMAD.MOV.U32 R10, RZ, RZ, R12 ;  /* 0x000000ffff0a7224 */ /* 0x002fc600078e000c */
[----:B------:R-:W2:Y:S01]  /*2bfa0*/  LDL.LU R12, [R1+0x1474] ;  /* 0x00147400010c7983 */ /* 0x000ea20000300800 */
[----:B------:R-:W-:Y:S01]  /*2bfb0*/  UISETP.GT.AND UP1, UPT, UR10, 0x2, UPT ;  /* 0x000000020a00788c */ /* 0x000fe2000bf24270 */
[----:B------:R-:W-:-:S03]  /*2bfc0*/  IMAD.MOV.U32 R11, RZ, RZ, R149 ;  /* 0x000000ffff0b7224 */ /* 0x000fc600078e0095 */
[----:B------:R-:W-:Y:S02]  /*2bfd0*/  USEL UR9, URZ, 0x4, !UP1 ;  /* 0x000000043f097887 */ /* 0x000fe4000c800000 */
[----:B------:R1:W-:Y:S02]  /*2bfe0*/  LDGSTS.E [R5+0x44004], desc[UR4][R10.64], P0 ;  /* 0x440040000a057fae */ /* 0x0003e40008121844 */
[----:B------:R-:W-:-:S06]  /*2bff0*/  USEL UR9, UR9, URZ, !UP0 ;  /* 0x0000003f09097287 */ /* 0x000fcc000c000000 */
[----:B------:R-:W-:Y:S01]  /*2c000*/  ISETP.NE.U32.AND P1, PT, RZ, UR9, PT ;  /* 0x00000009ff007c0c */ /* 0x000fe2000bf25070 */
[----:B-1----:R-:W-:Y:S02]  /*2c010*/  IMAD.MOV.U32 R10, RZ, RZ, R6 ;  /* 0x000000ffff0a7224 */ /* 0x002fe400078e0006 */
[----:B----4-:R-:W4:Y:S01]  /*2c020*/  LDL.LU R6, [R1+0x147c] ;  /* 0x00147c0001067983 */ /* 0x010f220000300800 */
[----:B------:R-:W-:-:S03]  /*2c030*/  IMAD.MOV.U32 R11, RZ, RZ, R7 ;  /* 0x000000ffff0b7224 */ /* 0x000fc600078e0007 */
[----:B------:R-:W4:Y:S06]  /*2c040*/  LDL.LU R7, [R1+0x1644] ;  /* 0x0016440001077983 */ /* 0x000f2c0000300800 */
[----:B------:R1:W-:Y:S01]  /*2c050*/  LDGSTS.E [R5+0x40008], desc[UR4][R10.64], P1 ;  /* 0x400080000a057fae */ /* 0x0003e20008921844 */
[----:B---3--:R-:W-:-:S05]  /*2c060*/  IADD3 R8, P0, R8, R4, RZ ;  /* 0x0000000408087210 */ /* 0x008fca0007f1e0ff */
[----:B--2---:R-:W-:Y:S01]  /*2c070*/  IMAD.X R148, R148, 0x1, R3, P0 ;  /* 0x0000000194947824 */ /* 0x004fe200000e0603 */
[----:B------:R-:W-:Y:S04]  /*2c080*/  STL [R1+0x146c], R8 ;  /* 0x00146c0801007387 */ /* 0x000fe80000100800 */
[----:B------:R2:W-:Y:S04]  /*2c090*/  STL [R1+0x1468], R148 ;  /* 0x0014689401007387 */ /* 0x0005e80000100800 */
[----:B------:R-:W3:Y:S01]  /*2c0a0*/  LDL.LU R149, [R1+0x1478] ;  /* 0x0014780001957983 */ /* 0x000ee20000300800 */
[----:B-1----:R-:W-:-:S03]  /*2c0b0*/  IMAD.MOV.U32 R11, RZ, RZ, R148 ;  /* 0x000000ffff0b7224 */ /* 0x002fc600078e0094 */
[----:B--2---:R-:W2:Y:S01]  /*2c0c0*/  LDL.LU R148, [R1+0x1640] ;  /* 0x0016400001947983 */ /* 0x004ea20000300800 */
[----:B------:R-:W-:Y:S01]  /*2c0d0*/  IMAD.MOV.U32 R10, RZ, RZ, R8 ;  /* 0x000000ffff0a7224 */ /* 0x000fe200078e0008 */
[----:B------:R-:W-:Y:S02]  /*2c0e0*/  UISETP.GT.AND UP1, UPT, UR10, 0x3, UPT ;  /* 0x000000030a00788c */ /* 0x000fe4000bf24270 */
[----:B------:R-:W2:Y:S04]  /*2c0f0*/  LDL.LU R8, [R1+0x164c] ;  /* 0x00164c0001087983 */ /* 0x000ea80000300800 */
[----:B------:R1:W-:Y:S01]  /*2c100*/  LDGSTS.E [R5+0x44008], desc[UR4][R10.64], P1 ;  /* 0x440080000a057fae */ /* 0x0003e20008921844 */
[----:B------:R-:W-:Y:S01]  /*2c110*/  USEL UR9, URZ, 0x4, !UP1 ;  /* 0x000000043f097887 */ /* 0x000fe2000c800000 */
[----:B------:R-:W-:-:S05]  /*2c120*/  IADD3 R12, P1, R12, R4, RZ ;  /* 0x000000040c0c7210 */ /* 0x000fca0007f3e0ff */
[----:B------:R-:W-:Y:S01]  /*2c130*/  IMAD.X R150, R150, 0x1, R3, P1 ;  /* 0x0000000196967824 */ /* 0x000fe200008e0603 */
[----:B------:R1:W-:Y:S02]  /*2c140*/  STL [R1+0x1474], R12 ;  /* 0x0014740c01007387 */ /* 0x0003e40000100800 */
[----:B-1----:R-:W-:Y:S02]  /*2c150*/  IMAD.MOV.U32 R10, RZ, RZ, R12 ;  /* 0x000000ffff0a7224 */ /* 0x002fe400078e000c */
[----:B------:R-:W-:Y:S01]  /*2c160*/  STL [R1+0x1470], R150 ;  /* 0x0014709601007387 */ /* 0x000fe20000100800 */
[----:B------:R-:W-:-:S03]  /*2c170*/  USEL UR9, UR9, URZ, !UP0 ;  /* 0x0000003f09097287 */ /* 0x000fc6000c000000 */
[----:B------:R-:W2:Y:S03]  /*2c180*/  LDL.LU R12, [R1+0x1648] ;  /* 0x00164800010c7983 */ /* 0x000ea60000300800 */
[----:B------:R-:W-:Y:S02]  /*2c190*/  ISETP.NE.U32.AND P0, PT, RZ, UR9, PT ;  /* 0x00000009ff007c0c */ /* 0x000fe4000bf05070 */
[-C--:B----4-:R-:W-:Y:S01]  /*2c1a0*/  IADD3 R6, P2, R6, R4.reuse, RZ ;  /* 0x0000000406067210 */ /* 0x090fe20007f5e0ff */
[----:B------:R-:W-:Y:S01]  /*2c1b0*/  IMAD.MOV.U32 R11, RZ, RZ, R150 ;  /* 0x000000ffff0b7224 */ /* 0x000fe200078e0096 */
[----:B------:R-:W-:-:S03]  /*2c1c0*/  IADD3 R7, P3, R7, R4, RZ ;  /* 0x0000000407077210 */ /* 0x000fc60007f7e0ff */
[----:B------:R1:W-:Y:S06]  /*2c1d0*/  STL [R1+0x147c], R6 ;  /* 0x00147c0601007387 */ /* 0x0003ec0000100800 */
[----:B------:R4:W-:Y:S02]  /*2c1e0*/  LDGSTS.E [R5+0x4000c], desc[UR4][R10.64], P0 ;  /* 0x4000c0000a057fae */ /* 0x0009e40008121844 */
[----:B----4-:R-:W-:Y:S02]  /*2c1f0*/  IMAD.MOV.U32 R10, RZ, RZ, R6 ;  /* 0x000000ffff0a7224 */ /* 0x010fe400078e0006 */
[----:B---3--:R-:W-:-:S04]  /*2c200*/  IMAD.X R149, R149, 0x1, R3, P2 ;  /* 0x0000000195957824 */ /* 0x008fc800010e0603 */
[----:B------:R-:W-:Y:S01]  /*2c210*/  IMAD.MOV.U32 R11, RZ, RZ, R149 ;  /* 0x000000ffff0b7224 */ /* 0x000fe200078e0095 */
[----:B------:R-:W-:Y:S01]  /*2c220*/  STL [R1+0x1478], R149 ;  /* 0x0014789501007387 */ /* 0x000fe20000100800 */
[----:B--2---:R-:W-:-:S03]  /*2c230*/  IMAD.X R148, R148, 0x1, R3, P3 ;  /* 0x0000000194947824 */ /* 0x004fc600018e0603 */
[----:B------:R2:W-:Y:S04]  /*2c240*/  STL [R1+0x1644], R7 ;  /* 0x0016440701007387 */ /* 0x0005e80000100800 */
[----:B-1----:R-:W3:Y:S04]  /*2c250*/  LDL.LU R6, [R1+0x1654] ;  /* 0x0016540001067983 */ /* 0x002ee80000300800 */
[----:B------:R1:W-:Y:S04]  /*2c260*/  LDGSTS.E [R5+0x4400c], desc[UR4][R10.64], P0 ;  /* 0x4400c0000a057fae */ /* 0x0003e80008121844 */
[----:B------:R-:W-:Y:S01]  /*2c270*/  STL [R1+0x1640], R148 ;  /* 0x0016409401007387 */ /* 0x000fe20000100800 */
[----:B-1----:R-:W-:-:S03]  /*2c280*/  IMAD.MOV.U32 R10, RZ, RZ, R7 ;  /* 0x000000ffff0a7224 */ /* 0x002fc600078e0007 */
[----:B--2---:R-:W2:Y:S01]  /*2c290*/  LDL.LU R7, [R1+0x1650] ;  /* 0x0016500001077983 */ /* 0x004ea20000300800 */
[----:B------:R-:W-:-:S04]  /*2c2a0*/  UISETP.GT.AND UP1, UPT, UR10, 0x20, UPT ;  /* 0x000000200a00788c */ /* 0x000fc8000bf24270 */
[----:B------:R-:W-:-:S04]  /*2c2b0*/  USEL UR9, URZ, 0x4, !UP1 ;  /* 0x000000043f097887 */ /* 0x000fc8000c800000 */
[----:B------:R-:W-:Y:S01]  /*2c2c0*/  USEL UR9, UR9, URZ, !UP0 ;  /* 0x0000003f09097287 */ /* 0x000fe2000c000000 */
[----:B------:R-:W-:-:S05]  /*2c2d0*/  IADD3 R8, P0, R8, R4, RZ ;  /* 0x0000000408087210 */ /* 0x000fca0007f1e0ff */
[----:B------:R-:W-:Y:S01]  /*2c2e0*/  ISETP.NE.U32.AND P1, PT, RZ, UR9, PT ;  /* 0x00000009ff007c0c */ /* 0x000fe2000bf25070 */
[----:B------:R-:W-:Y:S02]  /*2c2f0*/  IMAD.MOV.U32 R11, RZ, RZ, R148 ;  /* 0x000000ffff0b7224 */ /* 0x000fe400078e0094 */
[----:B------:R-:W-:Y:S01]  /*2c300*/  IMAD.X R12, R12, 0x1, R3, P0 ;  /* 0x000000010c0c7824 */ /* 0x000fe200000e0603 */
[----:B------:R1:W-:Y:S04]  /*2c310*/  STL [R1+0x164c], R8 ;  /* 0x00164c0801007387 */ /* 0x0003e80000100800 */
[----:B------:R4:W-:Y:S04]  /*2c320*/  STL [R1+0x1648], R12 ;  /* 0x0016480c01007387 */ /* 0x0009e80000100800 */
[----:B------:R-:W4:Y:S04]  /*2c330*/  LDL.LU R149, [R1+0x1658] ;  /* 0x0016580001957983 */ /* 0x000f280000300800 */
[----:B------:R1:W-:Y:S02]  /*2c340*/  LDGSTS.E [R5+0x48000], desc[UR4][R10.64], P1 ;  /* 0x480000000a057fae */ /* 0x0003e40008921844 */
[----:B-1----:R-:W-:-:S02]  /*2c350*/  IMAD.MOV.U32 R10, RZ, RZ, R8 ;  /* 0x000000ffff0a7224 */ /* 0x002fc400078e0008 */
[----:B------:R-:W4:Y:S04]  /*2c360*/  LDL.LU R8, [R1+0x165c] ;  /* 0x00165c0001087983 */ /* 0x000f280000300800 */
[----:B------:R-:W4:Y:S04]  /*2c370*/  LDL.LU R151, [R1+0x1660] ;  /* 0x0016600001977983 */ /* 0x000f280000300800 */
[----:B------:R-:W4:Y:S01]  /*2c380*/  LDL.LU R150, [R1+0x1664] ;  /* 0x0016640001967983 */ /* 0x000f220000300800 */
[----:B------:R-:W-:-:S05]  /*2c390*/  IMAD.MOV.U32 R11, RZ, RZ, R12 ;  /* 0x000000ffff0b7224 */ /* 0x000fca00078e000c */
[----:B------:R1:W-:Y:S01]  /*2c3a0*/  LDGSTS.E [R5+0x4c000], desc[UR4][R10.64], P1 ;  /* 0x4c0000000a057fae */ /* 0x0003e20008921844 */
[----:B---3--:R-:W-:-:S05]  /*2c3b0*/  IADD3 R6, P1, R6, R4, RZ ;  /* 0x0000000406067210 */ /* 0x008fca0007f3e0ff */
[----:B------:R3:W-:Y:S01]  /*2c3c0*/  STL [R1+0x1654], R6 ;  /* 0x0016540601007387 */ /* 0x0007e20000100800 */
[----:B-1----:R-:W-:Y:S02]  /*2c3d0*/  IMAD.MOV.U32 R10, RZ, RZ, R6 ;  /* 0x000000ffff0a7224 */ /* 0x002fe400078e0006 */
[----:B--2---:R-:W-:-:S05]  /*2c3e0*/  IMAD.X R7, R7, 0x1, R3, P1 ;  /* 0x0000000107077824 */ /* 0x004fca00008e0603 */
[----:B------:R1:W-:Y:S04]  /*2c3f0*/  STL [R1+0x1650], R7 ;  /* 0x0016500701007387 */ /* 0x0003e80000100800 */
[----:B----4-:R-:W2:Y:S04]  /*2c400*/  LDL.LU R12, [R1+0x1668] ;  /* 0x00166800010c7983 */ /* 0x010ea80000300800 */
[----:B---3--:R-:W3:Y:S01]  /*2c410*/  LDL.LU R6, [R1+0x166c] ;  /* 0x00166c0001067983 */ /* 0x008ee20000300800 */
[----:B------:R-:W-:Y:S01]  /*2c420*/  UISETP.GT.AND UP1, UPT, UR10, 0x21, UPT ;  /* 0x000000210a00788c */ /* 0x000fe2000bf24270 */
[----:B------:R-:W-:-:S02]  /*2c430*/  IMAD.MOV.U32 R11, RZ, RZ, R7 ;  /* 0x000000ffff0b7224 */ /* 0x000fc400078e0007 */
[----:B------:R-:W4:Y:S01]  /*2c440*/  LDL.LU R148, [R1+0x1674] ;  /* 0x0016740001947983 */ /* 0x000f220000300800 */
[----:B------:R-:W-:-:S03]  /*2c450*/  USEL UR9, URZ, 0x4, !UP1 ;  /* 0x000000043f097887 */ /* 0x000fc6000c800000 */
[----:B-1----:R-:W4:Y:S01]  /*2c460*/  LDL.LU R7, [R1+0x167c] ;  /* 0x00167c0001077983 */ /* 0x002f220000300800 */
[----:B------:R-:W-:-:S06]  /*2c470*/  USEL UR9, UR9, URZ, !UP0 ;  /* 0x0000003f09097287 */ /* 0x000fcc000c000000 */
[----:B------:R-:W-:Y:S01]  /*2c480*/  ISETP.NE.U32.AND P0, PT, RZ, UR9, PT ;  /* 0x00000009ff007c0c */ /* 0x000fe2000bf05070 */
[----:B------:R-:W-:Y:S01]  /*2c490*/  UISETP.GT.AND UP1, UPT, UR10, 0x22, UPT ;  /* 0x000000220a00788c */ /* 0x000fe2000bf24270 */
[----:B------:R-:W-:-:S11]  /*2c4a0*/  IADD3 R8, P2, R8, R4, RZ ;  /* 0x0000000408087210 */ /* 0x000fd60007f5e0ff */
[----:B------:R1:W-:Y:S01]  /*2c4b0*/  LDGSTS.E [R5+0x48004], desc[UR4][R10.64], P0 ;  /* 0x480040000a057fae */ /* 0x0003e20008121844 */
[--C-:B------:R-:W-:Y:S01]  /*2c4c0*/  IMAD.X R149, R149, 0x1, R3.reuse, P2 ;  /* 0x0000000195957824 */ /* 0x100fe200010e0603 */
[----:B------:R-:W-:Y:S02]  /*2c4d0*/  IADD3 R150, P3, R150, R4, RZ ;  /* 0x0000000496967210 */ /* 0x000fe40007f7e0ff */
[----:B------:R-:W-:Y:S03]  /*2c4e0*/  STL [R1+0x165c], R8 ;  /* 0x00165c0801007387 */ /* 0x000fe60000100800 */
[----:B------:R-:W-:Y:S01]  /*2c4f0*/  IMAD.X R151, R151, 0x1, R3, P3 ;  /* 0x0000000197977824 */ /* 0x000fe200018e0603 */
[----:B------:R1:W-:Y:S02]  /*2c500*/  STL [R1+0x1658], R149 ;  /* 0x0016589501007387 */ /* 0x0003e40000100800 */
[----:B-1----:R-:W-:-:S02]  /*2c510*/  IMAD.MOV.U32 R11, RZ, RZ, R149 ;  /* 0x000000ffff0b7224 */ /* 0x002fc400078e0095 */
[----:B------:R-:W-:Y:S01]  /*2c520*/  STL [R1+0x1664], R150 ;  /* 0x0016649601007387 */ /* 0x000fe20000100800 */
[----:B------:R-:W-:-:S03]  /*2c530*/  IMAD.MOV.U32 R10, RZ, RZ, R8 ;  /* 0x000000ffff0a7224 */ /* 0x000fc600078e0008 */
[----:B------:R-:W4:Y:S01]  /*2c540*/  LDL.LU R149, [R1+0x1670] ;  /* 0x0016700001957983 */ /* 0x000f220000300800 */
[----:B------:R-:W-:-:S03]  /*2c550*/  USEL UR9, URZ, 0x4, !UP1 ;  /* 0x000000043f097887 */ /* 0x000fc6000c800000 */
[----:B------:R-:W-:Y:S04]  /*2c560*/  STL [R1+0x1660], R151 ;  /* 0x0016609701007387 */ /* 0x000fe80000100800 */
[----:B------:R-:W4:Y:S01]  /*2c570*/  LDL.LU R8, [R1+0x1678] ;  /* 0x0016780001087983 */ /* 0x000f220000300800 */
[----:B------:R-:W-:-:S03]  /*2c580*/  USEL UR9, UR9, URZ, !UP0 ;  /* 0x0000003f09097287 */ /* 0x000fc6000c000000 */
[----:B------:R1:W-:Y:S03]  /*2c590*/  LDGSTS.E [R5+0x4c004], desc[UR4][R10.64], P0 ;  /* 0x4c0040000a057fae */ /* 0x0003e60008121844 */
[----:B------:R-:W-:Y:S01]  /*2c5a0*/  ISETP.NE.U32.AND P1, PT, RZ, UR9, PT ;  /* 0x00000009ff007c0c */ /* 0x000fe2000bf25070 */
[----:B-1----:R-:W-:Y:S02]  /*2c5b0*/  IMAD.MOV.U32 R10, RZ, RZ, R150 ;  /* 0x000000ffff0a7224 */ /* 0x002fe400078e0096 */
[----:B------:R-:W-:-:S10]  /*2c5c0*/  IMAD.MOV.U32 R11, RZ, RZ, R151 ;  /* 0x000000ffff0b7224 */ /* 0x000fd400078e0097 */
[----:B------:R1:W-:Y:S01]  /*2c5d0*/  LDGSTS.E [R5+0x48008], desc[UR4][R10.64], P1 ;  /* 0x480080000a057fae */ /* 0x0003e20008921844 */
[----:B---3--:R-:W-:-:S05]  /*2c5e0*/  IADD3 R6, P0, R6, R4, RZ ;  /* 0x0000000406067210 */ /* 0x008fca0007f1e0ff */
[----:B--2---:R-:W-:Y:S01]  /*2c5f0*/  IMAD.X R12, R12, 0x1, R3, P0 ;  /* 0x000000010c0c7824 */ /* 0x004fe200000e0603 */
[----:B------:R-:W-:Y:S01]  /*2c600*/  STL [R1+0x166c], R6 ;  /* 0x00166c0601007387 */ /* 0x000fe20000100800 */
[----:B-1----:R-:W-:Y:S02]  /*2c610*/  IMAD.MOV.U32 R10, RZ, RZ, R6 ;  /* 0x000000ffff0a7224 */ /* 0x002fe400078e0006 */
[----:B------:R-:W-:Y:S01]  /*2c620*/  IMAD.MOV.U32 R11, RZ, RZ, R12 ;  /* 0x000000ffff0b7224 */ /* 0x000fe200078e000c */
[----:B------:R1:W-:Y:S01]  /*2c630*/  STL [R1+0x1668], R12 ;  /* 0x0016680c01007387 */ /* 0x0003e20000100800 */
[----:B------:R-:W-:Y:S01]  /*2c640*/  UISETP.GT.AND UP1, UPT, UR10, 0x23, UPT ;  /* 0x000000230a00788c */ /* 0x000fe2000bf24270 */
[----:B------:R-:W2:Y:S02]  /*2c650*/  S2R R252, SR_TID.X ;  /* 0x0000000000fc7919 */ /* 0x000ea40000002100 */
[----:B------:R3:W-:Y:S04]  /*2c660*/  LDGSTS.E [R5+0x4c008], desc[UR4][R10.64], P1 ;  /* 0x4c0080000a057fae */ /* 0x0007e80008921844 */
[----:B-1----:R-:W2:Y:S04]  /*2c670*/  LDL.LU R12, [R1+0x1480] ;  /* 0x00148000010c7983 */ /* 0x002ea80000300800 */
[----:B------:R-:W2:Y:S01]  /*2c680*/  LDL.LU R6, [R1+0x1484] ;  /* 0x0014840001067983 */ /* 0x000ea20000300800 */
[----:B------:R-:W-:-:S04]  /*2c690*/  USEL UR9, URZ, 0x4, !UP1 ;  /* 0x000000043f097887 */ /* 0x000fc8000c800000 */
[----:B------:R-:W-:Y:S01]  /*2c6a0*/  USEL UR9, UR9, URZ, !UP0 ;  /* 0x0000003f09097287 */ /* 0x000fe2000c000000 */
[-C--:B----4-:R-:W-:Y:S02]  /*2c6b0*/  IADD3 R148, P1, R148, R4.reuse, RZ ;  /* 0x0000000494947210 */ /* 0x090fe40007f3e0ff */
[----:B------:R-:W-:-:S03]  /*2c6c0*/  IADD3 R7, P2, R7, R4, RZ ;  /* 0x0000000407077210 */ /* 0x000fc60007f5e0ff */
[----:B------:R-:W-:Y:S01]  /*2c6d0*/  ISETP.NE.U32.AND P0, PT, RZ, UR9, PT ;  /* 0x00000009ff007c0c */ /* 0x000fe2000bf05070 */
[----:B---3--:R-:W-:Y:S01]  /*2c6e0*/  IMAD.MOV.U32 R10, RZ, RZ, R148 ;  /* 0x000000ffff0a7224 */ /* 0x008fe200078e0094 */
[----:B------:R-:W-:Y:S01]  /*2c6f0*/  STL [R1+0x1674], R148 ;  /* 0x0016749401007387 */ /* 0x000fe20000100800 */
[----:B------:R-:W-:-:S04]  /*2c700*/  IMAD.X R149, R149, 0x1, R3, P1 ;  /* 0x0000000195957824 */ /* 0x000fc800008e0603 */
[----:B------:R-:W-:Y:S01]  /*2c710*/  IMAD.MOV.U32 R11, RZ, RZ, R149 ;  /* 0x000000ffff0b7224 */ /* 0x000fe200078e0095 */
[----:B------:R1:W-:Y:S01]  /*2c720*/  STL [R1+0x1670], R149 ;  /* 0x0016709501007387 */ /* 0x0003e20000100800 */
[----:B------:R-:W-:-:S03]  /*2c730*/  IMAD.X R8, R8, 0x1, R3, P2 ;  /* 0x0000000108087824 */ /* 0x000fc600010e0603 */
[----:B------:R3:W-:Y:S04]  /*2c740*/  STL [R1+0x167c], R7 ;  /* 0x00167c0701007387 */ /* 0x0007e80000100800 */
[----:B------:R4:W-:Y:S04]  /*2c750*/  LDGSTS.E [R5+0x4800c], desc[UR4][R10.64], P0 ;  /* 0x4800c0000a057fae */ /* 0x0009e80008121844 */
[----:B------:R2:W-:Y:S04]  /*2c760*/  STL [R1+0x1678], R8 ;  /* 0x0016780801007387 */ /* 0x0005e80000100800 */
[----:B-1----:R-:W2:Y:S01]  /*2c770*/  LDL.LU R149, [R1+0x1488] ;  /* 0x0014880001957983 */ /* 0x002ea20000300800 */
[----:B----4-:R-:W-:-:S03]  /*2c780*/  IMAD.MOV.U32 R10, RZ, RZ, R7 ;  /* 0x000000ffff0a7224 */ /* 0x010fc600078e0007 */
[----:B---3--:R-:W3:Y:S01]  /*2c790*/  LDL.LU R7, [R1+0x148c] ;  /* 0x00148c0001077983 */ /* 0x008ee20000300800 */
[----:B------:R-:W-:Y:S02]  /*2c7a0*/  IMAD.MOV.U32 R11, RZ, RZ, R8 ;  /* 0x000000ffff0b7224 */ /* 0x000fe400078e0008 */
[C---:B--2---:R-:W-:Y:S01]  /*2c7b0*/  IMAD.SHL.U32 R8, R252.reuse, 0x10, RZ ;  /* 0x00000010fc087824 */ /* 0x044fe200078e00ff */
[----:B------:R-:W-:Y:S02]  /*2c7c0*/  LOP3.LUT R244, R252, 0x7f, RZ, 0xc0, !PT ;  /* 0x0000007ffcf47812 */ /* 0x000fe400078ec0ff */
[----:B------:R1:W-:Y:S02]  /*2c7d0*/  LDGSTS.E [R5+0x4c00c], desc[UR4][R10.64], P0 ;  /* 0x4c00c0000a057fae */ /* 0x0003e40008121844 */
[----:B------:R-:W-:-:S05]  /*2c7e0*/  LOP3.LUT R8, R8, 0x70, RZ, 0xc0, !PT ;  /* 0x0000007008087812 */ /* 0x000fca00078ec0ff */
[----:B------:R-:W-:-:S05]  /*2c7f0*/  IMAD R8, R244, 0x80, R8 ;  /* 0x00000080f4087824 */ /* 0x000fca00078e0208 */
[----:B------:R-:W-:-:S05]  /*2c800*/  LOP3.LUT R8, R8, 0x10, RZ, 0x3c, !PT ;  /* 0x0000001008087812 */ /* 0x000fca00078e3cff */
[----:B-1----:R-:W-:Y:S02]  /*2c810*/  VIADD R5, R8, UR11 ;  /* 0x0000000b08057c36 */ /* 0x002fe40008000000 */
[----:B------:R-:W2:Y:S01]  /*2c820*/  LDL.LU R8, [R1+0x1494] ;  /* 0x0014940001087983 */ /* 0x000ea20000300800 */
[----:B------:R-:W-:-:S05]  /*2c830*/  IADD3 R6, P1, R6, R4, RZ ;  /* 0x0000000406067210 */ /* 0x000fca0007f3e0ff */
[----:B------:R-:W-:Y:S01]  /*2c840*/  IMAD.X R12, R12, 0x1, R3, P1 ;  /* 0x000000010c0c7824 */ /* 0x000fe200008e0603 */
[----:B------:R-:W-:Y:S04]  /*2c850*/  STL [R1+0x1484], R6 ;  /* 0x0014840601007387 */ /* 0x000fe80000100800 */
[----:B------:R1:W-:Y:S04]  /*2c860*/  STL [R1+0x1480], R12 ;  /* 0x0014800c01007387 */ /* 0x0003e80000100800 */
[----:B------:R-:W4:Y:S01]  /*2c870*/  LDL.LU R148, [R1+0x1490] ;  /* 0x0014900001947983 */ /* 0x000f220000300800 */
[----:B------:R-:W-:-:S04]  /*2c880*/  UISETP.GT.AND UP1, UPT, UR10, 0x4, UPT ;  /* 0x000000040a00788c */ /* 0x000fc8000bf24270 */
[----:B------:R-:W-:-:S04]  /*2c890*/  USEL UR9, URZ, 0x4, !UP1 ;  /* 0x000000043f097887 */ /* 0x000fc8000c800000 */
[----:B------:R-:W-:-:S06]  /*2c8a0*/  USEL UR9, UR9, URZ, !UP0 ;  /* 0x0000003f09097287 */ /* 0x000fcc000c000000 */
[----:B------:R-:W-:Y:S01]  /*2c8b0*/  ISETP.NE.U32.AND P0, PT, RZ, UR9, PT ;  /* 0x00000009ff007c0c */ /* 0x000fe2000bf05070 */
[----:B------:R-:W-:Y:S02]  /*2c8c0*/  IMAD.MOV.U32 R10, RZ, RZ, R6 ;  /* 0x000000ffff0a7224 */ /* 0x000fe400078e0006 */
[----:B------:R-:W-:Y:S02]  /*2c8d0*/  IMAD.MOV.U32 R11, RZ, RZ, R12 ;  /* 0x000000ffff0b7224 */ /* 0x000fe400078e000c */
[----:B-1----:R-:W4:Y:S04]  /*2c8e0*/  LDL.LU R12, [R1+0x149c] ;  /* 0x00149c00010c7983 */ /* 0x002f280000300800 */
[----:B------:R-:W4:Y:S04]  /*2c8f0*/  LDL.LU R6, [R1+0x14a4] ;  /* 0x0014a40001067983 */ /* 0x000f280000300800 */
[----:B------:R1:W-:Y:S01]  /*2c900*/  LDGSTS.E [R5+0x40000], desc[UR4][R10.64], P0 ;  /* 0x400000000a057fae */ /* 0x0003e20008121844 */
[----:B---3--:R-:W-:-:S05]  /*2c910*/  IADD3 R7, P1, R7, R4, RZ ;  /* 0x0000000407077210 */ /* 0x008fca0007f3e0ff */
[----:B------:R-:W-:Y:S01]  /*2c920*/  IMAD.X R149, R149, 0x1, R3, P1 ;  /* 0x0000000195957824 */ /* 0x000fe200008e0603 */
[----:B------:R-:W-:Y:S01]  /*2c930*/  STL [R1+0x148c], R7 ;  /* 0x00148c0701007387 */ /* 0x000fe20000100800 */
[----:B-1----:R-:W-:Y:S02]  /*2c940*/  IMAD.MOV.U32 R10, RZ, RZ, R7 ;  /* 0x000000ffff0a7224 */ /* 0x002fe400078e0007 */
[----:B------:R-:W-:Y:S01]  /*2c950*/  IMAD.MOV.U32 R11, RZ, RZ, R149 ;  /* 0x000000ffff0b7224 */ /* 0x000fe200078e0095 */
[----:B------:R1:W-:Y:S04]  /*2c960*/  STL [R1+0x1488], R149 ;  /* 0x0014889501007387 */ /* 0x0003e80000100800 */
[----:B------:R3:W-:Y:S04]  /*2c970*/  LDGSTS.E [R5+0x44000], desc[UR4][R10.64], P0 ;  /* 0x440000000a057fae */ /* 0x0007e80008121844 */
[----:B-1----:R-:W4:Y:S04]  /*2c980*/  LDL.LU R149, [R1+0x1498] ;  /* 0x0014980001957983 */ /* 0x002f280000300800 */
[----:B------:R-:W4:Y:S01]  /*2c990*/  LDL.LU R7, [R1+0x14a0] ;  /* 0x0014a00001077983 */ /* 0x000f220000300800 */
[----:B--2---:R-:W-:-:S05]  /*2c9a0*/  IADD3 R8, P1, R8, R4, RZ ;  /* 0x0000000408087210 */ /* 0x004fca0007f3e0ff */
[----:B------:R-:W-:Y:S01]  /*2c9b0*/  STL [R1+0x1494], R8 ;  /* 0x0014940801007387 */ /* 0x000fe20000100800 */
[----:B---3--:R-:W-:Y:S02]  /*2c9c0*/  IMAD.MOV.U32 R10, RZ, RZ, R8 ;  /* 0x000000ffff0a7224 */ /* 0x008fe400078e0008 */
[----:B----4-:R-:W-:-:S04]  /*2c9d0*/  IMAD.X R148, R148, 0x1, R3, P1 ;  /* 0x0000000194947824 */ /* 0x010fc800008e0603 */
[----:B------:R-:W-:Y:S01]  /*2c9e0*/  IMAD.MOV.U32 R11, RZ, RZ, R148 ;  /* 0x000000ffff0b7224 */ /* 0x000fe200078e0094 */
[----:B------:R1:W-:Y:S04]  /*2c9f0*/  STL [R1+0x1490], R148 ;  /* 0x0014909401007387 */ /* 0x0003e80000100800 */
[----:B-1----:R-:W2:Y:S04]  /*2ca00*/  LDL.LU R148, [R1+0x14a8] ;  /* 0x0014a80001947983 */ /* 0x002ea80000300800 */
[----:B------:R-:W3:Y:S01]  /*2ca10*/  LDL.LU R8, [R1+0x14ac] ;  /* 0x0014ac0001087983 */ /* 0x000ee20000300800 */
[----:B------:R-:W-:-:S04]  /*2ca20*/  UISETP.GT.AND UP1, UPT, UR10, 0x5, UPT ;  /* 0x000000050a00788c */ /* 0x000fc8000bf24270 */
[----:B------:R-:W-:-:S04]  /*2ca30*/  USEL UR9, URZ, 0x4, !UP1 ;  /* 0x000000043f097887 */ /* 0x000fc8000c800000 */
[----:B------:R-:W-:Y:S01]  /*2ca40*/  USEL UR9, UR9, URZ, !UP0 ;  /* 0x0000003f09097287 */ /* 0x000fe2000c000000 */
[-C--:B------:R-:W-:Y:S02]  /*2ca50*/  IADD3 R12, P2, R12, R4.reuse, RZ ;  /* 0x000000040c0c7210 */ /* 0x080fe40007f5e0ff */
[----:B------:R-:W-:-:S03]  /*2ca60*/  IADD3 R6, P3, R6, R4, RZ ;  /* 0x0000000406067210 */ /* 0x000fc60007f7e0ff */
[----:B------:R-:W-:Y:S01]  /*2ca70*/  ISETP.NE.U32.AND P0, PT, RZ, UR9, PT ;  /* 0x00000009ff007c0c */ /* 0x000fe2000bf05070 */
[----:B------:R1:W-:Y:S01]  /*2ca80*/  STL [R1+0x149c], R12 ;  /* 0x00149c0c01007387 */ /* 0x0003e20000100800 */
[----:B------:R-:W-:-:S11]  /*2ca90*/  UISETP.GT.AND UP1, UPT, UR10, 0x6, UPT ;  /* 0x000000060a00788c */ /* 0x000fd6000bf24270 */
[----:B------:R4:W-:Y:S01]  /*2caa0*/  LDGSTS.E [R5+0x40004], desc[UR4][R10.64], P0 ;  /* 0x400040000a057fae */ /* 0x0009e20008121844 */
[--C-:B------:R-:W-:Y:S02]  /*2cab0*/  IMAD.X R149, R149, 0x1, R3.reuse, P2 ;  /* 0x0000000195957824 */ /* 0x100fe400010e0603 */
[----:B------:R-:W-:-:S03]  /*2cac0*/  IMAD.X R7, R7, 0x1, R3, P3 ;  /* 0x0000000107077824 */ /* 0x000fc600018e0603 */
[----:B------:R-:W-:Y:S01]  /*2cad0*/  STL [R1+0x1498], R149 ;  /* 0x0014989501007387 */ /* 0x000fe20000100800 */
[----:B----4-:R-:W-:-:S03]  /*2cae0*/  IMAD.MOV.U32 R10, RZ, RZ, R12 ;  /* 0x000000ffff0a7224 */ /* 0x010fc600078e000c */
[----:B------:R4:W-:Y:S04]  /*2caf0*/  STL [R1+0x14a4], R6 ;  /* 0x0014a40601007387 */ /* 0x0009e80000100800 */
[----:B------:R4:W-:Y:S04]  /*2cb00*/  STL [R1+0x14a0], R7 ;  /* 0x0014a00701007387 */ /* 0x0009e80000100800 */
[----:B------:R-:W2:Y:S04]  /*2cb10*/  LDL.LU R150, [R1+0x14b0] ;  /* 0x0014b00001967983 */ /* 0x000ea80000300800 */
[----:B-1----:R-:W2:Y:S01]  /*2cb20*/  LDL.LU R12, [R1+0x14b4] ;  /* 0x0014b400010c7983 */ /* 0x002ea20000300800 */
[----:B------:R-:W-:Y:S01]  /*2cb30*/  USEL UR9, URZ, 0x4, !UP1 ;  /* 0x000000043f097887 */ /* 0x000fe2000c800000 */
[----:B------:R-:W-:-:S03]  /*2cb40*/  IMAD.MOV.U32 R11, RZ, RZ, R149 ;  /* 0x000000ffff0b7224 */ /* 0x000fc600078e0095 */
[----:B------:R-:W-:Y:S02]  /*2cb50*/  USEL UR9, UR9, URZ, !UP0 ;  /* 0x0000003f09097287 */ /* 0x000fe4000c000000 */
[----:B------:R1:W-:Y:S04]  /*2cb60*/  LDGSTS.E [R5+0x44004], desc[UR4][R10.64], P0 ;  /* 0x440040000a057fae */ /* 0x0003e80008121844 */
        /* <DEDUP_REMOVED lines=17> */
[----:B------:R-:W-:-:S04]  /*2cc80*/  USEL UR9, URZ, 0x4, !UP1 ;  /* 0x000000043f097887 */ /* 0x000fc8000c800000 */
[----:B------:R-:W-:-:S06]  /*2cc90*/  USEL UR9, UR9, URZ, !UP0 ;  /* 0x0000003f09097287 */ /* 0x000fcc000c000000 */
[----:B------:R-:W-:Y:S02]  /*2cca0*/  ISETP.NE.U32.AND P0, PT, RZ, UR9, PT ;  /* 0x00000009ff007c0c */ /* 0x000fe4000bf05070 */
[----:B------:R-:W-:-:S05]  /*2ccb0*/  IADD3 R12, P1, R12, R4, RZ ;  /* 0x000000040c0c7210 */ /* 0x000fca0007f3e0ff */
[----:B------:R-:W-:Y:S01]  /*2ccc0*/  IMAD.X R150, R150, 0x1, R3, P1 ;  /* 0x0000000196967824 */ /* 0x000fe200008e0603 */
[----:B------:R1:W-:Y:S02]  /*2ccd0*/  STL [R1+0x14b4], R12 ;  /* 0x0014b40c01007387 */ /* 0x0003e40000100800 */
[----:B-1----:R-:W-:Y:S02]  /*2cce0*/  IMAD.MOV.U32 R10, RZ, RZ, R12 ;  /* 0x000000ffff0a7224 */ /* 0x002fe400078e000c */
[----:B------:R-:W-:Y:S04]  /*2ccf0*/  STL [R1+0x14b0], R150 ;  /* 0x0014b09601007387 */ /* 0x000fe80000100800 */
[----:B------:R-:W2:Y:S01]  /*2cd00*/  LDL.LU R12, [R1+0x1688] ;  /* 0x00168800010c7983 */ /* 0x000ea20000300800 */
[----:B------:R-:W-:Y:S01]  /*2cd10*/  IMAD.MOV.U32 R11, RZ, RZ, R150 ;  /* 0x000000ffff0b7224 */ /* 0x000fe200078e0096 */
[----:B----4-:R-:W-:-:S04]  /*2cd20*/  IADD3 R6, P2, R6, R4, RZ ;  /* 0x0000000406067210 */ /* 0x010fc80007f5e0ff */
[----:B------:R1:W-:Y:S01]  /*2cd30*/  LDGSTS.E [R5+0x4000c], desc[UR4][R10.64], P0 ;  /* 0x4000c0000a057fae */ /* 0x0003e20008121844 */
[----:B------:R-:W-:-:S03]  /*2cd40*/  IADD3 R7, P3, R7, R4, RZ ;  /* 0x0000000407077210 */ /* 0x000fc60007f7e0ff */
[----:B------:R4:W-:Y:S01]  /*2cd50*/  STL [R1+0x14bc], R6 ;  /* 0x0014bc0601007387 */ /* 0x0009e20000100800 */
[----:B-1----:R-:W-:Y:S02]  /*2cd60*/  IMAD.MOV.U32 R10, RZ, RZ, R6 ;  /* 0x000000ffff0a7224 */ /* 0x002fe400078e0006 */
[----:B---3--:R-:W-:-:S04]  /*2cd70*/  IMAD.X R149, R149, 0x1, R3, P2 ;  /* 0x0000000195957824 */ /* 0x008fc800010e0603 */
[----:B------:R-:W-:Y:S01]  /*2cd80*/  IMAD.MOV.U32 R11, RZ, RZ, R149 ;  /* 0x000000ffff0b7224 */ /* 0x000fe200078e0095 */
[----:B------:R-:W-:Y:S01]  /*2cd90*/  STL [R1+0x14b8], R149 ;  /* 0x0014b89501007387 */ /* 0x000fe20000100800 */
[----:B--2---:R-:W-:-:S03]  /*2cda0*/  IMAD.X R148, R148, 0x1, R3, P3 ;  /* 0x0000000194947824 */ /* 0x004fc600018e0603 */
[----:B------:R1:W-:Y:S04]  /*2cdb0*/  STL [R1+0x1684], R7 ;  /* 0x0016840701007387 */ /* 0x0003e80000100800 */
[----:B----4-:R-:W2:Y:S04]  /*2cdc0*/  LDL.LU R6, [R1+0x1694] ;  /* 0x0016940001067983 */ /* 0x010ea80000300800 */
[----:B------:R3:W-:Y:S04]  /*2cdd0*/  LDGSTS.E [R5+0x4400c], desc[UR4][R10.64], P0 ;  /* 0x4400c0000a057fae */ /* 0x0007e80008121844 */
[----:B------:R-:W-:Y:S01]  /*2cde0*/  STL [R1+0x1680], R148 ;  /* 0x0016809401007387 */ /* 0x000fe20000100800 */
[----:B---3--:R-:W-:-:S03]  /*2cdf0*/  IMAD.MOV.U32 R10, RZ, RZ, R7 ;  /* 0x000000ffff0a7224 */ /* 0x008fc600078e0007 */
[----:B-1----:R-:W3:Y:S01]  /*2ce00*/  LDL.LU R7, [R1+0x1690] ;  /* 0x0016900001077983 */ /* 0x002ee20000300800 */
[----:B------:R-:W-:-:S04]  /*2ce10*/  UISETP.GT.AND UP1, UPT, UR10, 0x24, UPT ;  /* 0x000000240a00788c */ /* 0x000fc8000bf24270 */
[----:B------:R-:W-:-:S04]  /*2ce20*/  USEL UR9, URZ, 0x4, !UP1 ;  /* 0x000000043f097887 */ /* 0x000fc8000c800000 */
[----:B------:R-:W-:Y:S01]  /*2ce30*/  USEL UR9, UR9, URZ, !UP0 ;  /* 0x0000003f09097287 */ /* 0x000fe2000c000000 */
[----:B------:R-:W-:-:S05]  /*2ce40*/  IADD3 R8, P0, R8, R4, RZ ;  /* 0x0000000408087210 */ /* 0x000fca0007f1e0ff */
[----:B------:R-:W-:Y:S01]  /*2ce50*/  ISETP.NE.U32.AND P1, PT, RZ, UR9, PT ;  /* 0x00000009ff007c0c */ /* 0x000fe2000bf25070 */
[----:B------:R-:W-:Y:S01]  /*2ce60*/  IMAD.MOV.U32 R11, RZ, RZ, R148 ;  /* 0x000000ffff0b7224 */ /* 0x000fe200078e0094 */
[----:B------:R1:W-:Y:S11]  /*2ce70*/  STL [R1+0x168c], R8 ;  /* 0x00168c0801007387 */ /* 0x0003f60000100800 */
[----:B------:R4:W-:Y:S01]  /*2ce80*/  LDGSTS.E [R5+0x48000], desc[UR4][R10.64], P1 ;  /* 0x480000000a057fae */ /* 0x0009e20008921844 */
[----:B------:R-:W-:-:S02]  /*2ce90*/  IMAD.X R12, R12, 0x1, R3, P0 ;  /* 0x000000010c0c7824 */ /* 0x000fc400000e0603 */
[----:B----4-:R-:W-:-:S03]  /*2cea0*/  IMAD.MOV.U32 R10, RZ, RZ, R8 ;  /* 0x000000ffff0a7224 */ /* 0x010fc600078e0008 */
[----:B------:R4:W-:Y:S04]  /*2ceb0*/  STL [R1+0x1688], R12 ;  /* 0x0016880c01007387 */ /* 0x0009e80000100800 */
[----:B------:R-:W4:Y:S04]  /*2cec0*/  LDL.LU R149, [R1+0x1698] ;  /* 0x0016980001957983 */ /* 0x000f280000300800 */
[----:B-1----:R-:W4:Y:S04]  /*2ced0*/  LDL.LU R8, [R1+0x169c] ;  /* 0x00169c0001087983 */ /* 0x002f280000300800 */
[----:B------:R-:W4:Y:S04]  /*2cee0*/  LDL.LU R151, [R1+0x16a0] ;  /* 0x0016a00001977983 */ /* 0x000f280000300800 */
[----:B------:R-:W4:Y:S01]  /*2cef0*/  LDL.LU R150, [R1+0x16a4] ;  /* 0x0016a40001967983 */ /* 0x000f220000300800 */
[----:B------:R-:W-:-:S05]  /*2cf00*/  IMAD.MOV.U32 R11, RZ, RZ, R12 ;  /* 0x000000ffff0b7224 */ /* 0x000fca00078e000c */
[----:B------:R1:W-:Y:S01]  /*2cf10*/  LDGSTS.E [R5+0x4c000], desc[UR4][R10.64], P1 ;  /* 0x4c0000000a057fae */ /* 0x0003e20008921844 */
[----:B--2---:R-:W-:-:S05]  /*2cf20*/  IADD3 R6, P1, R6, R4, RZ ;  /* 0x0000000406067210 */ /* 0x004fca0007f3e0ff */
[----:B------:R2:W-:Y:S01]  /*2cf30*/  STL [R1+0x1694], R6 ;  /* 0x0016940601007387 */ /* 0x0005e20000100800 */
[----:B-1----:R-:W-:Y:S02]  /*2cf40*/  IMAD.MOV.U32 R10, RZ, RZ, R6 ;  /* 0x000000ffff0a7224 */ /* 0x002fe400078e0006 */
[----:B---3--:R-:W-:-:S05]  /*2cf50*/  IMAD.X R7, R7, 0x1, R3, P1 ;  /* 0x0000000107077824 */ /* 0x008fca00008e0603 */
[----:B------:R1:W-:Y:S04]  /*2cf60*/  STL [R1+0x1690], R7 ;  /* 0x0016900701007387 */ /* 0x0003e80000100800 */
[----:B----4-:R-:W3:Y:S04]  /*2cf70*/  LDL.LU R12, [R1+0x16a8] ;  /* 0x0016a800010c7983 */ /* 0x010ee80000300800 */
[----:B--2---:R-:W2:Y:S01]  /*2cf80*/  LDL.LU R6, [R1+0x16ac] ;  /* 0x0016ac0001067983 */ /* 0x004ea20000300800 */
        /* <DEDUP_REMOVED lines=28> */
[----:B--2---:R-:W-:-:S05]  /*2d150*/  IADD3 R6, P0, R6, R4, RZ ;  /* 0x0000000406067210 */ /* 0x004fca0007f1e0ff */
[----:B---3--:R-:W-:Y:S01]  /*2d160*/  IMAD.X R12, R12, 0x1, R3, P0 ;  /* 0x000000010c0c7824 */ /* 0x008fe200000e0603 */
        /* <DEDUP_REMOVED lines=75> */
[----:B------:R-:W-:Y:S01]  /*2d620*/  USEL UR9, URZ, 0x4, !UP1 ;  /* 0x000000043f097887 */ /* 0x000fe2000c800000 */
[----:B----4-:R-:W-:Y:S02]  /*2d630*/  IMAD.MOV.U32 R10, RZ, RZ, R12 ;  /* 0x000000ffff0a7224 */ /* 0x010fe400078e000c */
[--C-:B------:R-:W-:Y:S02]  /*2d640*/  IMAD.X R149, R149, 0x1, R3.reuse, P2 ;  /* 0x0000000195957824 */ /* 0x100fe400010e0603 */
[----:B------:R-:W-:-:S03]  /*2d650*/  IMAD.X R7, R7, 0x1, R3, P3 ;  /* 0x0000000107077824 */ /* 0x000fc600018e0603 */
[----:B------:R-:W-:Y:S04]  /*2d660*/  STL [R1+0x14d8], R149 ;  /* 0x0014d89501007387 */ /* 0x000fe80000100800 */
[----:B------:R4:W-:Y:S04]  /*2d670*/  STL [R1+0x14e4], R6 ;  /* 0x0014e40601007387 */ /* 0x0009e80000100800 */
[----:B------:R4:W-:Y:S04]  /*2d680*/  STL [R1+0x14e0], R7 ;  /* 0x0014e00701007387 */ /* 0x0009e80000100800 */
[----:B------:R-:W2:Y:S04]  /*2d690*/  LDL.LU R150, [R1+0x14f0] ;  /* 0x0014f00001967983 */ /* 0x000ea80000300800 */
[----:B-1----:R-:W2:Y:S01]  /*2d6a0*/  LDL.LU R12, [R1+0x14f4] ;  /* 0x0014f400010c7983 */ /* 0x002ea20000300800 */
[----:B------:R-:W-:Y:S01]  /*2d6b0*/  IMAD.MOV.U32 R11, RZ, RZ, R149 ;  /* 0x000000ffff0b7224 */ /* 0x000fe200078e0095 */
[----:B------:R-:W-:-:S04]  /*2d6c0*/  USEL UR9, UR9, URZ, !UP0 ;  /* 0x0000003f09097287 */ /* 0x000fc8000c000000 */
[----:B------:R1:W-:Y:S02]  /*2d6d0*/  LDGSTS.E [R5+0x44004], desc[UR4][R10.64], P0 ;  /* 0x440040000a057fae */ /* 0x0003e40008121844 */
        /* <DEDUP_REMOVED lines=22> */
[----:B------:R4:W-:Y:S01]  /*2d840*/  STL [R1+0x14f4], R12 ;  /* 0x0014f40c01007387 */ /* 0x0009e20000100800 */
[----:B-1----:R-:W-:-:S03]  /*2d850*/  IMAD.MOV.U32 R10, RZ, RZ, R12 ;  /* 0x000000ffff0a7224 */ /* 0x002fc600078e000c */
[----:B------:R-:W-:Y:S04]  /*2d860*/  STL [R1+0x14f0], R150 ;  /* 0x0014f09601007387 */ /* 0x000fe80000100800 */
[----:B----4-:R-:W4:Y:S01]  /*2d870*/  LDL.LU R12, [R1+0x16c8] ;  /* 0x0016c800010c7983 */ /* 0x010f220000300800 */
[-C--:B------:R-:W-:Y:S01]  /*2d880*/  IADD3 R6, P2, R6, R4.reuse, RZ ;  /* 0x0000000406067210 */ /* 0x080fe20007f5e0ff */
[----:B------:R-:W-:Y:S01]  /*2d890*/  IMAD.MOV.U32 R11, RZ, RZ, R150 ;  /* 0x000000ffff0b7224 */ /* 0x000fe200078e0096 */
[----:B------:R-:W-:-:S03]  /*2d8a0*/  IADD3 R7, P3, R7, R4, RZ ;  /* 0x0000000407077210 */ /* 0x000fc60007f7e0ff */
[----:B------:R1:W-:Y:S04]  /*2d8b0*/  STL [R1+0x14fc], R6 ;  /* 0x0014fc0601007387 */ /* 0x0003e80000100800 */
[----:B------:R1:W-:Y:S02]  /*2d8c0*/  LDGSTS.E [R5+0x4000c], desc[UR4][R10.64], P0 ;  /* 0x4000c0000a057fae */ /* 0x0003e40008121844 */
[----:B-1----:R-:W-:Y:S02]  /*2d8d0*/  IMAD.MOV.U32 R10, RZ, RZ, R6 ;  /* 0x000000ffff0a7224 */ /* 0x002fe400078e0006 */
[----:B---3--:R-:W-:-:S04]  /*2d8e0*/  IMAD.X R149, R149, 0x1, R3, P2 ;  /* 0x0000000195957824 */ /* 0x008fc800010e0603 */
[----:B------:R-:W-:Y:S01]  /*2d8f0*/  IMAD.MOV.U32 R11, RZ, RZ, R149 ;  /* 0x000000ffff0b7224 */ /* 0x000fe200078e0095 */
[----:B------:R-:W-:Y:S01]  /*2d900*/  STL [R1+0x14f8], R149 ;  /* 0x0014f89501007387 */ /* 0x000fe20000100800 */
[----:B--2---:R-:W-:-:S03]  /*2d910*/  IMAD.X R148, R148, 0x1, R3, P3 ;  /* 0x0000000194947824 */ /* 0x004fc600018e0603 */
[----:B------:R1:W-:Y:S04]  /*2d920*/  STL [R1+0x16c4], R7 ;  /* 0x0016c40701007387 */ /* 0x0003e80000100800 */
[----:B------:R-:W2:Y:S04]  /*2d930*/  LDL.LU R6, [R1+0x16d4] ;  /* 0x0016d40001067983 */ /* 0x000ea80000300800 */
        /* <DEDUP_REMOVED lines=12> */
[----:B----4-:R-:W-:Y:S01]  /*2da00*/  IADD3.X R12, R12, R3, RZ, P0, !PT ;  /* 0x000000030c0c7210 */ /* 0x010fe200007fe4ff */
[----:B-1----:R-:W-:-:S04]  /*2da10*/  IMAD.MOV.U32 R10, RZ, RZ, R8 ;  /* 0x000000ffff0a7224 */ /* 0x002fc800078e0008 */
[----:B------:R1:W-:Y:S04]  /*2da20*/  STL [R1+0x16c8], R12 ;  /* 0x0016c80c01007387 */ /* 0x0003e80000100800 */
[----:B------:R-:W4:Y:S04]  /*2da30*/  LDL.LU R149, [R1+0x16d8] ;  /* 0x0016d80001957983 */ /* 0x000f280000300800 */
[----:B------:R-:W4:Y:S04]  /*2da40*/  LDL.LU R8, [R1+0x16dc] ;  /* 0x0016dc0001087983 */ /* 0x000f280000300800 */
        /* <DEDUP_REMOVED lines=9> */
[----:B------:R-:W3:Y:S04]  /*2dae0*/  LDL.LU R12, [R1+0x16e8] ;  /* 0x0016e800010c7983 */ /* 0x000ee80000300800 */
[----:B--2---:R-:W2:Y:S01]  /*2daf0*/  LDL.LU R6, [R1+0x16ec] ;  /* 0x0016ec0001067983 */ /* 0x004ea20000300800 */
[----:B------:R-:W-:Y:S01]  /*2db00*/  UISETP.GT.AND UP1, UPT, UR10, 0x29, UPT ;  /* 0x000000290a00788c */ /* 0x000fe2000bf24270 */
[----:B------:R-:W-:-:S02]  /*2db10*/  IMAD.MOV.U32 R11, RZ, RZ, R7 ;  /* 0x000000ffff0b7224 */ /* 0x000fc400078e0007 */
[----:B------:R-:W3:Y:S01]  /*2db20*/  LDL.LU R148, [R1+0x16f4] ;  /* 0x0016f40001947983 */ /* 0x000ee20000300800 */
[----:B------:R-:W-:-:S03]  /*2db30*/  USEL UR9, URZ, 0x4, !UP1 ;  /* 0x000000043f097887 */ /* 0x000fc6000c800000 */
[----:B-1----:R-:W3:Y:S01]  /*2db40*/  LDL.LU R7, [R1+0x16fc] ;  /* 0x0016fc0001077983 */ /* 0x002ee20000300800 */
[----:B------:R-:W-:-:S06]  /*2db50*/  USEL UR9, UR9, URZ, !UP0 ;  /* 0x0000003f09097287 */ /* 0x000fcc000c000000 */
[----:B------:R-:W-:Y:S01]  /*2db60*/  ISETP.NE.U32.AND P0, PT, RZ, UR9, PT ;  /* 0x00000009ff007c0c */ /* 0x000fe2000bf05070 */
[----:B------:R-:W-:-:S04]  /*2db70*/  UISETP.GT.AND UP1, UPT, UR10, 0x2a, UPT ;  /* 0x0000002a0a00788c */ /* 0x000fc8000bf24270 */
[----:B------:R-:W-:-:S08]  /*2db80*/  USEL UR9, URZ, 0x4, !UP1 ;  /* 0x000000043f097887 */ /* 0x000fd0000c800000 */
[----:B------:R1:W-:Y:S01]  /*2db90*/  LDGSTS.E [R5+0x48004], desc[UR4][R10.64], P0 ;  /* 0x480040000a057fae */ /* 0x0003e20008121844 */
[----:B----4-:R-:W-:-:S05]  /*2dba0*/  IADD3 R8, P2, R8, R4, RZ ;  /* 0x0000000408087210 */ /* 0x010fca0007f5e0ff */
[----:B------:R-:W-:Y:S01]  /*2dbb0*/  IMAD.X R149, R149, 0x1, R3, P2 ;  /* 0x0000000195957824 */ /* 0x000fe200010e0603 */
[----:B------:R-:W-:Y:S01]  /*2dbc0*/  IADD3 R150, P3, R150, R4, RZ ;  /* 0x0000000496967210 */ /* 0x000fe20007f7e0ff */
[----:B------:R-:W-:Y:S02]  /*2dbd0*/  STL [R1+0x16dc], R8 ;  /* 0x0016dc0801007387 */ /* 0x000fe40000100800 */
[----:B-1----:R-:W-:Y:S02]  /*2dbe0*/  IMAD.MOV.U32 R11, RZ, RZ, R149 ;  /* 0x000000ffff0b7224 */ /* 0x002fe400078e0095 */
[----:B------:R-:W-:Y:S01]  /*2dbf0*/  IMAD.X R151, R151, 0x1, R3, P3 ;  /* 0x0000000197977824 */ /* 0x000fe200018e0603 */
[----:B------:R1:W-:Y:S04]  /*2dc00*/  STL [R1+0x16d8], R149 ;  /* 0x0016d89501007387 */ /* 0x0003e80000100800 */
[----:B------:R-:W-:Y:S01]  /*2dc10*/  STL [R1+0x16e4], R150 ;  /* 0x0016e49601007387 */ /* 0x000fe20000100800 */
[----:B------:R-:W-:-:S03]  /*2dc20*/  IMAD.MOV.U32 R10, RZ, RZ, R8 ;  /* 0x000000ffff0a7224 */ /* 0x000fc600078e0008 */
[----:B-1----:R-:W4:Y:S04]  /*2dc30*/  LDL.LU R149, [R1+0x16f0] ;  /* 0x0016f00001957983 */ /* 0x002f280000300800 */
        /* <DEDUP_REMOVED lines=21> */
[-C--:B------:R-:W-:Y:S02]  /*2dd90*/  IADD3 R148, P1, R148, R4.reuse, RZ ;  /* 0x0000000494947210 */ /* 0x080fe40007f3e0ff */
[----:B------:R-:W-:-:S03]  /*2dda0*/  IADD3 R7, P2, R7, R4, RZ ;  /* 0x0000000407077210 */ /* 0x000fc60007f5e0ff */
[----:B------:R-:W-:Y:S01]  /*2ddb0*/  ISETP.NE.U32.AND P0, PT, RZ, UR9, PT ;  /* 0x00000009ff007c0c */ /* 0x000fe2000bf05070 */
[----:B---3--:R-:W-:Y:S01]  /*2ddc0*/  IMAD.MOV.U32 R10, RZ, RZ, R148 ;  /* 0x000000ffff0a7224 */ /* 0x008fe200078e0094 */
[----:B------:R-:W-:Y:S01]  /*2ddd0*/  STL [R1+0x16f4], R148 ;  /* 0x0016f49401007387 */ /* 0x000fe20000100800 */
[----:B----4-:R-:W-:-:S04]  /*2dde0*/  IMAD.X R149, R149, 0x1, R3, P1 ;  /* 0x0000000195957824 */ /* 0x010fc800008e0603 */
        /* <DEDUP_REMOVED lines=120> */
[----:B----4-:R-:W-:-:S02]  /*2e570*/  IMAD.X R12, R12, 0x1, R3, P0 ;  /* 0x000000010c0c7824 */ /* 0x010fc400000e0603 */
[----:B-1----:R-:W-:-:S03]  /*2e580*/  IMAD.MOV.U32 R10, RZ, RZ, R8 ;  /* 0x000000ffff0a7224 */ /* 0x002fc600078e0008 */
        /* <DEDUP_REMOVED lines=34> */
[----:B------:R-:W-:Y:S01]  /*2e7b0*/  STL [R1+0x1720], R151 ;  /* 0x0017209701007387 */ /* 0x000fe20000100800 */
[----:B------:R-:W-:-:S03]  /*2e7c0*/  USEL UR9, UR9, URZ, !UP0 ;  /* 0x0000003f09097287 */ /* 0x000fc6000c000000 */
[----:B------:R-:W4:Y:S03]  /*2e7d0*/  LDL.LU R8, [R1+0x1738] ;  /* 0x0017380001087983 */ /* 0x000f260000300800 */
[----:B------:R-:W-:Y:S01]  /*2e7e0*/  ISETP.NE.U32.AND P1, PT, RZ, UR9, PT ;  /* 0x00000009ff007c0c */ /* 0x000fe2000bf25070 */
[----:B------:R1:W-:Y:S02]  /*2e7f0*/  LDGSTS.E [R5+0x4c004], desc[UR4][R10.64], P0 ;  /* 0x4c0040000a057fae */ /* 0x0003e40008121844 */
[----:B-1----:R-:W-:Y:S02]  /*2e800*/  IMAD.MOV.U32 R10, RZ, RZ, R150 ;  /* 0x000000ffff0a7224 */ /* 0x002fe400078e0096 */
[----:B------:R-:W-:-:S08]  /*2e810*/  IMAD.MOV.U32 R11, RZ, RZ, R151 ;  /* 0x000000ffff0b7224 */ /* 0x000fd000078e0097 */
        /* <DEDUP_REMOVED lines=10> */
[----:B-1----:R-:W4:Y:S04]  /*2e8c0*/  LDL.LU R12, [R1+0x1540] ;  /* 0x00154000010c7983 */ /* 0x002f280000300800 */
[----:B------:R-:W4:Y:S01]  /*2e8d0*/  LDL.LU R6, [R1+0x1544] ;  /* 0x0015440001067983 */ /* 0x000f220000300800 */
[----:B------:R-:W-:-:S04]  /*2e8e0*/  USEL UR9, URZ, 0x4, !UP1 ;  /* 0x000000043f097887 */ /* 0x000fc8000c800000 */
[----:B------:R-:W-:Y:S01]  /*2e8f0*/  USEL UR9, UR9, URZ, !UP0 ;  /* 0x0000003f09097287 */ /* 0x000fe2000c000000 */
[-C--:B------:R-:W-:Y:S02]  /*2e900*/  IADD3 R148, P1, R148, R4.reuse, RZ ;  /* 0x0000000494947210 */ /* 0x080fe40007f3e0ff */
[----:B------:R-:W-:-:S03]  /*2e910*/  IADD3 R7, P2, R7, R4, RZ ;  /* 0x0000000407077210 */ /* 0x000fc60007f5e0ff */
[----:B------:R-:W-:Y:S01]  /*2e920*/  ISETP.NE.U32.AND P0, PT, RZ, UR9, PT ;  /* 0x00000009ff007c0c */ /* 0x000fe2000bf05070 */
[----:B---3--:R-:W-:Y:S01]  /*2e930*/  IMAD.MOV.U32 R10, RZ, RZ, R148 ;  /* 0x000000ffff0a7224 */ /* 0x008fe200078e0094 */
[----:B------:R-:W-:Y:S01]  /*2e940*/  STL [R1+0x1734], R148 ;  /* 0x0017349401007387 */ /* 0x000fe20000100800 */
[----:B--2---:R-:W-:Y:S01]  /*2e950*/  LOP3.LUT R244, R252, 0x7f, RZ, 0xc0, !PT ;  /* 0x0000007ffcf47812 */ /* 0x004fe200078ec0ff */
[----:B----4-:R-:W-:-:S04]  /*2e960*/  IMAD.X R149, R149, 0x1, R3, P1 ;  /* 0x0000000195957824 */ /* 0x010fc800008e0603 */
[----:B------:R-:W-:Y:S01]  /*2e970*/  IMAD.MOV.U32 R11, RZ, RZ, R149 ;  /* 0x000000ffff0b7224 */ /* 0x000fe200078e0095 */
[----:B------:R1:W-:Y:S01]  /*2e980*/  STL [R1+0x1730], R149 ;  /* 0x0017309501007387 */ /* 0x0003e20000100800 */
[----:B------:R-:W-:-:S03]  /*2e990*/  IMAD.X R8, R8, 0x1, R3, P2 ;  /* 0x0000000108087824 */ /* 0x000fc600010e0603 */
[----:B------:R2:W-:Y:S04]  /*2e9a0*/  STL [R1+0x173c], R7 ;  /* 0x00173c0701007387 */ /* 0x0005e80000100800 */
[----:B------:R3:W-:Y:S04]  /*2e9b0*/  LDGSTS.E [R5+0x4800c], desc[UR4][R10.64], P0 ;  /* 0x4800c0000a057fae */ /* 0x0007e80008121844 */
[----:B------:R4:W-:Y:S04]  /*2e9c0*/  STL [R1+0x1738], R8 ;  /* 0x0017380801007387 */ /* 0x0009e80000100800 */
[----:B-1----:R-:W4:Y:S01]  /*2e9d0*/  LDL.LU R149, [R1+0x1548] ;  /* 0x0015480001957983 */ /* 0x002f220000300800 */
[----:B---3--:R-:W-:-:S03]  /*2e9e0*/  IMAD.MOV.U32 R10, RZ, RZ, R7 ;  /* 0x000000ffff0a7224 */ /* 0x008fc600078e0007 */
[----:B--2---:R-:W2:Y:S01]  /*2e9f0*/  LDL.LU R7, [R1+0x154c] ;  /* 0x00154c0001077983 */ /* 0x004ea20000300800 */
[----:B------:R-:W-:Y:S02]  /*2ea00*/  IMAD.MOV.U32 R11, RZ, RZ, R8 ;  /* 0x000000ffff0b7224 */ /* 0x000fe400078e0008 */
[----:B----4-:R-:W-:-:S03]  /*2ea10*/  IMAD.SHL.U32 R8, R252, 0x10, RZ ;  /* 0x00000010fc087824 */ /* 0x010fc600078e00ff */
[----:B------:R1:W-:Y:S02]  /*2ea20*/  LDGSTS.E [R5+0x4c00c], desc[UR4][R10.64], P0 ;  /* 0x4c00c0000a057fae */ /* 0x0003e40008121844 */
[----:B------:R-:W-:-:S05]  /*2ea30*/  LOP3.LUT R8, R8, 0x70, RZ, 0xc0, !PT ;  /* 0x0000007008087812 */ /* 0x000fca00078ec0ff */
[----:B------:R-:W-:-:S05]  /*2ea40*/  IMAD R8, R244, 0x80, R8 ;  /* 0x00000080f4087824 */ /* 0x000fca00078e0208 */
[----:B------:R-:W-:-:S05]  /*2ea50*/  LOP3.LUT R8, R8, 0x40, RZ, 0x3c, !PT ;  /* 0x0000004008087812 */ /* 0x000fca00078e3cff */
[----:B-1----:R-:W-:Y:S02]  /*2ea60*/  VIADD R5, R8, UR11 ;  /* 0x0000000b08057c36 */ /* 0x002fe40008000000 */
[----:B------:R-:W3:Y:S01]  /*2ea70*/  LDL.LU R8, [R1+0x1554] ;  /* 0x0015540001087983 */ /* 0x000ee20000300800 */
        /* <DEDUP_REMOVED lines=14> */
[----:B--2---:R-:W-:-:S05]  /*2eb60*/  IADD3 R7, P1, R7, R4, RZ ;  /* 0x0000000407077210 */ /* 0x004fca0007f3e0ff */
        /* <DEDUP_REMOVED lines=8> */
[----:B---3--:R-:W-:-:S05]  /*2ebf0*/  IADD3 R8, P1, R8, R4, RZ ;  /* 0x0000000408087210 */ /* 0x008fca0007f3e0ff */
[----:B------:R-:W-:Y:S01]  /*2ec00*/  STL [R1+0x1554], R8 ;  /* 0x0015540801007387 */ /* 0x000fe20000100800 */
[----:B--2---:R-:W-:Y:S02]  /*2ec10*/  IMAD.MOV.U32 R10, RZ, RZ, R8 ;  /* 0x000000ffff0a7224 */ /* 0x004fe400078e0008 */
        /* <DEDUP_REMOVED lines=75> */
[----:B------:R1:W-:Y:S02]  /*2f0d0*/  LDGSTS.E [R5+0x48000], desc[UR4][R10.64], P1 ;  /* 0x480000000a057fae */ /* 0x0003e40008921844 */
[----:B-1----:R-:W-:-:S02]  /*2f0e0*/  IMAD.MOV.U32 R10, RZ, RZ, R8 ;  /* 0x000000ffff0a7224 */ /* 0x002fc400078e0008 */
[----:B----4-:R-:W-:-:S05]  /*2f0f0*/  IMAD.X R12, R12, 0x1, R3, P0 ;  /* 0x000000010c0c7824 */ /* 0x010fca00000e0603 */
        /* <DEDUP_REMOVED lines=24> */
[----:B------:R-:W-:Y:S01]  /*2f280*/  USEL UR9, UR9, URZ, !UP0 ;  /* 0x0000003f09097287 */ /* 0x000fe2000c000000 */
        /* <DEDUP_REMOVED lines=12> */
[----:B------:R-:W-:-:S03]  /*2f350*/  ISETP.NE.U32.AND P1, PT, RZ, UR9, PT ;  /* 0x00000009ff007c0c */ /* 0x000fc6000bf25070 */
[----:B------:R1:W-:Y:S02]  /*2f360*/  LDGSTS.E [R5+0x4c004], desc[UR4][R10.64], P0 ;  /* 0x4c0040000a057fae */ /* 0x0003e40008121844 */
[----:B-1----:R-:W-:Y:S02]  /*2f370*/  IMAD.MOV.U32 R10, RZ, RZ, R150 ;  /* 0x000000ffff0a7224 */ /* 0x002fe400078e0096 */
[----:B------:R-:W-:-:S06]  /*2f380*/  IMAD.MOV.U32 R11, RZ, RZ, R151 ;  /* 0x000000ffff0b7224 */ /* 0x000fcc00078e0097 */
        /* <DEDUP_REMOVED lines=211> */
[----:B---3--:R-:W-:-:S02]  /*300c0*/  IMAD.MOV.U32 R10, RZ, RZ, R7 ;  /* 0x000000ffff0a7224 */ /* 0x008fc400078e0007 */
[----:B------:R-:W-:Y:S01]  /*300d0*/  IMAD.MOV.U32 R11, RZ, RZ, R8 ;  /* 0x000000ffff0b7224 */ /* 0x000fe200078e0008 */
[----:B--2---:R-:W2:Y:S01]  /*300e0*/  LDL.LU R7, [R1+0x15cc] ;  /* 0x0015cc0001077983 */ /* 0x004ea20000300800 */
        /* <DEDUP_REMOVED lines=48> */
[----:B----4-:R-:W-:-:S03]  /*303f0*/  IMAD.MOV.U32 R10, RZ, RZ, R12 ;  /* 0x000000ffff0a7224 */ /* 0x010fc600078e000c */
[----:B------:R-:W-:Y:S01]  /*30400*/  USEL UR9, UR9, URZ, !UP0 ;  /* 0x0000003f09097287 */ /* 0x000fe2000c000000 */
        /* <DEDUP_REMOVED lines=8> */
[----:B------:R-:W-:-:S04]  /*30490*/  ISETP.NE.U32.AND P1, PT, RZ, UR9, PT ;  /* 0x00000009ff007c0c */ /* 0x000fc8000bf25070 */
[----:B------:R1:W-:Y:S02]  /*304a0*/  LDGSTS.E [R5+0x44004], desc[UR4][R10.64], P0 ;  /* 0x440040000a057fae */ /* 0x0003e40008121844 */
[----:B-1----:R-:W-:Y:S02]  /*304b0*/  IMAD.MOV.U32 R10, RZ, RZ, R6 ;  /* 0x000000ffff0a7224 */ /* 0x002fe400078e0006 */
[----:B----4-:R-:W4:Y:S01]  /*304c0*/  LDL.LU R6, [R1+0x15fc] ;  /* 0x0015fc0001067983 */ /* 0x010f220000300800 */
[----:B------:R-:W-:-:S03]  /*304d0*/  IMAD.MOV.U32 R11, RZ, RZ, R7 ;  /* 0x000000ffff0b7224 */ /* 0x000fc600078e0007 */
[----:B------:R-:W4:Y:S04]  /*304e0*/  LDL.LU R7, [R1+0x17c4] ;  /* 0x0017c40001077983 */ /* 0x000f280000300800 */
        /* <DEDUP_REMOVED lines=49> */
[----:B------:R-:W4:Y:S01]  /*30800*/  LDL.LU R8, [R1+0x17dc] ;  /* 0x0017dc0001087983 */ /* 0x000f220000300800 */
[----:B------:R-:W-:-:S03]  /*30810*/  IMAD.MOV.U32 R11, RZ, RZ, R12 ;  /* 0x000000ffff0b7224 */ /* 0x000fc600078e000c */
[----:B------:R-:W4:Y:S04]  /*30820*/  LDL.LU R151, [R1+0x17e0] ;  /* 0x0017e00001977983 */ /* 0x000f280000300800 */
[----:B------:R-:W4:Y:S04]  /*30830*/  LDL.LU R150, [R1+0x17e4] ;  /* 0x0017e40001967983 */ /* 0x000f280000300800 */
        /* <DEDUP_REMOVED lines=18> */
[----:B------:R-:W-:-:S06]  /*30960*/  USEL UR9, UR9, URZ, !UP0 ;  /* 0x0000003f09097287 */ /* 0x000fcc000c000000 */
[----:B------:R-:W-:Y:S02]  /*30970*/  ISETP.NE.U32.AND P1, PT, RZ, UR9, PT ;  /* 0x00000009ff007c0c */ /* 0x000fe4000bf25070 */
[----:B----4-:R-:W-:-:S05]  /*30980*/  IADD3 R8, P2, R8, R4, RZ ;  /* 0x0000000408087210 */ /* 0x010fca0007f5e0ff */
[----:B------:R-:W-:Y:S01]  /*30990*/  IMAD.X R149, R149, 0x1, R3, P2 ;  /* 0x0000000195957824 */ /* 0x000fe200010e0603 */
[----:B------:R-:W-:Y:S01]  /*309a0*/  IADD3 R150, P3, R150, R4, RZ ;  /* 0x0000000496967210 */ /* 0x000fe20007f7e0ff */
[----:B------:R-:W-:Y:S02]  /*309b0*/  STL [R1+0x17dc], R8 ;  /* 0x0017dc0801007387 */ /* 0x000fe40000100800 */
[----:B-1----:R-:W-:Y:S02]  /*309c0*/  IMAD.MOV.U32 R11, RZ, RZ, R149 ;  /* 0x000000ffff0b7224 */ /* 0x002fe400078e0095 */
[----:B------:R1:W-:Y:S01]  /*309d0*/  STL [R1+0x17d8], R149 ;  /* 0x0017d89501007387 */ /* 0x0003e20000100800 */
[----:B------:R-:W-:-:S03]  /*309e0*/  IMAD.X R151, R151, 0x1, R3, P3 ;  /* 0x0000000197977824 */ /* 0x000fc600018e0603 */
[----:B------:R-:W-:Y:S01]  /*309f0*/  STL [R1+0x17e4], R150 ;  /* 0x0017e49601007387 */ /* 0x000fe20000100800 */
[----:B------:R-:W-:-:S03]  /*30a00*/  IMAD.MOV.U32 R10, RZ, RZ, R8 ;  /* 0x000000ffff0a7224 */ /* 0x000fc600078e0008 */
[----:B-1----:R-:W4:Y:S04]  /*30a10*/  LDL.LU R149, [R1+0x17f0] ;  /* 0x0017f00001957983 */ /* 0x002f280000300800 */
[----:B------:R-:W-:Y:S04]  /*30a20*/  STL [R1+0x17e0], R151 ;  /* 0x0017e09701007387 */ /* 0x000fe80000100800 */
[----:B------:R-:W4:Y:S04]  /*30a30*/  LDL.LU R8, [R1+0x17f8] ;  /* 0x0017f80001087983 */ /* 0x000f280000300800 */
[----:B------:R1:W-:Y:S02]  /*30a40*/  LDGSTS.E [R5+0x4c004], desc[UR4][R10.64], P0 ;  /* 0x4c0040000a057fae */ /* 0x0003e40008121844 */
[----:B-1----:R-:W-:-:S02]  /*30a50*/  IMAD.MOV.U32 R10, RZ, RZ, R150 ;  /* 0x000000ffff0a7224 */ /* 0x002fc400078e0096 */
[----:B------:R-:W-:-:S05]  /*30a60*/  IMAD.MOV.U32 R11, RZ, RZ, R151 ;  /* 0x000000ffff0b7224 */ /* 0x000fca00078e0097 */
        /* <DEDUP_REMOVED lines=14> */
[----:B------:R-:W-:-:S05]  /*30b50*/  IADD3 R148, P1, R148, R4, RZ ;  /* 0x0000000494947210 */ /* 0x000fca0007f3e0ff */
[----:B------:R-:W-:Y:S02]  /*30b60*/  ISETP.NE.U32.AND P0, PT, RZ, UR9, PT ;  /* 0x00000009ff007c0c */ /* 0x000fe4000bf05070 */
[----:B------:R-:W-:Y:S02]  /*30b70*/  IADD3 R7, P2, R7, R4, RZ ;  /* 0x0000000407077210 */ /* 0x000fe40007f5e0ff */
[----:B---3--:R-:W-:Y:S01]  /*30b80*/  MOV R10, R148 ;  /* 0x00000094000a7202 */ /* 0x008fe20000000f00 */
[----:B------:R-:W-:Y:S01]  /*30b90*/  STL [R1+0x17f4], R148 ;  /* 0x0017f49401007387 */ /* 0x000fe20000100800 */
[----:B--2---:R-:W-:Y:S01]  /*30ba0*/  LOP3.LUT R244, R252, 0x7f, RZ, 0xc0, !PT ;  /* 0x0000007ffcf47812 */ /* 0x004fe200078ec0ff */
[----:B----4-:R-:W-:-:S04]  /*30bb0*/  IMAD.X R149, R149, 0x1, R3, P1 ;  /* 0x0000000195957824 */ /* 0x010fc800008e0603 */
[----:B------:R-:W-:Y:S01]  /*30bc0*/  IMAD.MOV.U32 R11, RZ, RZ, R149 ;  /* 0x000000ffff0b7224 */ /* 0x000fe200078e0095 */
[----:B------:R1:W-:Y:S01]  /*30bd0*/  STL [R1+0x17f0], R149 ;  /* 0x0017f09501007387 */ /* 0x0003e20000100800 */
[----:B------:R-:W-:-:S03]  /*30be0*/  IMAD.X R8, R8, 0x1, R3, P2 ;  /* 0x0000000108087824 */ /* 0x000fc600010e0603 */
[----:B------:R-:W-:Y:S04]  /*30bf0*/  STL [R1+0x17fc], R7 ;  /* 0x0017fc0701007387 */ /* 0x000fe80000100800 */
[----:B------:R2:W-:Y:S04]  /*30c00*/  LDGSTS.E [R5+0x4800c], desc[UR4][R10.64], P0 ;  /* 0x4800c0000a057fae */ /* 0x0005e80008121844 */
[----:B------:R3:W-:Y:S04]  /*30c10*/  STL [R1+0x17f8], R8 ;  /* 0x0017f80801007387 */ /* 0x0007e80000100800 */
[----:B-1----:R-:W4:Y:S01]  /*30c20*/  LDL.LU R149, [R1+0x1608] ;  /* 0x0016080001957983 */ /* 0x002f220000300800 */
[----:B--2---:R-:W-:-:S02]  /*30c30*/  IMAD.MOV.U32 R11, RZ, RZ, R8 ;  /* 0x000000ffff0b7224 */ /* 0x004fc400078e0008 */
[----:B---3--:R-:W-:-:S05]  /*30c40*/  IMAD.SHL.U32 R8, R252, 0x10, RZ ;  /* 0x00000010fc087824 */ /* 0x008fca00078e00ff */
[----:B------:R-:W-:Y:S01]  /*30c50*/  LOP3.LUT R8, R8, 0x70, RZ, 0xc0, !PT ;  /* 0x0000007008087812 */ /* 0x000fe200078ec0ff */
[----:B------:R-:W-:Y:S02]  /*30c60*/  IMAD.MOV.U32 R10, RZ, RZ, R7 ;  /* 0x000000ffff0a7224 */ /* 0x000fe400078e0007 */
[----:B------:R-:W2:Y:S02]  /*30c70*/  LDL.LU R7, [R1+0x160c] ;  /* 0x00160c0001077983 */ /* 0x000ea40000300800 */
[----:B------:R-:W-:Y:S02]  /*30c80*/  IMAD R8, R244, 0x80, R8 ;  /* 0x00000080f4087824 */ /* 0x000fe400078e0208 */
[----:B------:R1:W-:Y:S03]  /*30c90*/  LDGSTS.E [R5+0x4c00c], desc[UR4][R10.64], P0 ;  /* 0x4c00c0000a057fae */ /* 0x0003e60008121844 */
[----:B------:R-:W-:-:S05]  /*30ca0*/  LOP3.LUT R8, R8, 0x70, RZ, 0x3c, !PT ;  /* 0x0000007008087812 */ /* 0x000fca00078e3cff */
[----:B-1----:R-:W-:Y:S02]  /*30cb0*/  VIADD R5, R8, UR11 ;  /* 0x0000000b08057c36 */ /* 0x002fe40008000000 */
[----:B------:R-:W3:Y:S01]  /*30cc0*/  LDL.LU R8, [R1+0x1614] ;  /* 0x0016140001087983 */ /* 0x000ee20000300800 */
[----:B------:R-:W-:-:S05]  /*30cd0*/  IADD3 R6, P1, R6, R4, RZ ;  /* 0x0000000406067210 */ /* 0x000fca0007f3e0ff */
[----:B------:R-:W-:Y:S01]  /*30ce0*/  IMAD.X R12, R12, 0x1, R3, P1 ;  /* 0x000000010c0c7824 */ /* 0x000fe200008e0603 */
[----:B------:R-:W-:Y:S04]  /*30cf0*/  STL [R1+0x1604], R6 ;  /* 0x0016040601007387 */ /* 0x000fe80000100800 */
[----:B------:R1:W-:Y:S04]  /*30d00*/  STL [R1+0x1600], R12 ;  /* 0x0016000c01007387 */ /* 0x0003e80000100800 */
[----:B------:R-:W3:Y:S01]  /*30d10*/  LDL.LU R148, [R1+0x1610] ;  /* 0x0016100001947983 */ /* 0x000ee20000300800 */
[----:B------:R-:W-:-:S04]  /*30d20*/  UISETP.GT.AND UP1, UPT, UR10, 0x1c, UPT ;  /* 0x0000001c0a00788c */ /* 0x000fc8000bf24270 */
[----:B------:R-:W-:-:S04]  /*30d30*/  USEL UR9, URZ, 0x4, !UP1 ;  /* 0x000000043f097887 */ /* 0x000fc8000c800000 */
[----:B------:R-:W-:-:S06]  /*30d40*/  USEL UR9, UR9, URZ, !UP0 ;  /* 0x0000003f09097287 */ /* 0x000fcc000c000000 */
[----:B------:R-:W-:Y:S01]  /*30d50*/  ISETP.NE.U32.AND P0, PT, RZ, UR9, PT ;  /* 0x00000009ff007c0c */ /* 0x000fe2000bf05070 */
[----:B------:R-:W-:Y:S02]  /*30d60*/  IMAD.MOV.U32 R10, RZ, RZ, R6 ;  /* 0x000000ffff0a7224 */ /* 0x000fe400078e0006 */
[----:B------:R-:W-:Y:S02]  /*30d70*/  IMAD.MOV.U32 R11, RZ, RZ, R12 ;  /* 0x000000ffff0b7224 */ /* 0x000fe400078e000c */
[----:B-1----:R-:W3:Y:S04]  /*30d80*/  LDL.LU R12, [R1+0x161c] ;  /* 0x00161c00010c7983 */ /* 0x002ee80000300800 */
[----:B------:R-:W3:Y:S04]  /*30d90*/  LDL.LU R6, [R1+0x1624] ;  /* 0x0016240001067983 */ /* 0x000ee80000300800 */
[----:B------:R1:W-:Y:S01]  /*30da0*/  LDGSTS.E [R5+0x40000], desc[UR4][R10.64], P0 ;  /* 0x400000000a057fae */ /* 0x0003e20008121844 */
[----:B--2---:R-:W-:-:S05]  /*30db0*/  IADD3 R7, P1, R7, R4, RZ ;  /* 0x0000000407077210 */ /* 0x004fca0007f3e0ff */
[----:B----4-:R-:W-:Y:S01]  /*30dc0*/  IMAD.X R149, R149, 0x1, R3, P1 ;  /* 0x0000000195957824 */ /* 0x010fe200008e0603 */
[----:B------:R-:W-:Y:S01]  /*30dd0*/  STL [R1+0x160c], R7 ;  /* 0x00160c0701007387 */ /* 0x000fe20000100800 */
[----:B-1----:R-:W-:Y:S02]  /*30de0*/  IMAD.MOV.U32 R10, RZ, RZ, R7 ;  /* 0x000000ffff0a7224 */ /* 0x002fe400078e0007 */
[----:B------:R-:W-:Y:S01]  /*30df0*/  IMAD.MOV.U32 R11, RZ, RZ, R149 ;  /* 0x000000ffff0b7224 */ /* 0x000fe200078e0095 */
[----:B------:R1:W-:Y:S04]  /*30e00*/  STL [R1+0x1608], R149 ;  /* 0x0016089501007387 */ /* 0x0003e80000100800 */
[----:B------:R2:W-:Y:S01]  /*30e10*/  LDGSTS.E [R5+0x44000], desc[UR4][R10.64], P0 ;  /* 0x440000000a057fae */ /* 0x0005e20008121844 */
[----:B---3--:R-:W-:-:S03]  /*30e20*/  IADD3 R8, P1, R8, R4, RZ ;  /* 0x0000000408087210 */ /* 0x008fc60007f3e0ff */
[----:B-1----:R-:W3:Y:S04]  /*30e30*/  LDL.LU R149, [R1+0x1618] ;  /* 0x0016180001957983 */ /* 0x002ee80000300800 */
[----:B------:R-:W4:Y:S01]  /*30e40*/  LDL.LU R7, [R1+0x1620] ;  /* 0x0016200001077983 */ /* 0x000f220000300800 */
[----:B--2---:R-:W-:-:S03]  /*30e50*/  IMAD.MOV.U32 R10, RZ, RZ, R8 ;  /* 0x000000ffff0a7224 */ /* 0x004fc600078e0008 */
[----:B------:R-:W-:Y:S01]  /*30e60*/  STL [R1+0x1614], R8 ;  /* 0x0016140801007387 */ /* 0x000fe20000100800 */
[----:B------:R-:W-:-:S04]  /*30e70*/  IMAD.X R148, R148, 0x1, R3, P1 ;  /* 0x0000000194947824 */ /* 0x000fc800008e0603 */
[----:B------:R-:W-:Y:S01]  /*30e80*/  IMAD.MOV.U32 R11, RZ, RZ, R148 ;  /* 0x000000ffff0b7224 */ /* 0x000fe200078e0094 */
[----:B------:R1:W-:Y:S04]  /*30e90*/  STL [R1+0x1610], R148 ;  /* 0x0016109401007387 */ /* 0x0003e80000100800 */
[----:B-1----:R-:W2:Y:S04]  /*30ea0*/  LDL.LU R148, [R1+0x1628] ;  /* 0x0016280001947983 */ /* 0x002ea80000300800 */
[----:B------:R-:W2:Y:S01]  /*30eb0*/  LDL.LU R8, [R1+0x162c] ;  /* 0x00162c0001087983 */ /* 0x000ea20000300800 */
[----:B------:R-:W-:-:S04]  /*30ec0*/  UISETP.GT.AND UP1, UPT, UR10, 0x1d, UPT ;  /* 0x0000001d0a00788c */ /* 0x000fc8000bf24270 */
[----:B------:R-:W-:-:S04]  /*30ed0*/  USEL UR9, URZ, 0x4, !UP1 ;  /* 0x000000043f097887 */ /* 0x000fc8000c800000 */
[----:B------:R-:W-:Y:S01]  /*30ee0*/  USEL UR9, UR9, URZ, !UP0 ;  /* 0x0000003f09097287 */ /* 0x000fe2000c000000 */
[----:B------:R-:W-:-:S05]  /*30ef0*/  IADD3 R12, P2, R12, R4, RZ ;  /* 0x000000040c0c7210 */ /* 0x000fca0007f5e0ff */
[----:B------:R-:W-:Y:S02]  /*30f00*/  ISETP.NE.U32.AND P0, PT, RZ, UR9, PT ;  /* 0x00000009ff007c0c */ /* 0x000fe4000bf05070 */
[----:B------:R-:W-:Y:S01]  /*30f10*/  IADD3 R6, P3, R6, R4, RZ ;  /* 0x0000000406067210 */ /* 0x000fe20007f7e0ff */
[----:B------:R-:W-:Y:S01]  /*30f20*/  UISETP.GT.AND UP1, UPT, UR10, 0x1e, UPT ;  /* 0x0000001e0a00788c */ /* 0x000fe2000bf24270 */
[----:B------:R1:W-:Y:S03]  /*30f30*/  STL [R1+0x161c], R12 ;  /* 0x00161c0c01007387 */ /* 0x0003e60000100800 */
[----:B------:R-:W-:-:S06]  /*30f40*/  USEL UR9, URZ, 0x4, !UP1 ;  /* 0x000000043f097887 */ /* 0x000fcc000c800000 */
[----:B------:R1:W-:Y:S01]  /*30f50*/  LDGSTS.E [R5+0x40004], desc[UR4][R10.64], P0 ;  /* 0x400040000a057fae */ /* 0x0003e20008121844 */
[----:B------:R-:W-:Y:S01]  /*30f60*/  USEL UR9, UR9, URZ, !UP0 ;  /* 0x0000003f09097287 */ /* 0x000fe2000c000000 */
[----:B-1----:R-:W-:-:S05]  /*30f70*/  IMAD.MOV.U32 R10, RZ, RZ, R12 ;  /* 0x000000ffff0a7224 */ /* 0x002fca00078e000c */
[----:B------:R-:W-:Y:S01]  /*30f80*/  ISETP.NE.U32.AND P1, PT, RZ, UR9, PT ;  /* 0x00000009ff007c0c */ /* 0x000fe2000bf25070 */
[--C-:B---3--:R-:W-:Y:S02]  /*30f90*/  IMAD.X R149, R149, 0x1, R3.reuse, P2 ;  /* 0x0000000195957824 */ /* 0x108fe400010e0603 */
[----:B----4-:R-:W-:-:S03]  /*30fa0*/  IMAD.X R7, R7, 0x1, R3, P3 ;  /* 0x0000000107077824 */ /* 0x010fc600018e0603 */
[----:B------:R-:W-:Y:S01]  /*30fb0*/  STL [R1+0x1618], R149 ;  /* 0x0016189501007387 */ /* 0x000fe20000100800 */
[----:B------:R-:W-:-:S03]  /*30fc0*/  IMAD.MOV.U32 R11, RZ, RZ, R149 ;  /* 0x000000ffff0b7224 */ /* 0x000fc600078e0095 */
[----:B------:R1:W-:Y:S04]  /*30fd0*/  STL [R1+0x1624], R6 ;  /* 0x0016240601007387 */ /* 0x0003e80000100800 */
[----:B------:R3:W-:Y:S04]  /*30fe0*/  STL [R1+0x1620], R7 ;  /* 0x0016200701007387 */ /* 0x0007e80000100800 */
[----:B------:R-:W4:Y:S04]  /*30ff0*/  LDL.LU R150, [R1+0x1630] ;  /* 0x0016300001967983 */ /* 0x000f280000300800 */
[----:B------:R-:W4:Y:S04]  /*31000*/  LDL.LU R12, [R1+0x1634] ;  /* 0x00163400010c7983 */ /* 0x000f280000300800 */
[----:B------:R1:W-:Y:S02]  /*31010*/  LDGSTS.E [R5+0x44004], desc[UR4][R10.64], P0 ;  /* 0x440040000a057fae */ /* 0x0003e40008121844 */
[----:B-1----:R-:W-:-:S02]  /*31020*/  IMAD.MOV.U32 R10, RZ, RZ, R6 ;  /* 0x000000ffff0a7224 */ /* 0x002fc400078e0006 */
[----:B------:R-:W4:Y:S01]  /*31030*/  LDL.LU R6, [R1+0x163c] ;  /* 0x00163c0001067983 */ /* 0x000f220000300800 */
[----:B------:R-:W-:-:S03]  /*31040*/  IMAD.MOV.U32 R11, RZ, RZ, R7 ;  /* 0x000000ffff0b7224 */ /* 0x000fc600078e0007 */
[----:B---3--:R-:W3:Y:S04]  /*31050*/  LDL.LU R7, [R1+0x1804] ;  /* 0x0018040001077983 */ /* 0x008ee80000300800 */
[----:B------:R1:W-:Y:S01]  /*31060*/  LDGSTS.E [R5+0x40008], desc[UR4][R10.64], P1 ;  /* 0x400080000a057fae */ /* 0x0003e20008921844 */
[----:B--2---:R-:W-:-:S05]  /*31070*/  IADD3 R8, P0, R8, R4, RZ ;  /* 0x0000000408087210 */ /* 0x004fca0007f1e0ff */
[----:B------:R-:W-:Y:S01]  /*31080*/  IMAD.X R148, R148, 0x1, R3, P0 ;  /* 0x0000000194947824 */ /* 0x000fe200000e0603 */
[----:B------:R-:W-:Y:S04]  /*31090*/  STL [R1+0x162c], R8 ;  /* 0x00162c0801007387 */ /* 0x000fe80000100800 */
[----:B------:R2:W-:Y:S04]  /*310a0*/  STL [R1+0x1628], R148 ;  /* 0x0016289401007387 */ /* 0x0005e80000100800 */
[----:B------:R-:W3:Y:S01]  /*310b0*/  LDL.LU R149, [R1+0x1638] ;  /* 0x0016380001957983 */ /* 0x000ee20000300800 */
[----:B-1----:R-:W-:-:S03]  /*310c0*/  IMAD.MOV.U32 R11, RZ, RZ, R148 ;  /* 0x000000ffff0b7224 */ /* 0x002fc600078e0094 */
[----:B--2---:R-:W2:Y:S01]  /*310d0*/  LDL.LU R148, [R1+0x1800] ;  /* 0x0018000001947983 */ /* 0x004ea20000300800 */
[----:B------:R-:W-:Y:S01]  /*310e0*/  UISETP.GT.AND UP1, UPT, UR10, 0x1f, UPT ;  /* 0x0000001f0a00788c */ /* 0x000fe2000bf24270 */
[----:B------:R-:W-:Y:S02]  /*310f0*/  IMAD.MOV.U32 R10, RZ, RZ, R8 ;  /* 0x000000ffff0a7224 */ /* 0x000fe400078e0008 */
[----:B------:R-:W2:Y:S01]  /*31100*/  LDL.LU R8, [R1+0x180c] ;  /* 0x00180c0001087983 */ /* 0x000ea20000300800 */
[----:B------:R-:W-:-:S03]  /*31110*/  USEL UR9, URZ, 0x4, !UP1 ;  /* 0x000000043f097887 */ /* 0x000fc6000c800000 */
[----:B------:R1:W-:Y:S01]  /*31120*/  LDGSTS.E [R5+0x44008], desc[UR4][R10.64], P1 ;  /* 0x440080000a057fae */ /* 0x0003e20008921844 */
[----:B------:R-:W-:-:S06]  /*31130*/  USEL UR9, UR9, URZ, !UP0 ;  /* 0x0000003f09097287 */ /* 0x000fcc000c000000 */
[----:B------:R-:W-:Y:S02]  /*31140*/  ISETP.NE.U32.AND P0, PT, RZ, UR9, PT ;  /* 0x00000009ff007c0c */ /* 0x000fe4000bf05070 */
[----:B----4-:R-:W-:-:S05]  /*31150*/  IADD3 R12, P1, R12, R4, RZ ;  /* 0x000000040c0c7210 */ /* 0x010fca0007f3e0ff */
[----:B------:R-:W-:Y:S01]  /*31160*/  IMAD.X R150, R150, 0x1, R3, P1 ;  /* 0x0000000196967824 */ /* 0x000fe200008e0603 */
[----:B------:R4:W-:Y:S01]  /*31170*/  STL [R1+0x1634], R12 ;  /* 0x0016340c01007387 */ /* 0x0009e20000100800 */
[----:B-1----:R-:W-:-:S03]  /*31180*/  IMAD.MOV.U32 R10, RZ, RZ, R12 ;  /* 0x000000ffff0a7224 */ /* 0x002fc600078e000c */
[----:B------:R-:W-:Y:S01]  /*31190*/  STL [R1+0x1630], R150 ;  /* 0x0016309601007387 */ /* 0x000fe20000100800 */
[----:B------:R-:W-:-:S03]  /*311a0*/  IMAD.MOV.U32 R11, RZ, RZ, R150 ;  /* 0x000000ffff0b7224 */ /* 0x000fc600078e0096 */
[----:B----4-:R-:W4:Y:S01]  /*311b0*/  LDL.LU R12, [R1+0x1808] ;  /* 0x00180800010c7983 */ /* 0x010f220000300800 */
[----:B------:R-:W-:-:S03]  /*311c0*/  IADD3 R6, P2, R6, R4, RZ ;  /* 0x0000000406067210 */ /* 0x000fc60007f5e0ff */
[----:B------:R1:W-:Y:S01]  /*311d0*/  LDGSTS.E [R5+0x4000c], desc[UR4][R10.64], P0 ;  /* 0x4000c0000a057fae */ /* 0x0003e20008121844 */
[----:B---3--:R-:W-:-:S03]  /*311e0*/  IADD3 R7, P3, R7, R4, RZ ;  /* 0x0000000407077210 */ /* 0x008fc60007f7e0ff */
[----:B------:R3:W-:Y:S01]  /*311f0*/  STL [R1+0x163c], R6 ;  /* 0x00163c0601007387 */ /* 0x0007e20000100800 */
[----:B-1----:R-:W-:Y:S02]  /*31200*/  IMAD.MOV.U32 R10, RZ, RZ, R6 ;  /* 0x000000ffff0a7224 */ /* 0x002fe400078e0006 */
[----:B------:R-:W-:-:S04]  /*31210*/  IMAD.X R149, R149, 0x1, R3, P2 ;  /* 0x0000000195957824 */ /* 0x000fc800010e0603 */
[----:B------:R-:W-:Y:S01]  /*31220*/  IMAD.MOV.U32 R11, RZ, RZ, R149 ;  /* 0x000000ffff0b7224 */ /* 0x000fe200078e0095 */
[----:B------:R-:W-:Y:S01]  /*31230*/  STL [R1+0x1638], R149 ;  /* 0x0016389501007387 */ /* 0x000fe20000100800 */
[----:B--2---:R-:W-:-:S03]  /*31240*/  IMAD.X R148, R148, 0x1, R3, P3 ;  /* 0x0000000194947824 */ /* 0x004fc600018e0603 */
[----:B------:R1:W-:Y:S04]  /*31250*/  STL [R1+0x1804], R7 ;  /* 0x0018040701007387 */ /* 0x0003e80000100800 */
[----:B---3--:R-:W2:Y:S04]  /*31260*/  LDL.LU R6, [R1+0x1814] ;  /* 0x0018140001067983 */ /* 0x008ea80000300800 */
[----:B------:R3:W-:Y:S04]  /*31270*/  LDGSTS.E [R5+0x4400c], desc[UR4][R10.64], P0 ;  /* 0x4400c0000a057fae */ /* 0x0007e80008121844 */
[----:B------:R2:W-:Y:S01]  /*31280*/  STL [R1+0x1800], R148 ;  /* 0x0018009401007387 */ /* 0x0005e20000100800 */
        /* <DEDUP_REMOVED lines=8> */
[----:B------:R-:W-:Y:S11]  /*31310*/  STL [R1+0x180c], R8 ;  /* 0x00180c0801007387 */ /* 0x000ff60000100800 */
[----:B------:R1:W-:Y:S02]  /*31320*/  LDGSTS.E [R5+0x48000], desc[UR4][R10.64], P1 ;  /* 0x480000000a057fae */ /* 0x0003e40008921844 */
[----:B-1----:R-:W-:-:S02]  /*31330*/  IMAD.MOV.U32 R10, RZ, RZ, R8 ;  /* 0x000000ffff0a7224 */ /* 0x002fc400078e0008 */
[----:B----4-:R-:W-:-:S04]  /*31340*/  IMAD.X R12, R12, 0x1, R3, P0 ;  /* 0x000000010c0c7824 */ /* 0x010fc800000e0603 */
[----:B------:R-:W-:Y:S01]  /*31350*/  IMAD.MOV.U32 R11, RZ, RZ, R12 ;  /* 0x000000ffff0b7224 */ /* 0x000fe200078e000c */
[----:B------:R1:W-:Y:S04]  /*31360*/  STL [R1+0x1808], R12 ;  /* 0x0018080c01007387 */ /* 0x0003e80000100800 */
[----:B------:R-:W4:Y:S04]  /*31370*/  LDL.LU R252, [R1+0x1818] ;  /* 0x0018180001fc7983 */ /* 0x000f280000300800 */
[----:B------:R-:W4:Y:S04]  /*31380*/  LDL.LU R244, [R1+0x181c] ;  /* 0x00181c0001f47983 */ /* 0x000f280000300800 */
[----:B------:R1:W-:Y:S04]  /*31390*/  LDGSTS.E [R5+0x4c000], desc[UR4][R10.64], P1 ;  /* 0x4c0000000a057fae */ /* 0x0003e80008921844 */
[----:B------:R-:W4:Y:S04]  /*313a0*/  LDL.LU R151, [R1+0x1820] ;  /* 0x0018200001977983 */ /* 0x000f280000300800 */
[----:B------:R-:W4:Y:S01]  /*313b0*/  LDL.LU R150, [R1+0x1824] ;  /* 0x0018240001967983 */ /* 0x000f220000300800 */
[----:B--2---:R-:W-:-:S05]  /*313c0*/  IADD3 R6, P1, R6, R4, RZ ;  /* 0x0000000406067210 */ /* 0x004fca0007f3e0ff */
[----:B------:R2:W-:Y:S01]  /*313d0*/  STL [R1+0x1814], R6 ;  /* 0x0018140601007387 */ /* 0x0005e20000100800 */
[----:B---3--:R-:W-:-:S05]  /*313e0*/  IMAD.X R7, R7, 0x1, R3, P1 ;  /* 0x0000000107077824 */ /* 0x008fca00008e0603 */
[----:B------:R3:W-:Y:S04]  /*313f0*/  STL [R1+0x1810], R7 ;  /* 0x0018100701007387 */ /* 0x0007e80000100800 */
[----:B------:R-:W4:Y:S04]  /*31400*/  LDL.LU R149, [R1+0x1828] ;  /* 0x0018280001957983 */ /* 0x000f280000300800 */
[----:B------:R-:W4:Y:S01]  /*31410*/  LDL.LU R148, [R1+0x182c] ;  /* 0x00182c0001947983 */ /* 0x000f220000300800 */
[----:B-1----:R-:W-:-:S03]  /*31420*/  IMAD.MOV.U32 R10, RZ, RZ, R6 ;  /* 0x000000ffff0a7224 */ /* 0x002fc600078e0006 */
[----:B------:R-:W4:Y:S04]  /*31430*/  LDL.LU R12, [R1+0x1830] ;  /* 0x00183000010c7983 */ /* 0x000f280000300800 */
[----:B--2---:R-:W2:Y:S01]  /*31440*/  LDL.LU R6, [R1+0x1834] ;  /* 0x0018340001067983 */ /* 0x004ea20000300800 */
[----:B------:R-:W-:-:S03]  /*31450*/  IMAD.MOV.U32 R11, RZ, RZ, R7 ;  /* 0x000000ffff0b7224 */ /* 0x000fc600078e0007 */
[----:B------:R-:W2:Y:S04]  /*31460*/  LDL.LU R8, [R1+0x1838] ;  /* 0x0018380001087983 */ /* 0x000ea80000300800 */
[----:B---3--:R-:W3:Y:S01]  /*31470*/  LDL.LU R7, [R1+0x183c] ;  /* 0x00183c0001077983 */ /* 0x008ee20000300800 */
[----:B------:R-:W-:-:S04]  /*31480*/  UISETP.GT.AND UP1, UPT, UR10, 0x3d, UPT ;  /* 0x0000003d0a00788c */ /* 0x000fc8000bf24270 */
[----:B------:R-:W-:-:S04]  /*31490*/  USEL UR9, URZ, 0x4, !UP1 ;  /* 0x000000043f097887 */ /* 0x000fc8000c800000 */
[----:B------:R-:W-:Y:S02]  /*314a0*/  USEL UR9, UR9, URZ, !UP0 ;  /* 0x0000003f09097287 */ /* 0x000fe4000c000000 */
[----:B------:R-:W-:-:S04]  /*314b0*/  UISETP.GT.AND UP1, UPT, UR10, 0x3e, UPT ;  /* 0x0000003e0a00788c */ /* 0x000fc8000bf24270 */
[----:B------:R-:W-:Y:S01]  /*314c0*/  ISETP.NE.U32.AND P0, PT, RZ, UR9, PT ;  /* 0x00000009ff007c0c */ /* 0x000fe2000bf05070 */
[----:B------:R-:W-:-:S04]  /*314d0*/  USEL UR9, URZ, 0x4, !UP1 ;  /* 0x000000043f097887 */ /* 0x000fc8000c800000 */
[----:B------:R-:W-:-:S06]  /*314e0*/  USEL UR9, UR9, URZ, !UP0 ;  /* 0x0000003f09097287 */ /* 0x000fcc000c000000 */
[----:B------:R-:W-:Y:S02]  /*314f0*/  ISETP.NE.U32.AND P1, PT, RZ, UR9, PT ;  /* 0x00000009ff007c0c */ /* 0x000fe4000bf25070 */
[----:B------:R1:W-:Y:S01]  /*31500*/  LDGSTS.E [R5+0x48004], desc[UR4][R10.64], P0 ;  /* 0x480040000a057fae */ /* 0x0003e20008121844 */
[----:B------:R-:W-:Y:S01]  /*31510*/  UISETP.GT.AND UP1, UPT, UR10, 0x3f, UPT ;  /* 0x0000003f0a00788c */ /* 0x000fe2000bf24270 */
[----:B----4-:R-:W-:-:S05]  /*31520*/  IADD3 R244, P2, R244, R4, RZ ;  /* 0x00000004f4f47210 */ /* 0x010fca0007f5e0ff */
[--C-:B------:R-:W-:Y:S02]  /*31530*/  IMAD.X R252, R252, 0x1, R3.reuse, P2 ;  /* 0x00000001fcfc7824 */ /* 0x100fe400010e0603 */
[----:B-1----:R-:W-:Y:S02]  /*31540*/  IMAD.MOV.U32 R10, RZ, RZ, R244 ;  /* 0x000000ffff0a7224 */ /* 0x002fe400078e00f4 */
[----:B------:R-:W-:Y:S01]  /*31550*/  IMAD.MOV.U32 R11, RZ, RZ, R252 ;  /* 0x000000ffff0b7224 */ /* 0x000fe200078e00fc */
[----:B------:R-:W-:Y:S01]  /*31560*/  IADD3 R150, P3, R150, R4, RZ ;  /* 0x0000000496967210 */ /* 0x000fe20007f7e0ff */
[----:B------:R1:W-:Y:S04]  /*31570*/  STL [R1+0x181c], R244 ;  /* 0x00181cf401007387 */ /* 0x0003e80000100800 */
[----:B------:R-:W-:Y:S01]  /*31580*/  IMAD.X R151, R151, 0x1, R3, P3 ;  /* 0x0000000197977824 */ /* 0x000fe200018e0603 */
[----:B------:R4:W-:Y:S01]  /*31590*/  LDGSTS.E [R5+0x4c004], desc[UR4][R10.64], P0 ;  /* 0x4c0040000a057fae */ /* 0x0009e20008121844 */
[----:B-1----:R-:W1:Y:S01]  /*315a0*/  S2R R244, SR_TID.X ;  /* 0x0000000000f47919 */ /* 0x002e620000002100 */
[----:B------:R-:W-:Y:S01]  /*315b0*/  USEL UR9, URZ, 0x4, !UP1 ;  /* 0x000000043f097887 */ /* 0x000fe2000c800000 */
[----:B----4-:R-:W-:-:S02]  /*315c0*/  IMAD.MOV.U32 R10, RZ, RZ, R150 ;  /* 0x000000ffff0a7224 */ /* 0x010fc400078e0096 */
[----:B------:R-:W-:Y:S01]  /*315d0*/  IMAD.MOV.U32 R11, RZ, RZ, R151 ;  /* 0x000000ffff0b7224 */ /* 0x000fe200078e0097 */
[----:B------:R-:W-:-:S04]  /*315e0*/  USEL UR9, UR9, URZ, !UP0 ;  /* 0x0000003f09097287 */ /* 0x000fc8000c000000 */
[----:B------:R4:W-:Y:S04]  /*315f0*/  LDGSTS.E [R5+0x48008], desc[UR4][R10.64], P1 ;  /* 0x480080000a057fae */ /* 0x0009e80008921844 */
[----:B------:R-:W-:Y:S04]  /*31600*/  STL [R1+0x1818], R252 ;  /* 0x001818fc01007387 */ /* 0x000fe80000100800 */
[----:B------:R-:W-:Y:S04]  /*31610*/  STL [R1+0x1824], R150 ;  /* 0x0018249601007387 */ /* 0x000fe80000100800 */
[----:B------:R-:W-:Y:S01]  /*31620*/  STL [R1+0x1820], R151 ;  /* 0x0018209701007387 */ /* 0x000fe20000100800 */
[----:B------:R-:W-:-:S05]  /*31630*/  IADD3 R148, P0, R148, R4, RZ ;  /* 0x0000000494947210 */ /* 0x000fca0007f1e0ff */
[----:B------:R-:W-:Y:S02]  /*31640*/  IMAD.X R149, R149, 0x1, R3, P0 ;  /* 0x0000000195957824 */ /* 0x000fe400000e0603 */
[----:B----4-:R-:W-:Y:S02]  /*31650*/  IMAD.MOV.U32 R10, RZ, RZ, R148 ;  /* 0x000000ffff0a7224 */ /* 0x010fe400078e0094 */
[----:B------:R-:W-:Y:S01]  /*31660*/  IMAD.MOV.U32 R11, RZ, RZ, R149 ;  /* 0x000000ffff0b7224 */ /* 0x000fe200078e0095 */
[----:B------:R-:W-:-:S04]  /*31670*/  ISETP.NE.U32.AND P0, PT, RZ, UR9, PT ;  /* 0x00000009ff007c0c */ /* 0x000fc8000bf05070 */
[----:B------:R4:W-:Y:S01]  /*31680*/  LDGSTS.E [R5+0x4c008], desc[UR4][R10.64], P1 ;  /* 0x4c0080000a057fae */ /* 0x0009e20008921844 */
[-C--:B--2---:R-:W-:Y:S02]  /*31690*/  IADD3 R6, P1, R6, R4.reuse, RZ ;  /* 0x0000000406067210 */ /* 0x084fe40007f3e0ff */
[----:B---3--:R-:W-:-:S03]  /*316a0*/  IADD3 R7, P2, R7, R4, RZ ;  /* 0x0000000407077210 */ /* 0x008fc60007f5e0ff */
[--C-:B------:R-:W-:Y:S02]  /*316b0*/  IMAD.X R12, R12, 0x1, R3.reuse, P1 ;  /* 0x000000010c0c7824 */ /* 0x100fe400008e0603 */
[----:B------:R-:W-:Y:S02]  /*316c0*/  IMAD.X R8, R8, 0x1, R3, P2 ;  /* 0x0000000108087824 */ /* 0x000fe400010e0603 */
[----:B----4-:R-:W-:Y:S02]  /*316d0*/  IMAD.MOV.U32 R10, RZ, RZ, R6 ;  /* 0x000000ffff0a7224 */ /* 0x010fe400078e0006 */
[----:B------:R-:W-:Y:S01]  /*316e0*/  IMAD.MOV.U32 R11, RZ, RZ, R12 ;  /* 0x000000ffff0b7224 */ /* 0x000fe200078e000c */
[----:B------:R-:W-:Y:S04]  /*316f0*/  STL [R1+0x182c], R148 ;  /* 0x00182c9401007387 */ /* 0x000fe80000100800 */
[----:B------:R-:W-:Y:S04]  /*31700*/  STL [R1+0x1828], R149 ;  /* 0x0018289501007387 */ /* 0x000fe80000100800 */
[----:B------:R2:W-:Y:S04]  /*31710*/  LDGSTS.E [R5+0x4800c], desc[UR4][R10.64], P0 ;  /* 0x4800c0000a057fae */ /* 0x0005e80008121844 */
[----:B------:R1:W-:Y:S04]  /*31720*/  STL [R1+0x1834], R6 ;  /* 0x0018340601007387 */ /* 0x0003e80000100800 */
[----:B------:R-:W-:Y:S01]  /*31730*/  STL [R1+0x1830], R12 ;  /* 0x0018300c01007387 */ /* 0x000fe20000100800 */
[----:B--2---:R-:W-:-:S02]  /*31740*/  IMAD.MOV.U32 R10, RZ, RZ, R7 ;  /* 0x000000ffff0a7224 */ /* 0x004fc400078e0007 */
[----:B------:R-:W-:Y:S01]  /*31750*/  IMAD.MOV.U32 R11, RZ, RZ, R8 ;  /* 0x000000ffff0b7224 */ /* 0x000fe200078e0008 */
[----:B-1----:R-:W-:Y:S01]  /*31760*/  LOP3.LUT R6, R244, 0x3f, RZ, 0xc0, !PT ;  /* 0x0000003ff4067812 */ /* 0x002fe200078ec0ff */
[----:B------:R-:W-:Y:S04]  /*31770*/  STL [R1+0x183c], R7 ;  /* 0x00183c0701007387 */ /* 0x000fe80000100800 */
[----:B------:R1:W-:Y:S04]  /*31780*/  STL [R1+0x1838], R8 ;  /* 0x0018380801007387 */ /* 0x0003e80000100800 */
[----:B------:R2:W-:Y:S01]  /*31790*/  LDGSTS.E [R5+0x4c00c], desc[UR4][R10.64], P0 ;  /* 0x4c00c0000a057fae */ /* 0x0005e20008121844 */
[----:B------:R-:W-:-:S03]  /*317a0*/  ISETP.GE.AND P0, PT, R6, UR10, PT ;  /* 0x0000000a06007c0c */ /* 0x000fc6000bf06270 */
[----:B------:R-:W3:Y:S04]  /*317b0*/  LDL.LU R148, [R1+0xe04] ;  /* 0x000e040001947983 */ /* 0x000ee80000300800 */
[----:B------:R-:W4:Y:S04]  /*317c0*/  LDL.LU R6, [R1+0xe08] ;  /* 0x000e080001067983 */ /* 0x000f280000300800 */
[----:B------:R-:W3:Y:S04]  /*317d0*/  LDL.LU R149, [R1+0xe24] ;  /* 0x000e240001957983 */ /* 0x000ee80000300800 */
[----:B-1----:R-:W3:Y:S04]  /*317e0*/  LDL.LU R8, [R1+0xe28] ;  /* 0x000e280001087983 */ /* 0x002ee80000300800 */
[----:B------:R-:W3:Y:S04]  /*317f0*/  LDL.LU R12, [R1+0xe44] ;  /* 0x000e4400010c7983 */ /* 0x000ee80000300800 */
[----:B------:R-:W3:Y:S04]  /*31800*/  LDL.LU R7, [R1+0xe48] ;  /* 0x000e480001077983 */ /* 0x000ee80000300800 */
[----:B------:R-:W3:Y:S04]  /*31810*/  LDL.LU R151, [R1+0xe64] ;  /* 0x000e640001977983 */ /* 0x000ee80000300800 */
[----:B------:R-:W3:Y:S01]  /*31820*/  LDL.LU R150, [R1+0xe68] ;  /* 0x000e680001967983 */ /* 0x000ee20000300800 */
[----:B------:R-:W-:-:S02]  /*31830*/  PLOP3.LUT P1, PT, PT, PT, UP0, 0x80, 0x0 ;  /* 0x000000000000781c */ /* 0x000fc40003f2f008 */
[----:B--2---:R-:W-:Y:S01]  /*31840*/  SEL R5, RZ, 0x4, P0 ;  /* 0x00000004ff057807 */ /* 0x004fe20000000000 */
[----:B------:R-:W-:Y:S01]  /*31850*/  ULEA UR9, UR6, UR7, 0x11 ;  /* 0x0000000706097291 */ /* 0x000fe2000f8e883f */
[-C--:B------:R-:W-:Y:S01]  /*31860*/  IADD3 R23, P2, R23, R2.reuse, RZ ;  /* 0x0000000217177210 */ /* 0x080fe20007f5e0ff */
[----:B------:R-:W0:Y:S01]  /*31870*/  LDGDEPBAR ;  /* 0x00000000000079af */ /* 0x000e220000000000 */
[----:B------:R-:W-:Y:S02]  /*31880*/  SEL R5, R5, RZ, !P1 ;  /* 0x000000ff05057207 */ /* 0x000fe40004800000 */
[----:B------:R-:W-:Y:S02]  /*31890*/  IADD3 R15, P1, R15, R2, RZ ;  /* 0x000000020f0f7210 */ /* 0x000fe40007f3e0ff */
[----:B------:R-:W-:-:S03]  /*318a0*/  ISETP.NE.U32.AND P0, PT, R5, RZ, PT ;  /* 0x000000ff0500720c */ /* 0x000fc60003f05070 */
[----:B------:R-:W-:Y:S02]  /*318b0*/  IMAD.X R14, R14, 0x1, R0, P1 ;  /* 0x000000010e0e7824 */ /* 0x000fe400008e0600 */
[----:B------:R-:W-:Y:S02]  /*318c0*/  VIADD R5, R9, UR9 ;  /* 0x0000000909057c36 */ /* 0x000fe40008000000 */
[----:B------:R-:W-:Y:S02]  /*318d0*/  IMAD.MOV.U32 R10, RZ, RZ, R15 ;  /* 0x000000ffff0a7224 */ /* 0x000fe400078e000f */
[----:B------:R-:W-:Y:S01]  /*318e0*/  IMAD.MOV.U32 R11, RZ, RZ, R14 ;  /* 0x000000ffff0b7224 */ /* 0x000fe200078e000e */
[----:B------:R-:W-:Y:S01]  /*318f0*/  IADD3 R159, P1, R159, R2, RZ ;  /* 0x000000029f9f7210 */ /* 0x000fe20007f3e0ff */
[----:B------:R-:W-:-:S03]  /*31900*/  IMAD.X R22, R22, 0x1, R0, P2 ;  /* 0x0000000116167824 */ /* 0x000fc600010e0600 */
[----:B------:R1:W-:Y:S01]  /*31910*/  LDGSTS.E [R5], desc[UR4][R10.64], P0 ;  /* 0x000000000a057fae */ /* 0x0003e20008121844 */
[----:B------:R-:W-:Y:S01]  /*31920*/  IMAD.X R158, R158, 0x1, R0, P1 ;  /* 0x000000019e9e7824 */ /* 0x000fe200008e0600 */
[-C--:B------:R-:W-:Y:S01]  /*31930*/  IADD3 R167, P2, R167, R2.reuse, RZ ;  /* 0x00000002a7a77210 */ /* 0x080fe20007f5e0ff */
[----:B-1----:R-:W-:Y:S02]  /*31940*/  IMAD.MOV.U32 R10, RZ, RZ, R23 ;  /* 0x000000ffff0a7224 */ /* 0x002fe400078e0017 */
[----:B------:R-:W-:Y:S01]  /*31950*/  IMAD.MOV.U32 R11, RZ, RZ, R22 ;  /* 0x000000ffff0b7224 */ /* 0x000fe200078e0016 */
[----:B------:R-:W-:Y:S01]  /*31960*/  IADD3 R175, P1, R175, R2, RZ ;  /* 0x00000002afaf7210 */ /* 0x000fe20007f3e0ff */
[----:B------:R-:W-:-:S03]  /*31970*/  IMAD.X R166, R166, 0x1, R0, P2 ;  /* 0x00000001a6a67824 */ /* 0x000fc600010e0600 */
[----:B------:R1:W-:Y:S01]  /*31980*/  LDGSTS.E [R5+0x400], desc[UR4][R10.64], P0 ;  /* 0x004000000a057fae */ /* 0x0003e20008121844 */
[----:B------:R-:W-:Y:S01]  /*31990*/  IMAD.X R174, R174, 0x1, R0, P1 ;  /* 0x00000001aeae7824 */ /* 0x000fe200008e0600 */
[----:B------:R-:W-:Y:S01]  /*319a0*/  IADD3 R183, P2, R183, R2, RZ ;  /* 0x00000002b7b77210 */ /* 0x000fe20007f5e0ff */
[----:B-1----:R-:W-:Y:S02]  /*319b0*/  IMAD.MOV.U32 R10, RZ, RZ, R159 ;  /* 0x000000ffff0a7224 */ /* 0x002fe400078e009f */
[----:B------:R-:W-:-:S05]  /*319c0*/  IMAD.MOV.U32 R11, RZ, RZ, R158 ;  /* 0x000000ffff0b7224 */ /* 0x000fca00078e009e */
        /* <DEDUP_REMOVED lines=41> */
[----:B------:R-:W-:Y:S02]  /*31c60*/  IMAD.X R246, R246, 0x1, R0, P2 ;  /* 0x00000001f6f67824 */ /* 0x000fe400010e0600 */
[----:B-1----:R-:W-:Y:S02]  /*31c70*/  IMAD.MOV.U32 R10, RZ, RZ, R231 ;  /* 0x000000ffff0a7224 */ /* 0x002fe400078e00e7 */
[----:B------:R-:W-:-:S05]  /*31c80*/  IMAD.MOV.U32 R11, RZ, RZ, R230 ;  /* 0x000000ffff0b7224 */ /* 0x000fca00078e00e6 */
[----:B------:R1:W-:Y:S02]  /*31c90*/  LDGSTS.E [R5+0x2c00], desc[UR4][R10.64], P0 ;  /* 0x02c000000a057fae */ /* 0x0003e40008121844 */
[----:B-1----:R-:W-:Y:S02]  /*31ca0*/  IMAD.MOV.U32 R10, RZ, RZ, R239 ;  /* 0x000000ffff0a7224 */ /* 0x002fe400078e00ef */
[----:B------:R-:W-:-:S05]  /*31cb0*/  IMAD.MOV.U32 R11, RZ, RZ, R238 ;  /* 0x000000ffff0b7224 */ /* 0x000fca00078e00ee */
[----:B------:R1:W-:Y:S02]  /*31cc0*/  LDGSTS.E [R5+0x3000], desc[UR4][R10.64], P0 ;  /* 0x030000000a057fae */ /* 0x0003e40008121844 */
[----:B-1----:R-:W-:Y:S02]  /*31cd0*/  IMAD.MOV.U32 R10, RZ, RZ, R247 ;  /* 0x000000ffff0a7224 */ /* 0x002fe400078e00f7 */
[----:B------:R-:W-:-:S05]  /*31ce0*/  IMAD.MOV.U32 R11, RZ, RZ, R246 ;  /* 0x000000ffff0b7224 */ /* 0x000fca00078e00f6 */
[----:B------:R1:W-:Y:S01]  /*31cf0*/  LDGSTS.E [R5+0x3400], desc[UR4][R10.64], P0 ;  /* 0x034000000a057fae */ /* 0x0003e20008121844 */
[----:B----4-:R-:W-:-:S05]  /*31d00*/  IADD3 R6, P1, R6, R2, RZ ;  /* 0x0000000206067210 */ /* 0x010fca0007f3e0ff */
[----:B---3--:R-:W-:Y:S01]  /*31d10*/  IMAD.X R148, R148, 0x1, R0, P1 ;  /* 0x0000000194947824 */ /* 0x008fe200008e0600 */
[----:B------:R-:W-:Y:S01]  /*31d20*/  IADD3 R8, P2, R8, R2, RZ ;  /* 0x0000000208087210 */ /* 0x000fe20007f5e0ff */
[----:B------:R2:W-:Y:S01]  /*31d30*/  STL [R1+0xe08], R6 ;  /* 0x000e080601007387 */ /* 0x0005e20000100800 */
[----:B-1----:R-:W-:Y:S02]  /*31d40*/  IMAD.MOV.U32 R10, RZ, RZ, R6 ;  /* 0x000000ffff0a7224 */ /* 0x002fe400078e0006 */
[----:B------:R-:W-:Y:S01]  /*31d50*/  IMAD.MOV.U32 R11, RZ, RZ, R148 ;  /* 0x000000ffff0b7224 */ /* 0x000fe200078e0094 */
[----:B------:R1:W-:Y:S01]  /*31d60*/  STL [R1+0xe04], R148 ;  /* 0x000e049401007387 */ /* 0x0003e20000100800 */
[----:B------:R-:W-:-:S03]  /*31d70*/  IMAD.X R149, R149, 0x1, R0, P2 ;  /* 0x0000000195957824 */ /* 0x000fc600010e0600 */
[----:B------:R3:W-:Y:S01]  /*31d80*/  STL [R1+0xe28], R8 ;  /* 0x000e280801007387 */ /* 0x0007e20000100800 */
[----:B------:R-:W-:-:S03]  /*31d90*/  IADD3 R7, P1, R7, R2, RZ ;  /* 0x0000000207077210 */ /* 0x000fc60007f3e0ff */
[----:B--2---:R-:W2:Y:S04]  /*31da0*/  LDL.LU R6, [R1+0xe88] ;  /* 0x000e880001067983 */ /* 0x004ea80000300800 */
[----:B------:R4:W-:Y:S01]  /*31db0*/  STL [R1+0xe24], R149 ;  /* 0x000e249501007387 */ /* 0x0009e20000100800 */
[----:B------:R-:W-:-:S03]  /*31dc0*/  IADD3 R150, P2, R150, R2, RZ ;  /* 0x0000000296967210 */ /* 0x000fc60007f5e0ff */
[----:B------:R3:W-:Y:S01]  /*31dd0*/  LDGSTS.E [R5+0x3800], desc[UR4][R10.64], P0 ;  /* 0x038000000a057fae */ /* 0x0007e20008121844 */
[----:B------:R-:W-:-:S03]  /*31de0*/  IMAD.X R12, R12, 0x1, R0, P1 ;  /* 0x000000010c0c7824 */ /* 0x000fc600008e0600 */
[----:B-1----:R-:W2:Y:S01]  /*31df0*/  LDL.LU R148, [R1+0xea8] ;  /* 0x000ea80001947983 */ /* 0x002ea20000300800 */
[----:B------:R-:W-:Y:S02]  /*31e00*/  IMAD.X R151, R151, 0x1, R0, P2 ;  /* 0x0000000197977824 */ /* 0x000fe400010e0600 */
[----:B---3--:R-:W-:Y:S02]  /*31e10*/  IMAD.MOV.U32 R10, RZ, RZ, R8 ;  /* 0x000000ffff0a7224 */ /* 0x008fe400078e0008 */
[----:B------:R-:W-:Y:S01]  /*31e20*/  IMAD.MOV.U32 R11, RZ, RZ, R149 ;  /* 0x000000ffff0b7224 */ /* 0x000fe200078e0095 */
[----:B------:R-:W3:Y:S04]  /*31e30*/  LDL.LU R8, [R1+0xe84] ;  /* 0x000e840001087983 */ /* 0x000ee80000300800 */
[----:B----4-:R-:W4:Y:S04]  /*31e40*/  LDL.LU R149, [R1+0xea4] ;  /* 0x000ea40001957983 */ /* 0x010f280000300800 */
[----:B------:R1:W-:Y:S04]  /*31e50*/  LDGSTS.E [R5+0x3c00], desc[UR4][R10.64], P0 ;  /* 0x03c000000a057fae */ /* 0x0003e80008121844 */
[----:B------:R1:W-:Y:S04]  /*31e60*/  STL [R1+0xe48], R7 ;  /* 0x000e480701007387 */ /* 0x0003e80000100800 */
[----:B------:R1:W-:Y:S02]  /*31e70*/  STL [R1+0xe44], R12 ;  /* 0x000e440c01007387 */ /* 0x0003e40000100800 */
[----:B-1----:R-:W-:-:S02]  /*31e80*/  IMAD.MOV.U32 R10, RZ, RZ, R7 ;  /* 0x000000ffff0a7224 */ /* 0x002fc400078e0007 */
[----:B------:R1:W-:Y:S01]  /*31e90*/  STL [R1+0xe68], R150 ;  /* 0x000e689601007387 */ /* 0x0003e20000100800 */
[----:B------:R-:W-:-:S03]  /*31ea0*/  IMAD.MOV.U32 R11, RZ, RZ, R12 ;  /* 0x000000ffff0b7224 */ /* 0x000fc600078e000c */
[----:B------:R-:W4:Y:S04]  /*31eb0*/  LDL.LU R7, [R1+0xec8] ;  /* 0x000ec80001077983 */ /* 0x000f280000300800 */
[----:B------:R1:W-:Y:S04]  /*31ec0*/  STL [R1+0xe64], R151 ;  /* 0x000e649701007387 */ /* 0x0003e80000100800 */
[----:B------:R1:W-:Y:S04]  /*31ed0*/  LDGSTS.E [R5+0x4000], desc[UR4][R10.64], P0 ;  /* 0x040000000a057fae */ /* 0x0003e80008121844 */
[----:B------:R-:W4:Y:S01]  /*31ee0*/  LDL.LU R12, [R1+0xee8] ;  /* 0x000ee800010c7983 */ /* 0x000f220000300800 */
[----:B-1----:R-:W-:-:S03]  /*31ef0*/  IMAD.MOV.U32 R10, RZ, RZ, R150 ;  /* 0x000000ffff0a7224 */ /* 0x002fc600078e0096 */
[----:B------:R-:W4:Y:S01]  /*31f00*/  LDL.LU R150, [R1+0xec4] ;  /* 0x000ec40001967983 */ /* 0x000f220000300800 */
[----:B------:R-:W-:-:S03]  /*31f10*/  IMAD.MOV.U32 R11, RZ, RZ, R151 ;  /* 0x000000ffff0b7224 */ /* 0x000fc600078e0097 */
[----:B------:R-:W4:Y:S04]  /*31f20*/  LDL.LU R151, [R1+0xee4] ;  /* 0x000ee40001977983 */ /* 0x000f280000300800 */
[----:B------:R1:W-:Y:S01]  /*31f30*/  LDGSTS.E [R5+0x4400], desc[UR4][R10.64], P0 ;  /* 0x044000000a057fae */ /* 0x0003e20008121844 */
[----:B--2---:R-:W-:-:S05]  /*31f40*/  IADD3 R6, P1, R6, R2, RZ ;  /* 0x0000000206067210 */ /* 0x004fca0007f3e0ff */
[----:B------:R2:W-:Y:S01]  /*31f50*/  STL [R1+0xe88], R6 ;  /* 0x000e880601007387 */ /* 0x0005e20000100800 */
[----:B-1----:R-:W-:Y:S01]  /*31f60*/  IMAD.MOV.U32 R10, RZ, RZ, R6 ;  /* 0x000000ffff0a7224 */ /* 0x002fe200078e0006 */
[----:B------:R-:W-:Y:S01]  /*31f70*/  IADD3 R148, P2, R148, R2, RZ ;  /* 0x0000000294947210 */ /* 0x000fe20007f5e0ff */
[----:B---3--:R-:W-:-:S04]  /*31f80*/  IMAD.X R8, R8, 0x1, R0, P1 ;  /* 0x0000000108087824 */ /* 0x008fc800008e0600 */
[----:B----4-:R-:W-:Y:S01]  /*31f90*/  IMAD.X R149, R149, 0x1, R0, P2 ;  /* 0x0000000195957824 */ /* 0x010fe200010e0600 */
[----:B------:R1:W-:Y:S01]  /*31fa0*/  STL [R1+0xe84], R8 ;  /* 0x000e840801007387 */ /* 0x0003e20000100800 */
[----:B------:R-:W-:-:S03]  /*31fb0*/  IMAD.MOV.U32 R11, RZ, RZ, R8 ;  /* 0x000000ffff0b7224 */ /* 0x000fc600078e0008 */
[----:B------:R3:W-:Y:S04]  /*31fc0*/  STL [R1+0xea8], R148 ;  /* 0x000ea89401007387 */ /* 0x0007e80000100800 */
[----:B--2---:R-:W2:Y:S04]  /*31fd0*/  LDL.LU R6, [R1+0xf08] ;  /* 0x000f080001067983 */ /* 0x004ea80000300800 */
[----:B------:R4:W-:Y:S04]  /*31fe0*/  STL [R1+0xea4], R149 ;  /* 0x000ea49501007387 */ /* 0x0009e80000100800 */
[----:B------:R3:W-:Y:S01]  /*31ff0*/  LDGSTS.E [R5+0x4800], desc[UR4][R10.64], P0 ;  /* 0x048000000a057fae */ /* 0x0007e20008121844 */
[----:B------:R-:W-:-:S03]  /*32000*/  IADD3 R7, P1, R7, R2, RZ ;  /* 0x0000000207077210 */ /* 0x000fc60007f3e0ff */
[----:B-1----:R-:W2:Y:S01]  /*32010*/  LDL.LU R8, [R1+0xf28] ;  /* 0x000f280001087983 */ /* 0x002ea20000300800 */
[----:B---3--:R-:W-:Y:S02]  /*32020*/  IMAD.MOV.U32 R10, RZ, RZ, R148 ;  /* 0x000000ffff0a7224 */ /* 0x008fe400078e0094 */
[----:B------:R-:W-:Y:S01]  /*32030*/  IMAD.MOV.U32 R11, RZ, RZ, R149 ;  /* 0x000000ffff0b7224 */ /* 0x000fe200078e0095 */
[----:B------:R-:W3:Y:S01]  /*32040*/  LDL.LU R148, [R1+0xf04] ;  /* 0x000f040001947983 */ /* 0x000ee20000300800 */
[----:B------:R-:W-:-:S03]  /*32050*/  IADD3 R12, P2, R12, R2, RZ ;  /* 0x000000020c0c7210 */ /* 0x000fc60007f5e0ff */
[----:B----4-:R-:W4:Y:S04]  /*32060*/  LDL.LU R149, [R1+0xf24] ;  /* 0x000f240001957983 */ /* 0x010f280000300800 */
[----:B------:R1:W-:Y:S01]  /*32070*/  LDGSTS.E [R5+0x4c00], desc[UR4][R10.64], P0 ;  /* 0x04c000000a057fae */ /* 0x0003e20008121844 */
[----:B------:R-:W-:-:S03]  /*32080*/  IMAD.X R150, R150, 0x1, R0, P1 ;  /* 0x0000000196967824 */ /* 0x000fc600008e0600 */
[----:B------:R1:W-:Y:S01]  /*32090*/  STL [R1+0xec8], R7 ;  /* 0x000ec80701007387 */ /* 0x0003e20000100800 */
[----:B------:R-:W-:-:S03]  /*320a0*/  IMAD.X R151, R151, 0x1, R0, P2 ;  /* 0x0000000197977824 */ /* 0x000fc600010e0600 */
[----:B------:R1:W-:Y:S02]  /*320b0*/  STL [R1+0xec4], R150 ;  /* 0x000ec49601007387 */ /* 0x0003e40000100800 */
[----:B-1----:R-:W-:Y:S02]  /*320c0*/  IMAD.MOV.U32 R10, RZ, RZ, R7 ;  /* 0x000000ffff0a7224 */ /* 0x002fe400078e0007 */
        /* <DEDUP_REMOVED lines=212> */
[----:B------:R-:W-:Y:S01]  /*32e10*/  STL [R1+0x11c8], R7 ;  /* 0x0011c80701007387 */ /* 0x000fe20000100800 */
[----:B------:R-:W-:-:S03]  /*32e20*/  IMAD.X R151, R151, 0x1, R0, P2 ;  /* 0x0000000197977824 */ /* 0x000fc600010e0600 */
[----:B------:R1:W-:Y:S02]  /*32e30*/  STL [R1+0x11c4], R150 ;  /* 0x0011c49601007387 */ /* 0x0003e40000100800 */
[----:B-1----:R-:W-:Y:S02]  /*32e40*/  IMAD.MOV.U32 R10, RZ, RZ, R7 ;  /* 0x000000ffff0a7224 */ /* 0x002fe400078e0007 */
[----:B------:R-:W-:Y:S01]  /*32e50*/  STL [R1+0x11e8], R12 ;  /* 0x0011e80c01007387 */ /* 0x000fe20000100800 */
        /* <DEDUP_REMOVED lines=11> */
[----:B------:R-:W-:Y:S01]  /*32f10*/  STL [R1+0x1208], R6 ;  /* 0x0012080601007387 */ /* 0x000fe20000100800 */
[----:B-1----:R-:W-:Y:S01]  /*32f20*/  IMAD.MOV.U32 R10, RZ, RZ, R6 ;  /* 0x000000ffff0a7224 */ /* 0x002fe200078e0006 */
[----:B------:R-:W-:Y:S01]  /*32f30*/  IADD3 R8, P2, R8, R2, RZ ;  /* 0x0000000208087210 */ /* 0x000fe20007f5e0ff */
[----:B---3--:R-:W-:-:S04]  /*32f40*/  IMAD.X R148, R148, 0x1, R0, P1 ;  /* 0x0000000194947824 */ /* 0x008fc800008e0600 */
[----:B----4-:R-:W-:Y:S01]  /*32f50*/  IMAD.X R149, R149, 0x1, R0, P2 ;  /* 0x0000000195957824 */ /* 0x010fe200010e0600 */
[----:B------:R1:W-:Y:S01]  /*32f60*/  STL [R1+0x1204], R148 ;  /* 0x0012049401007387 */ /* 0x0003e20000100800 */
[----:B------:R-:W-:-:S03]  /*32f70*/  IMAD.MOV.U32 R11, RZ, RZ, R148 ;  /* 0x000000ffff0b7224 */ /* 0x000fc600078e0094 */
[----:B------:R-:W-:Y:S04]  /*32f80*/  STL [R1+0x1228], R8 ;  /* 0x0012280801007387 */ /* 0x000fe80000100800 */
[----:B------:R2:W-:Y:S04]  /*32f90*/  LDGSTS.E [R5+0x13800], desc[UR4][R10.64], P0 ;  /* 0x138000000a057fae */ /* 0x0005e80008121844 */
[----:B-1----:R-:W3:Y:S04]  /*32fa0*/  LDL.LU R148, [R1+0x1288] ;  /* 0x0012880001947983 */ /* 0x002ee80000300800 */
[----:B------:R1:W-:Y:S04]  /*32fb0*/  STL [R1+0x1224], R149 ;  /* 0x0012249501007387 */ /* 0x0003e80000100800 */
[----:B------:R-:W4:Y:S01]  /*32fc0*/  LDL.LU R6, [R1+0x12a8] ;  /* 0x0012a80001067983 */ /* 0x000f220000300800 */
[----:B------:R-:W-:Y:S01]  /*32fd0*/  IADD3 R150, P1, R150, R2, RZ ;  /* 0x0000000296967210 */ /* 0x000fe20007f3e0ff */
[----:B--2---:R-:W-:-:S02]  /*32fe0*/  IMAD.MOV.U32 R10, RZ, RZ, R8 ;  /* 0x000000ffff0a7224 */ /* 0x004fc400078e0008 */
[----:B------:R-:W-:Y:S02]  /*32ff0*/  IMAD.MOV.U32 R11, RZ, RZ, R149 ;  /* 0x000000ffff0b7224 */ /* 0x000fe400078e0095 */
[----:B-1----:R-:W2:Y:S04]  /*33000*/  LDL.LU R149, [R1+0x1284] ;  /* 0x0012840001957983 */ /* 0x002ea80000300800 */
[----:B------:R1:W-:Y:S01]  /*33010*/  LDGSTS.E [R5+0x13c00], desc[UR4][R10.64], P0 ;  /* 0x13c000000a057fae */ /* 0x0003e20008121844 */
[----:B------:R-:W-:-:S03]  /*33020*/  IADD3 R7, P2, R7, R2, RZ ;  /* 0x0000000207077210 */ /* 0x000fc60007f5e0ff */
[----:B------:R-:W2:Y:S01]  /*33030*/  LDL.LU R8, [R1+0x12a4] ;  /* 0x0012a40001087983 */ /* 0x000ea20000300800 */
[----:B------:R-:W-:Y:S02]  /*33040*/  IMAD.X R151, R151, 0x1, R0, P1 ;  /* 0x0000000197977824 */ /* 0x000fe400008e0600 */
[----:B-1----:R-:W-:Y:S02]  /*33050*/  IMAD.MOV.U32 R10, RZ, RZ, R150 ;  /* 0x000000ffff0a7224 */ /* 0x002fe400078e0096 */
[----:B------:R-:W-:Y:S02]  /*33060*/  IMAD.MOV.U32 R11, RZ, RZ, R151 ;  /* 0x000000ffff0b7224 */ /* 0x000fe400078e0097 */
[----:B------:R-:W-:Y:S01]  /*33070*/  IMAD.X R12, R12, 0x1, R0, P2 ;  /* 0x000000010c0c7824 */ /* 0x000fe200010e0600 */
[----:B------:R-:W-:Y:S04]  /*33080*/  STL [R1+0x1248], R150 ;  /* 0x0012489601007387 */ /* 0x000fe80000100800 */
[----:B------:R-:W-:Y:S04]  /*33090*/  STL [R1+0x1244], R151 ;  /* 0x0012449701007387 */ /* 0x000fe80000100800 */
[----:B------:R-:W-:Y:S04]  /*330a0*/  STL [R1+0x1268], R7 ;  /* 0x0012680701007387 */ /* 0x000fe80000100800 */
[----:B------:R1:W-:Y:S04]  /*330b0*/  LDGSTS.E [R5+0x14000], desc[UR4][R10.64], P0 ;  /* 0x140000000a057fae */ /* 0x0003e80008121844 */
[----:B------:R1:W-:Y:S02]  /*330c0*/  STL [R1+0x1264], R12 ;  /* 0x0012640c01007387 */ /* 0x0003e40000100800 */
[----:B-1----:R-:W-:-:S02]  /*330d0*/  IMAD.MOV.U32 R11, RZ, RZ, R12 ;  /* 0x000000ffff0b7224 */ /* 0x002fc400078e000c */
[----:B------:R-:W-:Y:S01]  /*330e0*/  IMAD.MOV.U32 R10, RZ, RZ, R7 ;  /* 0x000000ffff0a7224 */ /* 0x000fe200078e0007 */
[----:B------:R-:W2:Y:S04]  /*330f0*/  LDL.LU R12, [R1+0x12c4] ;  /* 0x0012c400010c7983 */ /* 0x000ea80000300800 */
[----:B------:R-:W2:Y:S04]  /*33100*/  LDL.LU R7, [R1+0x12c8] ;  /* 0x0012c80001077983 */ /* 0x000ea80000300800 */
[----:B------:R-:W2:Y:S04]  /*33110*/  LDL.LU R252, [R1+0x12e4] ;  /* 0x0012e40001fc7983 */ /* 0x000ea80000300800 */
[----:B------:R-:W2:Y:S04]  /*33120*/  LDL.LU R244, [R1+0x12e8] ;  /* 0x0012e80001f47983 */ /* 0x000ea80000300800 */
[----:B------:R1:W-:Y:S01]  /*33130*/  LDGSTS.E [R5+0x14400], desc[UR4][R10.64], P0 ;  /* 0x144000000a057fae */ /* 0x0003e20008121844 */
[----:B---3--:R-:W-:-:S02]  /*33140*/  IADD3 R148, P1, R148, R2, RZ ;  /* 0x0000000294947210 */ /* 0x008fc40007f3e0ff */
[----:B----4-:R-:W-:-:S03]  /*33150*/  IADD3 R6, P2, R6, R2, RZ ;  /* 0x0000000206067210 */ /* 0x010fc60007f5e0ff */
[----:B------:R3:W-:Y:S01]  /*33160*/  STL [R1+0x1288], R148 ;  /* 0x0012889401007387 */ /* 0x0007e20000100800 */
[----:B--2---:R-:W-:-:S05]  /*33170*/  IMAD.X R149, R149, 0x1, R0, P1 ;  /* 0x0000000195957824 */ /* 0x004fca00008e0600 */
[----:B------:R2:W-:Y:S01]  /*33180*/  STL [R1+0x1284], R149 ;  /* 0x0012849501007387 */ /* 0x0005e20000100800 */
[----:B------:R-:W-:-:S03]  /*33190*/  IMAD.X R8, R8, 0x1, R0, P2 ;  /* 0x0000000108087824 */ /* 0x000fc600010e0600 */
[----:B------:R-:W-:Y:S01]  /*331a0*/  STL [R1+0x12a8], R6 ;  /* 0x0012a80601007387 */ /* 0x000fe20000100800 */
[----:B-1----:R-:W-:-:S03]  /*331b0*/  IMAD.MOV.U32 R10, RZ, RZ, R148 ;  /* 0x000000ffff0a7224 */ /* 0x002fc600078e0094 */
[----:B------:R-:W4:Y:S01]  /*331c0*/  LDL.LU R150, [R1+0x1308] ;  /* 0x0013080001967983 */ /* 0x000f220000300800 */
[----:B------:R-:W-:-:S03]  /*331d0*/  IMAD.MOV.U32 R11, RZ, RZ, R149 ;  /* 0x000000ffff0b7224 */ /* 0x000fc600078e0095 */
[----:B------:R1:W-:Y:S04]  /*331e0*/  STL [R1+0x12a4], R8 ;  /* 0x0012a40801007387 */ /* 0x0003e80000100800 */
[----:B---3--:R-:W3:Y:S04]  /*331f0*/  LDL.LU R148, [R1+0x1328] ;  /* 0x0013280001947983 */ /* 0x008ee80000300800 */
[----:B------:R-:W3:Y:S04]  /*33200*/  LDL.LU R151, [R1+0x1304] ;  /* 0x0013040001977983 */ /* 0x000ee80000300800 */
[----:B------:R1:W-:Y:S04]  /*33210*/  LDGSTS.E [R5+0x14800], desc[UR4][R10.64], P0 ;  /* 0x148000000a057fae */ /* 0x0003e80008121844 */
[----:B--2---:R-:W2:Y:S01]  /*33220*/  LDL.LU R149, [R1+0x1324] ;  /* 0x0013240001957983 */ /* 0x004ea20000300800 */
[----:B-1----:R-:W-:-:S02]  /*33230*/  IMAD.MOV.U32 R10, RZ, RZ, R6 ;  /* 0x000000ffff0a7224 */ /* 0x002fc400078e0006 */
[----:B------:R-:W-:Y:S02]  /*33240*/  IMAD.MOV.U32 R11, RZ, RZ, R8 ;  /* 0x000000ffff0b7224 */ /* 0x000fe400078e0008 */
[----:B------:R-:W2:Y:S04]  /*33250*/  LDL.LU R8, [R1+0x1348] ;  /* 0x0013480001087983 */ /* 0x000ea80000300800 */
[----:B------:R-:W2:Y:S04]  /*33260*/  LDL.LU R6, [R1+0x1368] ;  /* 0x0013680001067983 */ /* 0x000ea80000300800 */
[----:B------:R1:W-:Y:S01]  /*33270*/  LDGSTS.E [R5+0x14c00], desc[UR4][R10.64], P0 ;  /* 0x14c000000a057fae */ /* 0x0003e20008121844 */
[----:B------:R-:W-:-:S05]  /*33280*/  IADD3 R7, P1, R7, R2, RZ ;  /* 0x0000000207077210 */ /* 0x000fca0007f3e0ff */
[----:B------:R-:W-:Y:S01]  /*33290*/  IMAD.X R12, R12, 0x1, R0, P1 ;  /* 0x000000010c0c7824 */ /* 0x000fe200008e0600 */
[----:B------:R-:W-:Y:S01]  /*332a0*/  IADD3 R244, P2, R244, R2, RZ ;  /* 0x00000002f4f47210 */ /* 0x000fe20007f5e0ff */
[----:B------:R-:W-:Y:S02]  /*332b0*/  STL [R1+0x12c8], R7 ;  /* 0x0012c80701007387 */ /* 0x000fe40000100800 */
[----:B-1----:R-:W-:Y:S02]  /*332c0*/  IMAD.MOV.U32 R11, RZ, RZ, R12 ;  /* 0x000000ffff0b7224 */ /* 0x002fe400078e000c */
[----:B------:R-:W-:Y:S01]  /*332d0*/  IMAD.X R252, R252, 0x1, R0, P2 ;  /* 0x00000001fcfc7824 */ /* 0x000fe200010e0600 */
[----:B------:R1:W-:Y:S01]  /*332e0*/  STL [R1+0x12c4], R12 ;  /* 0x0012c40c01007387 */ /* 0x0003e20000100800 */
[----:B------:R-:W-:-:S03]  /*332f0*/  IMAD.MOV.U32 R10, RZ, RZ, R7 ;  /* 0x000000ffff0a7224 */ /* 0x000fc600078e0007 */
[----:B------:R-:W-:Y:S04]  /*33300*/  STL [R1+0x12e8], R244 ;  /* 0x0012e8f401007387 */ /* 0x000fe80000100800 */
[----:B------:R1:W-:Y:S04]  /*33310*/  LDGSTS.E [R5+0x15000], desc[UR4][R10.64], P0 ;  /* 0x150000000a057fae */ /* 0x0003e80008121844 */
[----:B-1----:R-:W2:Y:S04]  /*33320*/  LDL.LU R12, [R1+0x1344] ;  /* 0x00134400010c7983 */ /* 0x002ea80000300800 */
[----:B------:R1:W-:Y:S04]  /*33330*/  STL [R1+0x12e4], R252 ;  /* 0x0012e4fc01007387 */ /* 0x0003e80000100800 */
[----:B------:R-:W2:Y:S01]  /*33340*/  LDL.LU R7, [R1+0x1364] ;  /* 0x0013640001077983 */ /* 0x000ea20000300800 */
[----:B------:R-:W-:-:S02]  /*33350*/  IMAD.MOV.U32 R10, RZ, RZ, R244 ;  /* 0x000000ffff0a7224 */ /* 0x000fc400078e00f4 */
[----:B------:R-:W-:-:S05]  /*33360*/  IMAD.MOV.U32 R11, RZ, RZ, R252 ;  /* 0x000000ffff0b7224 */ /* 0x000fca00078e00fc */
[----:B------:R1:W-:Y:S01]  /*33370*/  LDGSTS.E [R5+0x15400], desc[UR4][R10.64], P0 ;  /* 0x154000000a057fae */ /* 0x0003e20008121844 */
[----:B----4-:R-:W-:-:S05]  /*33380*/  IADD3 R150, P1, R150, R2, RZ ;  /* 0x0000000296967210 */ /* 0x010fca0007f3e0ff */
[----:B-1----:R-:W-:Y:S01]  /*33390*/  IMAD.MOV.U32 R10, RZ, RZ, R150 ;  /* 0x000000ffff0a7224 */ /* 0x002fe200078e0096 */
[----:B---3--:R-:W-:Y:S01]  /*333a0*/  IADD3 R148, P2, R148, R2, RZ ;  /* 0x0000000294947210 */ /* 0x008fe20007f5e0ff */
[----:B------:R-:W-:-:S05]  /*333b0*/  IMAD.X R151, R151, 0x1, R0, P1 ;  /* 0x0000000197977824 */ /* 0x000fca00008e0600 */
[----:B------:R-:W-:Y:S01]  /*333c0*/  MOV R11, R151 ;  /* 0x00000097000b7202 */ /* 0x000fe20000000f00 */
[----:B--2---:R-:W-:Y:S01]  /*333d0*/  IMAD.X R149, R149, 0x1, R0, P2 ;  /* 0x0000000195957824 */ /* 0x004fe200010e0600 */
[----:B------:R1:W-:Y:S04]  /*333e0*/  STL [R1+0x1308], R150 ;  /* 0x0013089601007387 */ /* 0x0003e80000100800 */
[----:B------:R2:W-:Y:S01]  /*333f0*/  LDGSTS.E [R5+0x15800], desc[UR4][R10.64], P0 ;  /* 0x158000000a057fae */ /* 0x0005e20008121844 */
[----:B------:R-:W-:-:S03]  /*33400*/  IADD3 R8, P1, R8, R2, RZ ;  /* 0x0000000208087210 */ /* 0x000fc60007f3e0ff */
[----:B------:R-:W-:Y:S01]  /*33410*/  STL [R1+0x1304], R151 ;  /* 0x0013049701007387 */ /* 0x000fe20000100800 */
[----:B------:R-:W-:Y:S01]  /*33420*/  IADD3 R6, P2, R6, R2, RZ ;  /* 0x0000000206067210 */ /* 0x000fe20007f5e0ff */
[----:B--2---:R-:W-:Y:S02]  /*33430*/  IMAD.MOV.U32 R10, RZ, RZ, R148 ;  /* 0x000000ffff0a7224 */ /* 0x004fe400078e0094 */
[----:B------:R-:W-:Y:S01]  /*33440*/  IMAD.MOV.U32 R11, RZ, RZ, R149 ;  /* 0x000000ffff0b7224 */ /* 0x000fe200078e0095 */
[----:B------:R2:W-:Y:S04]  /*33450*/  STL [R1+0x1328], R148 ;  /* 0x0013289401007387 */ /* 0x0005e80000100800 */
[----:B------:R3:W-:Y:S04]  /*33460*/  STL [R1+0x1324], R149 ;  /* 0x0013249501007387 */ /* 0x0007e80000100800 */
[----:B------:R-:W4:Y:S04]  /*33470*/  LDL.LU R252, [R1+0x13a4] ;  /* 0x0013a40001fc7983 */ /* 0x000f280000300800 */
[----:B------:R-:W4:Y:S04]  /*33480*/  LDL.LU R244, [R1+0x13a8] ;  /* 0x0013a80001f47983 */ /* 0x000f280000300800 */
[----:B------:R1:W-:Y:S04]  /*33490*/  LDGSTS.E [R5+0x15c00], desc[UR4][R10.64], P0 ;  /* 0x15c000000a057fae */ /* 0x0003e80008121844 */
[----:B------:R-:W-:Y:S01]  /*334a0*/  STL [R1+0x1348], R8 ;  /* 0x0013480801007387 */ /* 0x000fe20000100800 */
[----:B------:R-:W-:-:S02]  /*334b0*/  IMAD.X R12, R12, 0x1, R0, P1 ;  /* 0x000000010c0c7824 */ /* 0x000fc400008e0600 */
[----:B-1----:R-:W-:Y:S02]  /*334c0*/  IMAD.MOV.U32 R10, RZ, RZ, R8 ;  /* 0x000000ffff0a7224 */ /* 0x002fe400078e0008 */
[----:B------:R-:W-:Y:S01]  /*334d0*/  IMAD.MOV.U32 R11, RZ, RZ, R12 ;  /* 0x000000ffff0b7224 */ /* 0x000fe200078e000c */
[----:B------:R1:W-:Y:S01]  /*334e0*/  STL [R1+0x1344], R12 ;  /* 0x0013440c01007387 */ /* 0x0003e20000100800 */
[----:B------:R-:W-:-:S03]  /*334f0*/  IMAD.X R7, R7, 0x1, R0, P2 ;  /* 0x0000000107077824 */ /* 0x000fc600010e0600 */
[----:B------:R-:W-:Y:S04]  /*33500*/  STL [R1+0x1368], R6 ;  /* 0x0013680601007387 */ /* 0x000fe80000100800 */
[----:B------:R-:W4:Y:S04]  /*33510*/  LDL.LU R150, [R1+0x13c8] ;  /* 0x0013c80001967983 */ /* 0x000f280000300800 */
[----:B------:R1:W-:Y:S04]  /*33520*/  STL [R1+0x1364], R7 ;  /* 0x0013640701007387 */ /* 0x0003e80000100800 */
[----:B--2---:R-:W2:Y:S04]  /*33530*/  LDL.LU R148, [R1+0x13e8] ;  /* 0x0013e80001947983 */ /* 0x004ea80000300800 */
[----:B------:R1:W-:Y:S04]  /*33540*/  LDGSTS.E [R5+0x16000], desc[UR4][R10.64], P0 ;  /* 0x160000000a057fae */ /* 0x0003e80008121844 */
[----:B------:R-:W2:Y:S04]  /*33550*/  LDL.LU R151, [R1+0x13c4] ;  /* 0x0013c40001977983 */ /* 0x000ea80000300800 */
[----:B---3--:R-:W3:Y:S01]  /*33560*/  LDL.LU R149, [R1+0x13e4] ;  /* 0x0013e40001957983 */ /* 0x008ee20000300800 */
[----:B-1----:R-:W-:-:S03]  /*33570*/  IMAD.MOV.U32 R10, RZ, RZ, R6 ;  /* 0x000000ffff0a7224 */ /* 0x002fc600078e0006 */
[----:B------:R-:W3:Y:S01]  /*33580*/  LDL.LU R12, [R1+0x1404] ;  /* 0x00140400010c7983 */ /* 0x000ee20000300800 */
[----:B------:R-:W-:-:S03]  /*33590*/  IMAD.MOV.U32 R11, RZ, RZ, R7 ;  /* 0x000000ffff0b7224 */ /* 0x000fc600078e0007 */
[----:B------:R-:W3:Y:S04]  /*335a0*/  LDL.LU R8, [R1+0x1408] ;  /* 0x0014080001087983 */ /* 0x000ee80000300800 */
[----:B------:R-:W3:Y:S04]  /*335b0*/  LDL.LU R7, [R1+0x1424] ;  /* 0x0014240001077983 */ /* 0x000ee80000300800 */
[----:B------:R-:W3:Y:S04]  /*335c0*/  LDL.LU R6, [R1+0x1428] ;  /* 0x0014280001067983 */ /* 0x000ee80000300800 */
[----:B------:R1:W-:Y:S04]  /*335d0*/  LDGSTS.E [R5+0x16400], desc[UR4][R10.64], P0 ;  /* 0x164000000a057fae */ /* 0x0003e80008121844 */
[----:B------:R-:W3:Y:S04]  /*335e0*/  LDL.LU R10, [R1+0x1384] ;  /* 0x00138400010a7983 */ /* 0x000ee80000300800 */
[----:B------:R-:W1:Y:S01]  /*335f0*/  LDL.LU R11, [R1+0x1388] ;  /* 0x00138800010b7983 */ /* 0x000e620000300800 */
[----:B----4-:R-:W-:-:S05]  /*33600*/  IADD3 R244, P2, R244, R2, RZ ;  /* 0x00000002f4f47210 */ /* 0x010fca0007f5e0ff */
[----:B------:R-:W-:Y:S01]  /*33610*/  IMAD.X R252, R252, 0x1, R0, P2 ;  /* 0x00000001fcfc7824 */ /* 0x000fe200010e0600 */
[----:B--2---:R-:W-:-:S05]  /*33620*/  IADD3 R148, P2, R148, R2, RZ ;  /* 0x0000000294947210 */ /* 0x004fca0007f5e0ff */
[----:B---3--:R-:W-:Y:S01]  /*33630*/  IMAD.X R149, R149, 0x1, R0, P2 ;  /* 0x0000000195957824 */ /* 0x008fe200010e0600 */
[----:B-1----:R-:W-:-:S05]  /*33640*/  IADD3 R11, P1, R11, R2, RZ ;  /* 0x000000020b0b7210 */ /* 0x002fca0007f3e0ff */
[----:B------:R-:W-:Y:S01]  /*33650*/  IMAD.X R10, R10, 0x1, R0, P1 ;  /* 0x000000010a0a7824 */ /* 0x000fe200008e0600 */
[----:B------:R1:W-:Y:S04]  /*33660*/  STL [R1+0x1388], R11 ;  /* 0x0013880b01007387 */ /* 0x0003e80000100800 */
[----:B------:R2:W-:Y:S01]  /*33670*/  STL [R1+0x1384], R10 ;  /* 0x0013840a01007387 */ /* 0x0005e20000100800 */
[----:B-1----:R-:W-:-:S04]  /*33680*/  LOP3.LUT R11, R11, R10, RZ, 0x3c, !PT ;  /* 0x0000000a0b0b7212 */ /* 0x002fc800078e3cff */
[----:B--2---:R-:W-:-:S04]  /*33690*/  LOP3.LUT R10, R11, R10, RZ, 0x3c, !PT ;  /* 0x0000000a0b0a7212 */ /* 0x004fc800078e3cff */
[----:B------:R-:W-:Y:S02]  /*336a0*/  LOP3.LUT R11, R11, R10, RZ, 0x3c, !PT ;  /* 0x0000000a0b0b7212 */ /* 0x000fe400078e3cff */
[----:B------:R-:W-:-:S03]  /*336b0*/  IADD3 R150, P1, R150, R2, RZ ;  /* 0x0000000296967210 */ /* 0x000fc60007f3e0ff */
[----:B------:R1:W-:Y:S02]  /*336c0*/  LDGSTS.E [R5+0x16800], desc[UR4][R10.64], P0 ;  /* 0x168000000a057fae */ /* 0x0003e40008121844 */
        /* <DEDUP_REMOVED lines=9> */
[----:B------:R1:W-:Y:S04]  /*33760*/  LDGSTS.E [R5+0x17000], desc[UR4][R10.64], P0 ;  /* 0x170000000a057fae */ /* 0x0003e80008121844 */
[----:B------:R-:W-:Y:S01]  /*33770*/  STL [R1+0x13a8], R244 ;  /* 0x0013a8f401007387 */ /* 0x000fe20000100800 */
[----:B-1----:R-:W-:Y:S02]  /*33780*/  IMAD.MOV.U32 R10, RZ, RZ, R148 ;  /* 0x000000ffff0a7224 */ /* 0x002fe400078e0094 */
[----:B------:R-:W-:Y:S01]  /*33790*/  IMAD.MOV.U32 R11, RZ, RZ, R149 ;  /* 0x000000ffff0b7224 */ /* 0x000fe200078e0095 */
[----:B------:R-:W-:Y:S01]  /*337a0*/  STL [R1+0x13a4], R252 ;  /* 0x0013a4fc01007387 */ /* 0x000fe20000100800 */
[----:B------:R-:W-:-:S03]  /*337b0*/  IMAD.X R7, R7, 0x1, R0, P2 ;  /* 0x0000000107077824 */ /* 0x000fc600010e0600 */
[----:B------:R1:W-:Y:S04]  /*337c0*/  LDGSTS.E [R5+0x17400], desc[UR4][R10.64], P0 ;  /* 0x174000000a057fae */ /* 0x0003e80008121844 */
[----:B------:R-:W-:Y:S04]  /*337d0*/  STL [R1+0x13c8], R150 ;  /* 0x0013c89601007387 */ /* 0x000fe80000100800 */
[----:B------:R-:W-:Y:S01]  /*337e0*/  STL [R1+0x13c4], R151 ;  /* 0x0013c49701007387 */ /* 0x000fe20000100800 */
[----:B-1----:R-:W-:Y:S02]  /*337f0*/  IMAD.MOV.U32 R10, RZ, RZ, R8 ;  /* 0x000000ffff0a7224 */ /* 0x002fe400078e0008 */
[----:B------:R-:W-:Y:S01]  /*33800*/  IMAD.MOV.U32 R11, RZ, RZ, R12 ;  /* 0x000000ffff0b7224 */ /* 0x000fe200078e000c */
[----:B------:R-:W-:Y:S04]  /*33810*/  STL [R1+0x13e8], R148 ;  /* 0x0013e89401007387 */ /* 0x000fe80000100800 */
[----:B------:R-:W-:Y:S04]  /*33820*/  STL [R1+0x13e4], R149 ;  /* 0x0013e49501007387 */ /* 0x000fe80000100800 */
[----:B------:R-:W-:Y:S04]  /*33830*/  STL [R1+0x1408], R8 ;  /* 0x0014080801007387 */ /* 0x000fe80000100800 */
[----:B------:R-:W-:Y:S04]  /*33840*/  STL [R1+0x1404], R12 ;  /* 0x0014040c01007387 */ /* 0x000fe80000100800 */
[----:B------:R1:W-:Y:S04]  /*33850*/  LDGSTS.E [R5+0x17800], desc[UR4][R10.64], P0 ;  /* 0x178000000a057fae */ /* 0x0003e80008121844 */
[----:B------:R2:W-:Y:S01]  /*33860*/  STL [R1+0x1428], R6 ;  /* 0x0014280601007387 */ /* 0x0005e20000100800 */
[----:B-1----:R-:W-:-:S02]  /*33870*/  IMAD.MOV.U32 R10, RZ, RZ, R6 ;  /* 0x000000ffff0a7224 */ /* 0x002fc400078e0006 */
[----:B------:R-:W-:Y:S01]  /*33880*/  IMAD.MOV.U32 R11, RZ, RZ, R7 ;  /* 0x000000ffff0b7224 */ /* 0x000fe200078e0007 */
[----:B--2---:R-:W-:Y:S01]  /*33890*/  LOP3.LUT R6, R9, 0x20, RZ, 0x3c, !PT ;  /* 0x0000002009067812 */ /* 0x004fe200078e3cff */
[----:B------:R1:W-:Y:S04]  /*338a0*/  STL [R1+0x1424], R7 ;  /* 0x0014240701007387 */ /* 0x0003e80000100800 */
[----:B------:R2:W-:Y:S04]  /*338b0*/  LDGSTS.E [R5+0x17c00], desc[UR4][R10.64], P0 ;  /* 0x17c000000a057fae */ /* 0x0005e80008121844 */
[----:B------:R-:W3:Y:S01]  /*338c0*/  LDL.LU R148, [R1+0xe0c] ;  /* 0x000e0c0001947983 */ /* 0x000ee20000300800 */
[----:B--2---:R-:W-:-:S03]  /*338d0*/  VIADD R5, R6, UR9 ;  /* 0x0000000906057c36 */ /* 0x004fc60008000000 */
[----:B------:R-:W2:Y:S04]  /*338e0*/  LDL.LU R6, [R1+0xe10] ;  /* 0x000e100001067983 */ /* 0x000ea80000300800 */
[----:B------:R-:W4:Y:S04]  /*338f0*/  LDL.LU R149, [R1+0xe2c] ;  /* 0x000e2c0001957983 */ /* 0x000f280000300800 */
[----:B------:R-:W4:Y:S04]  /*33900*/  LDL.LU R8, [R1+0xe30] ;  /* 0x000e300001087983 */ /* 0x000f280000300800 */
[----:B------:R-:W4:Y:S04]  /*33910*/  LDL.LU R12, [R1+0xe4c] ;  /* 0x000e4c00010c7983 */ /* 0x000f280000300800 */
[----:B-1----:R-:W4:Y:S04]  /*33920*/  LDL.LU R7, [R1+0xe50] ;  /* 0x000e500001077983 */ /* 0x002f280000300800 */
[----:B------:R-:W4:Y:S04]  /*33930*/  LDL.LU R151, [R1+0xe6c] ;  /* 0x000e6c0001977983 */ /* 0x000f280000300800 */
[----:B------:R-:W4:Y:S01]  /*33940*/  LDL.LU R150, [R1+0xe70] ;  /* 0x000e700001967983 */ /* 0x000f220000300800 */
[----:B------:R-:W-:-:S02]  /*33950*/  IADD3 R17, P1, R17, R2, RZ ;  /* 0x0000000211117210 */ /* 0x000fc40007f3e0ff */
[----:B------:R-:W-:-:S03]  /*33960*/  IADD3 R153, P2, R153, R2, RZ ;  /* 0x0000000299997210 */ /* 0x000fc60007f5e0ff */
[----:B------:R-:W-:Y:S02]  /*33970*/  IMAD.X R16, R16, 0x1, R0, P1 ;  /* 0x0000000110107824 */ /* 0x000fe400008e0600 */
[----:B------:R-:W-:Y:S02]  /*33980*/  IMAD.MOV.U32 R10, RZ, RZ, R17 ;  /* 0x000000ffff0a7224 */ /* 0x000fe400078e0011 */
[----:B------:R-:W-:Y:S01]  /*33990*/  IMAD.MOV.U32 R11, RZ, RZ, R16 ;  /* 0x000000ffff0b7224 */ /* 0x000fe200078e0010 */
[----:B------:R-:W-:Y:S01]  /*339a0*/  IADD3 R161, P1, R161, R2, RZ ;  /* 0x00000002a1a17210 */ /* 0x000fe20007f3e0ff */
[----:B------:R-:W-:-:S03]  /*339b0*/  IMAD.X R152, R152, 0x1, R0, P2 ;  /* 0x0000000198987824 */ /* 0x000fc600010e0600 */
[----:B------:R1:W-:Y:S01]  /*339c0*/  LDGSTS.E [R5+0x100], desc[UR4][R10.64], P0 ;  /* 0x001000000a057fae */ /* 0x0003e20008121844 */
        /* <DEDUP_REMOVED lines=62> */
[----:B--2---:R-:W-:-:S05]  /*33db0*/  IADD3 R6, P1, R6, R2, RZ ;  /* 0x0000000206067210 */ /* 0x004fca0007f3e0ff */
[----:B---3--:R-:W-:Y:S01]  /*33dc0*/  IMAD.X R148, R148, 0x1, R0, P1 ;  /* 0x0000000194947824 */ /* 0x008fe200008e0600 */
[-C--:B----4-:R-:W-:Y:S01]  /*33dd0*/  IADD3 R8, P2, R8, R2.reuse, RZ ;  /* 0x0000000208087210 */ /* 0x090fe20007f5e0ff */
[----:B------:R2:W-:Y:S01]  /*33de0*/  STL [R1+0xe10], R6 ;  /* 0x000e100601007387 */ /* 0x0005e20000100800 */
[----:B-1----:R-:W-:Y:S02]  /*33df0*/  IMAD.MOV.U32 R10, RZ, RZ, R6 ;  /* 0x000000ffff0a7224 */ /* 0x002fe400078e0006 */
[----:B------:R-:W-:Y:S01]  /*33e00*/  IMAD.MOV.U32 R11, RZ, RZ, R148 ;  /* 0x000000ffff0b7224 */ /* 0x000fe200078e0094 */
[----:B------:R1:W-:Y:S01]  /*33e10*/  STL [R1+0xe0c], R148 ;  /* 0x000e0c9401007387 */ /* 0x0003e20000100800 */
[--C-:B------:R-:W-:Y:S01]  /*33e20*/  IMAD.X R149, R149, 0x1, R0.reuse, P2 ;  /* 0x0000000195957824 */ /* 0x100fe200010e0600 */
[----:B------:R-:W-:Y:S02]  /*33e30*/  IADD3 R7, P1, R7, R2, RZ ;  /* 0x0000000207077210 */ /* 0x000fe40007f3e0ff */
[----:B------:R3:W-:Y:S04]  /*33e40*/  STL [R1+0xe30], R8 ;  /* 0x000e300801007387 */ /* 0x0007e80000100800 */
[----:B--2---:R-:W2:Y:S01]  /*33e50*/  LDL.LU R6, [R1+0xe90] ;  /* 0x000e900001067983 */ /* 0x004ea20000300800 */
[----:B------:R-:W-:-:S03]  /*33e60*/  IMAD.X R12, R12, 0x1, R0, P1 ;  /* 0x000000010c0c7824 */ /* 0x000fc600008e0600 */
[----:B------:R4:W-:Y:S01]  /*33e70*/  STL [R1+0xe2c], R149 ;  /* 0x000e2c9501007387 */ /* 0x0009e20000100800 */
[----:B------:R-:W-:-:S03]  /*33e80*/  IADD3 R150, P2, R150, R2, RZ ;  /* 0x0000000296967210 */ /* 0x000fc60007f5e0ff */
[----:B------:R3:W-:Y:S04]  /*33e90*/  LDGSTS.E [R5+0x3900], desc[UR4][R10.64], P0 ;  /* 0x039000000a057fae */ /* 0x0007e80008121844 */
        /* <DEDUP_REMOVED lines=278> */
[----:B------:R-:W-:Y:S01]  /*35000*/  IMAD.MOV.U32 R11, RZ, RZ, R148 ;  /* 0x000000ffff0b7224 */ /* 0x000fe200078e0094 */
[----:B------:R1:W-:Y:S01]  /*35010*/  STL [R1+0x120c], R148 ;  /* 0x00120c9401007387 */ /* 0x0003e20000100800 */
[----:B----4-:R-:W-:-:S03]  /*35020*/  IMAD.X R149, R149, 0x1, R0, P2 ;  /* 0x0000000195957824 */ /* 0x010fc600010e0600 */
[----:B------:R-:W-:Y:S04]  /*35030*/  STL [R1+0x1230], R8 ;  /* 0x0012300801007387 */ /* 0x000fe80000100800 */
[----:B------:R2:W-:Y:S04]  /*35040*/  LDGSTS.E [R5+0x13900], desc[UR4][R10.64], P0 ;  /* 0x139000000a057fae */ /* 0x0005e80008121844 */
[----:B-1----:R-:W3:Y:S04]  /*35050*/  LDL.LU R148, [R1+0x1290] ;  /* 0x0012900001947983 */ /* 0x002ee80000300800 */
[----:B------:R1:W-:Y:S01]  /*35060*/  STL [R1+0x122c], R149 ;  /* 0x00122c9501007387 */ /* 0x0003e20000100800 */
[----:B------:R-:W-:Y:S01]  /*35070*/  IADD3 R150, P1, R150, R2, RZ ;  /* 0x0000000296967210 */ /* 0x000fe20007f3e0ff */
[----:B--2---:R-:W-:-:S02]  /*35080*/  IMAD.MOV.U32 R10, RZ, RZ, R8 ;  /* 0x000000ffff0a7224 */ /* 0x004fc400078e0008 */
[----:B------:R-:W2:Y:S01]  /*35090*/  LDL.LU R6, [R1+0x12b0] ;  /* 0x0012b00001067983 */ /* 0x000ea20000300800 */
[----:B------:R-:W-:-:S03]  /*350a0*/  IMAD.MOV.U32 R11, RZ, RZ, R149 ;  /* 0x000000ffff0b7224 */ /* 0x000fc600078e0095 */
[----:B-1----:R-:W4:Y:S04]  /*350b0*/  LDL.LU R149, [R1+0x128c] ;  /* 0x00128c0001957983 */ /* 0x002f280000300800 */
[----:B------:R1:W-:Y:S01]  /*350c0*/  LDGSTS.E [R5+0x13d00], desc[UR4][R10.64], P0 ;  /* 0x13d000000a057fae */ /* 0x0003e20008121844 */
[----:B------:R-:W-:-:S03]  /*350d0*/  IADD3 R7, P2, R7, R2, RZ ;  /* 0x0000000207077210 */ /* 0x000fc60007f5e0ff */
[----:B------:R-:W4:Y:S01]  /*350e0*/  LDL.LU R8, [R1+0x12ac] ;  /* 0x0012ac0001087983 */ /* 0x000f220000300800 */
        /* <DEDUP_REMOVED lines=11> */
[----:B------:R-:W4:Y:S04]  /*351a0*/  LDL.LU R12, [R1+0x12cc] ;  /* 0x0012cc00010c7983 */ /* 0x000f280000300800 */
[----:B------:R-:W4:Y:S04]  /*351b0*/  LDL.LU R7, [R1+0x12d0] ;  /* 0x0012d00001077983 */ /* 0x000f280000300800 */
[----:B------:R-:W4:Y:S04]  /*351c0*/  LDL.LU R252, [R1+0x12ec] ;  /* 0x0012ec0001fc7983 */ /* 0x000f280000300800 */
[----:B------:R-:W4:Y:S04]  /*351d0*/  LDL.LU R244, [R1+0x12f0] ;  /* 0x0012f00001f47983 */ /* 0x000f280000300800 */
[----:B------:R1:W-:Y:S01]  /*351e0*/  LDGSTS.E [R5+0x14500], desc[UR4][R10.64], P0 ;  /* 0x145000000a057fae */ /* 0x0003e20008121844 */
[----:B---3--:R-:W-:-:S05]  /*351f0*/  IADD3 R148, P1, R148, R2, RZ ;  /* 0x0000000294947210 */ /* 0x008fca0007f3e0ff */
[----:B------:R3:W-:Y:S01]  /*35200*/  STL [R1+0x1290], R148 ;  /* 0x0012909401007387 */ /* 0x0007e20000100800 */
[----:B--2---:R-:W-:Y:S01]  /*35210*/  IADD3 R6, P2, R6, R2, RZ ;  /* 0x0000000206067210 */ /* 0x004fe20007f5e0ff */
[----:B----4-:R-:W-:-:S05]  /*35220*/  IMAD.X R149, R149, 0x1, R0, P1 ;  /* 0x0000000195957824 */ /* 0x010fca00008e0600 */
        /* <DEDUP_REMOVED lines=35> */
[----:B------:R-:W-:-:S04]  /*35460*/  IMAD.X R151, R151, 0x1, R0, P1 ;  /* 0x0000000197977824 */ /* 0x000fc800008e0600 */
[----:B------:R-:W-:Y:S02]  /*35470*/  IMAD.MOV.U32 R11, RZ, RZ, R151 ;  /* 0x000000ffff0b7224 */ /* 0x000fe400078e0097 */
[----:B--2---:R-:W-:-:S03]  /*35480*/  IMAD.X R149, R149, 0x1, R0, P2 ;  /* 0x0000000195957824 */ /* 0x004fc600010e0600 */
[----:B------:R1:W-:Y:S04]  /*35490*/  LDGSTS.E [R5+0x15900], desc[UR4][R10.64], P0 ;  /* 0x159000000a057fae */ /* 0x0003e80008121844 */
[----:B------:R2:W-:Y:S01]  /*354a0*/  STL [R1+0x1310], R150 ;  /* 0x0013109601007387 */ /* 0x0005e20000100800 */
[-C--:B------:R-:W-:Y:S01]  /*354b0*/  IADD3 R8, P1, R8, R2.reuse, RZ ;  /* 0x0000000208087210 */ /* 0x080fe20007f3e0ff */
[----:B-1----:R-:W-:Y:S02]  /*354c0*/  IMAD.MOV.U32 R10, RZ, RZ, R148 ;  /* 0x000000ffff0a7224 */ /* 0x002fe400078e0094 */
[----:B------:R-:W-:Y:S01]  /*354d0*/  STL [R1+0x130c], R151 ;  /* 0x00130c9701007387 */ /* 0x000fe20000100800 */
[----:B------:R-:W-:Y:S01]  /*354e0*/  IMAD.MOV.U32 R11, RZ, RZ, R149 ;  /* 0x000000ffff0b7224 */ /* 0x000fe200078e0095 */
[----:B------:R-:W-:-:S02]  /*354f0*/  IADD3 R6, P2, R6, R2, RZ ;  /* 0x0000000206067210 */ /* 0x000fc40007f5e0ff */
        /* <DEDUP_REMOVED lines=12> */
[----:B--2---:R-:W2:Y:S04]  /*355c0*/  LDL.LU R150, [R1+0x13d0] ;  /* 0x0013d00001967983 */ /* 0x004ea80000300800 */
[----:B------:R1:W-:Y:S04]  /*355d0*/  STL [R1+0x136c], R7 ;  /* 0x00136c0701007387 */ /* 0x0003e80000100800 */
[----:B------:R-:W2:Y:S04]  /*355e0*/  LDL.LU R148, [R1+0x13f0] ;  /* 0x0013f00001947983 */ /* 0x000ea80000300800 */
        /* <DEDUP_REMOVED lines=68> */
[----:B------:R-:W-:-:S03]  /*35a30*/  IMAD.MOV.U32 R10, RZ, RZ, R19 ;  /* 0x000000ffff0a7224 */ /* 0x000fc600078e0013 */
[----:B------:R-:W-:Y:S01]  /*35a40*/  MOV R11, R18 ;  /* 0x00000012000b7202 */ /* 0x000fe20000000f00 */
[----:B------:R-:W-:Y:S01]  /*35a50*/  IMAD.X R154, R154, 0x1, R0, P2 ;  /* 0x000000019a9a7824 */ /* 0x000fe200010e0600 */
[----:B------:R-:W-:-:S03]  /*35a60*/  IADD3 R163, P1, R163, R2, RZ ;  /* 0x00000002a3a37210 */ /* 0x000fc60007f3e0ff */
[----:B------:R1:W-:Y:S01]  /*35a70*/  LDGSTS.E [R5+0x200], desc[UR4][R10.64], P0 ;  /* 0x002000000a057fae */ /* 0x0003e20008121844 */
[-C--:B------:R-:W-:Y:S01]  /*35a80*/  IADD3 R171, P2, R171, R2.reuse, RZ ;  /* 0x00000002abab7210 */ /* 0x080fe20007f5e0ff */
[----:B------:R-:W-:Y:S01]  /*35a90*/  IMAD.X R162, R162, 0x1, R0, P1 ;  /* 0x00000001a2a27824 */ /* 0x000fe200008e0600 */
[----:B------:R-:W-:Y:S01]  /*35aa0*/  IADD3 R179, P1, R179, R2, RZ ;  /* 0x00000002b3b37210 */ /* 0x000fe20007f3e0ff */
[----:B-1----:R-:W-:Y:S02]  /*35ab0*/  IMAD.MOV.U32 R10, RZ, RZ, R155 ;  /* 0x000000ffff0a7224 */ /* 0x002fe400078e009b */
[----:B------:R-:W-:Y:S02]  /*35ac0*/  IMAD.MOV.U32 R11, RZ, RZ, R154 ;  /* 0x000000ffff0b7224 */ /* 0x000fe400078e009a */
        /* <DEDUP_REMOVED lines=409> */
[----:B------:R2:W-:Y:S04]  /*37460*/  STL [R1+0x12f8], R244 ;  /* 0x0012f8f401007387 */ /* 0x0005e80000100800 */
        /* <DEDUP_REMOVED lines=65> */
[----:B------:R-:W-:Y:S01]  /*37880*/  IADD3 R6, P2, R6, R2, RZ ;  /* 0x0000000206067210 */ /* 0x000fe20007f5e0ff */
[----:B------:R-:W-:Y:S02]  /*37890*/  IMAD.X R12, R12, 0x1, R0, P1 ;  /* 0x000000010c0c7824 */ /* 0x000fe400008e0600 */
[----:B------:R-:W-:Y:S01]  /*378a0*/  STL [R1+0x13b8], R252 ;  /* 0x0013b8fc01007387 */ /* 0x000fe20000100800 */
[----:B-1----:R-:W-:Y:S02]  /*378b0*/  IMAD.MOV.U32 R10, RZ, RZ, R150 ;  /* 0x000000ffff0a7224 */ /* 0x002fe400078e0096 */
[----:B------:R-:W-:Y:S01]  /*378c0*/  IMAD.MOV.U32 R11, RZ, RZ, R151 ;  /* 0x000000ffff0b7224 */ /* 0x000fe200078e0097 */
[----:B------:R1:W-:Y:S04]  /*378d0*/  STL [R1+0x13b4], R244 ;  /* 0x0013b4f401007387 */ /* 0x0003e80000100800 */
[----:B------:R2:W-:Y:S01]  /*378e0*/  LDGSTS.E [R5+0x17200], desc[UR4][R10.64], P0 ;  /* 0x172000000a057fae */ /* 0x0005e20008121844 */
[----:B------:R-:W-:-:S03]  /*378f0*/  IMAD.X R7, R7, 0x1, R0, P2 ;  /* 0x0000000107077824 */ /* 0x000fc600010e0600 */
[----:B-1----:R-:W3:Y:S04]  /*37900*/  LDL.LU R244, [R1+0x1a88] ;  /* 0x001a880001f47983 */ /* 0x002ee80000300800 */
[----:B------:R-:W4:Y:S01]  /*37910*/  LDL.LU R252, [R1+0x1a84] ;  /* 0x001a840001fc7983 */ /* 0x000f220000300800 */
[----:B--2---:R-:W-:Y:S02]  /*37920*/  IMAD.MOV.U32 R10, RZ, RZ, R148 ;  /* 0x000000ffff0a7224 */ /* 0x004fe400078e0094 */
[----:B------:R-:W-:Y:S01]  /*37930*/  IMAD.MOV.U32 R11, RZ, RZ, R149 ;  /* 0x000000ffff0b7224 */ /* 0x000fe200078e0095 */
[----:B------:R-:W-:Y:S04]  /*37940*/  STL [R1+0x13d8], R150 ;  /* 0x0013d89601007387 */ /* 0x000fe80000100800 */
[----:B------:R1:W-:Y:S04]  /*37950*/  LDGSTS.E [R5+0x17600], desc[UR4][R10.64], P0 ;  /* 0x176000000a057fae */ /* 0x0003e80008121844 */
[----:B------:R-:W-:Y:S04]  /*37960*/  STL [R1+0x13d4], R151 ;  /* 0x0013d49701007387 */ /* 0x000fe80000100800 */
[----:B------:R-:W-:Y:S01]  /*37970*/  STL [R1+0x13f8], R148 ;  /* 0x0013f89401007387 */ /* 0x000fe20000100800 */
[----:B-1----:R-:W-:-:S02]  /*37980*/  IMAD.MOV.U32 R10, RZ, RZ, R8 ;  /* 0x000000ffff0a7224 */ /* 0x002fc400078e0008 */
[----:B------:R-:W-:Y:S01]  /*37990*/  IMAD.MOV.U32 R11, RZ, RZ, R12 ;  /* 0x000000ffff0b7224 */ /* 0x000fe200078e000c */
[----:B------:R-:W-:Y:S04]  /*379a0*/  STL [R1+0x13f4], R149 ;  /* 0x0013f49501007387 */ /* 0x000fe80000100800 */
[----:B------:R-:W-:Y:S04]  /*379b0*/  STL [R1+0x1418], R8 ;  /* 0x0014180801007387 */ /* 0x000fe80000100800 */
[----:B------:R-:W-:Y:S04]  /*379c0*/  STL [R1+0x1414], R12 ;  /* 0x0014140c01007387 */ /* 0x000fe80000100800 */
[----:B------:R-:W-:Y:S04]  /*379d0*/  STL [R1+0x1438], R6 ;  /* 0x0014380601007387 */ /* 0x000fe80000100800 */
[----:B------:R1:W-:Y:S04]  /*379e0*/  LDGSTS.E [R5+0x17a00], desc[UR4][R10.64], P0 ;  /* 0x17a000000a057fae */ /* 0x0003e80008121844 */
[----:B------:R2:W-:Y:S01]  /*379f0*/  STL [R1+0x1434], R7 ;  /* 0x0014340701007387 */ /* 0x0005e20000100800 */
[----:B-1----:R-:W-:-:S03]  /*37a00*/  IMAD.MOV.U32 R11, RZ, RZ, R7 ;  /* 0x000000ffff0b7224 */ /* 0x002fc600078e0007 */
[----:B--2---:R-:W2:Y:S01]  /*37a10*/  LDL.LU R7, [R1+0xe00] ;  /* 0x000e000001077983 */ /* 0x004ea20000300800 */
[-C--:B------:R-:W-:Y:S01]  /*37a20*/  IADD3 R21, P1, R21, R2.reuse, RZ ;  /* 0x0000000215157210 */ /* 0x080fe20007f3e0ff */
[----:B------:R-:W-:Y:S01]  /*37a30*/  IMAD.MOV.U32 R10, RZ, RZ, R6 ;  /* 0x000000ffff0a7224 */ /* 0x000fe200078e0006 */
[----:B------:R-:W-:Y:S01]  /*37a40*/  LOP3.LUT R6, R9, 0x60, RZ, 0x3c, !PT ;  /* 0x0000006009067812 */ /* 0x000fe200078e3cff */
[----:B------:R-:W4:Y:S01]  /*37a50*/  LDL.LU R150, [R1+0xe1c] ;  /* 0x000e1c0001967983 */ /* 0x000f220000300800 */
[-C--:B------:R-:W-:Y:S01]  /*37a60*/  IADD3 R157, P2, R157, R2.reuse, RZ ;  /* 0x000000029d9d7210 */ /* 0x080fe20007f5e0ff */
[--C-:B------:R-:W-:Y:S02]  /*37a70*/  IMAD.X R20, R20, 0x1, R0.reuse, P1 ;  /* 0x0000000114147824 */ /* 0x100fe400008e0600 */
[----:B------:R1:W-:Y:S01]  /*37a80*/  LDGSTS.E [R5+0x17e00], desc[UR4][R10.64], P0 ;  /* 0x17e000000a057fae */ /* 0x0003e20008121844 */
[-C--:B------:R-:W-:Y:S01]  /*37a90*/  IADD3 R165, P1, R165, R2.reuse, RZ ;  /* 0x00000002a5a57210 */ /* 0x080fe20007f3e0ff */
[----:B------:R-:W-:Y:S01]  /*37aa0*/  IMAD.X R156, R156, 0x1, R0, P2 ;  /* 0x000000019c9c7824 */ /* 0x000fe200010e0600 */
[----:B------:R-:W-:Y:S01]  /*37ab0*/  IADD3 R173, P2, R173, R2, RZ ;  /* 0x00000002adad7210 */ /* 0x000fe20007f5e0ff */
[----:B------:R-:W4:Y:S01]  /*37ac0*/  LDL.LU R8, [R1+0xe20] ;  /* 0x000e200001087983 */ /* 0x000f220000300800 */
[----:B-1----:R-:W-:-:S03]  /*37ad0*/  VIADD R5, R6, UR9 ;  /* 0x0000000906057c36 */ /* 0x002fc60008000000 */
[----:B------:R-:W4:Y:S01]  /*37ae0*/  LDL.LU R151, [R1+0xe3c] ;  /* 0x000e3c0001977983 */ /* 0x000f220000300800 */
[----:B------:R-:W-:Y:S02]  /*37af0*/  IMAD.MOV.U32 R10, RZ, RZ, R21 ;  /* 0x000000ffff0a7224 */ /* 0x000fe400078e0015 */
[----:B------:R-:W-:Y:S01]  /*37b00*/  IMAD.MOV.U32 R11, RZ, RZ, R20 ;  /* 0x000000ffff0b7224 */ /* 0x000fe200078e0014 */
[----:B------:R-:W4:Y:S01]  /*37b10*/  LDL.LU R148, [R1+0xe40] ;  /* 0x000e400001947983 */ /* 0x000f220000300800 */
[----:B------:R-:W-:-:S03]  /*37b20*/  IMAD.X R164, R164, 0x1, R0, P1 ;  /* 0x00000001a4a47824 */ /* 0x000fc600008e0600 */
[----:B------:R1:W-:Y:S01]  /*37b30*/  LDGSTS.E [R5+0x300], desc[UR4][R10.64], P0 ;  /* 0x003000000a057fae */ /* 0x0003e20008121844 */
[----:B------:R-:W-:Y:S01]  /*37b40*/  IMAD.X R172, R172, 0x1, R0, P2 ;  /* 0x00000001acac7824 */ /* 0x000fe200010e0600 */
[-C--:B------:R-:W-:Y:S02]  /*37b50*/  IADD3 R181, P1, R181, R2.reuse, RZ ;  /* 0x00000002b5b57210 */ /* 0x080fe40007f3e0ff */
[----:B------:R-:W4:Y:S01]  /*37b60*/  LDL.LU R6, [R1+0xe60] ;  /* 0x000e600001067983 */ /* 0x000f220000300800 */
[----:B-1----:R-:W-:Y:S02]  /*37b70*/  IMAD.MOV.U32 R10, RZ, RZ, R157 ;  /* 0x000000ffff0a7224 */ /* 0x002fe400078e009d */
[----:B------:R-:W-:Y:S01]  /*37b80*/  IMAD.MOV.U32 R11, RZ, RZ, R156 ;  /* 0x000000ffff0b7224 */ /* 0x000fe200078e009c */
[----:B------:R-:W-:Y:S01]  /*37b90*/  IADD3 R189, P2, R189, R2, RZ ;  /* 0x00000002bdbd7210 */ /* 0x000fe20007f5e0ff */
[----:B------:R-:W-:Y:S01]  /*37ba0*/  IMAD.X R180, R180, 0x1, R0, P1 ;  /* 0x00000001b4b47824 */ /* 0x000fe200008e0600 */
[----:B------:R-:W4:Y:S04]  /*37bb0*/  LDL.LU R12, [R1+0xe80] ;  /* 0x000e8000010c7983 */ /* 0x000f280000300800 */
[----:B------:R1:W-:Y:S02]  /*37bc0*/  LDGSTS.E [R5+0x700], desc[UR4][R10.64], P0 ;  /* 0x007000000a057fae */ /* 0x0003e40008121844 */
[----:B-1----:R-:W-:-:S02]  /*37bd0*/  IMAD.MOV.U32 R10, RZ, RZ, R165 ;  /* 0x000000ffff0a7224 */ /* 0x002fc400078e00a5 */
        /* <DEDUP_REMOVED lines=36> */
[----:B------:R1:W-:Y:S02]  /*37e20*/  LDGSTS.E [R5+0x2700], desc[UR4][R10.64], P0 ;  /* 0x027000000a057fae */ /* 0x0003e40008121844 */
[----:B-1----:R-:W-:Y:S01]  /*37e30*/  MOV R10, R229 ;  /* 0x000000e5000a7202 */ /* 0x002fe20000000f00 */
[----:B------:R-:W-:-:S05]  /*37e40*/  IMAD.MOV.U32 R11, RZ, RZ, R228 ;  /* 0x000000ffff0b7224 */ /* 0x000fca00078e00e4 */
[----:B------:R1:W-:Y:S02]  /*37e50*/  LDGSTS.E [R5+0x2b00], desc[UR4][R10.64], P0 ;  /* 0x02b000000a057fae */ /* 0x0003e40008121844 */
[----:B-1----:R-:W-:Y:S02]  /*37e60*/  IMAD.MOV.U32 R10, RZ, RZ, R237 ;  /* 0x000000ffff0a7224 */ /* 0x002fe400078e00ed */
[----:B------:R-:W-:-:S05]  /*37e70*/  IMAD.MOV.U32 R11, RZ, RZ, R236 ;  /* 0x000000ffff0b7224 */ /* 0x000fca00078e00ec */
[----:B------:R1:W-:Y:S01]  /*37e80*/  LDGSTS.E [R5+0x2f00], desc[UR4][R10.64], P0 ;  /* 0x02f000000a057fae */ /* 0x0003e20008121844 */
[----:B---3--:R-:W-:Y:S02]  /*37e90*/  IMAD.X R244, R244, 0x1, R0, P1 ;  /* 0x00000001f4f47824 */ /* 0x008fe400008e0600 */
[----:B-1----:R-:W-:Y:S02]  /*37ea0*/  IMAD.MOV.U32 R10, RZ, RZ, R245 ;  /* 0x000000ffff0a7224 */ /* 0x002fe400078e00f5 */
[----:B------:R-:W-:-:S05]  /*37eb0*/  IMAD.MOV.U32 R11, RZ, RZ, R244 ;  /* 0x000000ffff0b7224 */ /* 0x000fca00078e00f4 */
[----:B------:R1:W-:Y:S01]  /*37ec0*/  LDGSTS.E [R5+0x3300], desc[UR4][R10.64], P0 ;  /* 0x033000000a057fae */ /* 0x0003e20008121844 */
[----:B--2---:R-:W-:-:S05]  /*37ed0*/  IADD3 R7, P2, R7, R2, RZ ;  /* 0x0000000207077210 */ /* 0x004fca0007f5e0ff */
[----:B------:R2:W-:Y:S01]  /*37ee0*/  STL [R1+0xe00], R7 ;  /* 0x000e000701007387 */ /* 0x0005e20000100800 */
[----:B-1----:R-:W-:-:S03]  /*37ef0*/  IMAD.MOV.U32 R10, RZ, RZ, R7 ;  /* 0x000000ffff0a7224 */ /* 0x002fc600078e0007 */
[----:B--2---:R-:W2:Y:S04]  /*37f00*/  LDL.LU R7, [R1+0xe5c] ;  /* 0x000e5c0001077983 */ /* 0x004ea80000300800 */
[----:B------:R-:W3:Y:S01]  /*37f10*/  LDL.LU R149, [R1+0xe7c] ;  /* 0x000e7c0001957983 */ /* 0x000ee20000300800 */
[----:B----4-:R-:W-:Y:S01]  /*37f20*/  IMAD.X R252, R252, 0x1, R0, P2 ;  /* 0x00000001fcfc7824 */ /* 0x010fe200010e0600 */
[----:B------:R-:W-:-:S03]  /*37f30*/  IADD3 R8, P1, R8, R2, RZ ;  /* 0x0000000208087210 */ /* 0x000fc60007f3e0ff */
[----:B------:R-:W-:Y:S01]  /*37f40*/  IMAD.MOV.U32 R11, RZ, RZ, R252 ;  /* 0x000000ffff0b7224 */ /* 0x000fe200078e00fc */
[-C--:B------:R-:W-:Y:S01]  /*37f50*/  IADD3 R148, P2, R148, R2.reuse, RZ ;  /* 0x0000000294947210 */ /* 0x080fe20007f5e0ff */
[--C-:B------:R-:W-:Y:S01]  /*37f60*/  IMAD.X R150, R150, 0x1, R0.reuse, P1 ;  /* 0x0000000196967824 */ /* 0x100fe200008e0600 */
[----:B------:R1:W-:Y:S03]  /*37f70*/  STL [R1+0xe20], R8 ;  /* 0x000e200801007387 */ /* 0x0003e60000100800 */
[----:B------:R-:W-:Y:S01]  /*37f80*/  IMAD.X R151, R151, 0x1, R0, P2 ;  /* 0x0000000197977824 */ /* 0x000fe200010e0600 */
[----:B------:R4:W-:Y:S01]  /*37f90*/  LDGSTS.E [R5+0x3700], desc[UR4][R10.64], P0 ;  /* 0x037000000a057fae */ /* 0x0009e20008121844 */
[----:B------:R-:W-:-:S03]  /*37fa0*/  IADD3 R6, P1, R6, R2, RZ ;  /* 0x0000000206067210 */ /* 0x000fc60007f3e0ff */
[----:B------:R1:W-:Y:S04]  /*37fb0*/  STL [R1+0xe1c], R150 ;  /* 0x000e1c9601007387 */ /* 0x0003e80000100800 */
[----:B------:R1:W-:Y:S01]  /*37fc0*/  STL [R1+0xe40], R148 ;  /* 0x000e409401007387 */ /* 0x0003e20000100800 */
[----:B----4-:R-:W-:Y:S02]  /*37fd0*/  IMAD.MOV.U32 R10, RZ, RZ, R8 ;  /* 0x000000ffff0a7224 */ /* 0x010fe400078e0008 */
[----:B------:R-:W-:Y:S01]  /*37fe0*/  IMAD.MOV.U32 R11, RZ, RZ, R150 ;  /* 0x000000ffff0b7224 */ /* 0x000fe200078e0096 */
[----:B-1----:R-:W4:Y:S01]  /*37ff0*/  LDL.LU R8, [R1+0xea0] ;  /* 0x000ea00001087983 */ /* 0x002f220000300800 */
[----:B------:R-:W-:-:S03]  /*38000*/  IADD3 R12, P2, R12, R2, RZ ;  /* 0x000000020c0c7210 */ /* 0x000fc60007f5e0ff */
[----:B------:R1:W-:Y:S04]  /*38010*/  STL [R1+0xe3c], R151 ;  /* 0x000e3c9701007387 */ /* 0x0003e80000100800 */
[----:B------:R1:W-:Y:S04]  /*38020*/  LDGSTS.E [R5+0x3b00], desc[UR4][R10.64], P0 ;  /* 0x03b000000a057fae */ /* 0x0003e80008121844 */
[----:B------:R-:W4:Y:S01]  /*38030*/  LDL.LU R150, [R1+0xec0] ;  /* 0x000ec00001967983 */ /* 0x000f220000300800 */
[----:B-1----:R-:W-:Y:S02]  /*38040*/  IMAD.MOV.U32 R10, RZ, RZ, R148 ;  /* 0x000000ffff0a7224 */ /* 0x002fe400078e0094 */
[----:B------:R-:W-:Y:S01]  /*38050*/  IMAD.MOV.U32 R11, RZ, RZ, R151 ;  /* 0x000000ffff0b7224 */ /* 0x000fe200078e0097 */
[----:B------:R-:W4:Y:S04]  /*38060*/  LDL.LU R148, [R1+0xe9c] ;  /* 0x000e9c0001947983 */ /* 0x000f280000300800 */
[----:B------:R-:W4:Y:S04]  /*38070*/  LDL.LU R151, [R1+0xebc] ;  /* 0x000ebc0001977983 */ /* 0x000f280000300800 */
[----:B------:R1:W-:Y:S04]  /*38080*/  LDGSTS.E [R5+0x3f00], desc[UR4][R10.64], P0 ;  /* 0x03f000000a057fae */ /* 0x0003e80008121844 */
[----:B------:R3:W-:Y:S01]  /*38090*/  STL [R1+0xe60], R6 ;  /* 0x000e600601007387 */ /* 0x0007e20000100800 */
[----:B-1----:R-:W-:-:S02]  /*380a0*/  IMAD.MOV.U32 R10, RZ, RZ, R6 ;  /* 0x000000ffff0a7224 */ /* 0x002fc400078e0006 */
[--C-:B--2---:R-:W-:Y:S02]  /*380b0*/  IMAD.X R7, R7, 0x1, R0.reuse, P1 ;  /* 0x0000000107077824 */ /* 0x104fe400008e0600 */
[----:B---3--:R-:W-:-:S03]  /*380c0*/  IMAD.X R149, R149, 0x1, R0, P2 ;  /* 0x0000000195957824 */ /* 0x008fc600010e0600 */
[----:B------:R1:W-:Y:S01]  /*380d0*/  STL [R1+0xe5c], R7 ;  /* 0x000e5c0701007387 */ /* 0x0003e20000100800 */
[----:B------:R-:W-:-:S03]  /*380e0*/  IMAD.MOV.U32 R11, RZ, RZ, R7 ;  /* 0x000000ffff0b7224 */ /* 0x000fc600078e0007 */
[----:B------:R2:W-:Y:S04]  /*380f0*/  STL [R1+0xe80], R12 ;  /* 0x000e800c01007387 */ /* 0x0005e80000100800 */
[----:B------:R-:W3:Y:S04]  /*38100*/  LDL.LU R6, [R1+0xee0] ;  /* 0x000ee00001067983 */ /* 0x000ee80000300800 */
[----:B------:R2:W-:Y:S04]  /*38110*/  STL [R1+0xe7c], R149 ;  /* 0x000e7c9501007387 */ /* 0x0005e80000100800 */
[----:B------:R2:W-:Y:S04]  /*38120*/  LDGSTS.E [R5+0x4300], desc[UR4][R10.64], P0 ;  /* 0x043000000a057fae */ /* 0x0005e80008121844 */
[----:B-1----:R-:W3:Y:S01]  /*38130*/  LDL.LU R7, [R1+0xf00] ;  /* 0x000f000001077983 */ /* 0x002ee20000300800 */
[----:B--2---:R-:W-:-:S03]  /*38140*/  IMAD.MOV.U32 R10, RZ, RZ, R12 ;  /* 0x000000ffff0a7224 */ /* 0x004fc600078e000c */
[----:B------:R-:W2:Y:S01]  /*38150*/  LDL.LU R12, [R1+0xedc] ;  /* 0x000edc00010c7983 */ /* 0x000ea20000300800 */
[----:B------:R-:W-:-:S03]  /*38160*/  IMAD.MOV.U32 R11, RZ, RZ, R149 ;  /* 0x000000ffff0b7224 */ /* 0x000fc600078e0095 */
[----:B------:R-:W2:Y:S01]  /*38170*/  LDL.LU R149, [R1+0xefc] ;  /* 0x000efc0001957983 */ /* 0x000ea20000300800 */
[-C--:B----4-:R-:W-:Y:S02]  /*38180*/  IADD3 R8, P1, R8, R2.reuse, RZ ;  /* 0x0000000208087210 */ /* 0x090fe40007f3e0ff */
[----:B------:R-:W-:Y:S01]  /*38190*/  IADD3 R150, P2, R150, R2, RZ ;  /* 0x0000000296967210 */ /* 0x000fe20007f5e0ff */
[----:B------:R1:W-:Y:S04]  /*381a0*/  LDGSTS.E [R5+0x4700], desc[UR4][R10.64], P0 ;  /* 0x047000000a057fae */ /* 0x0003e80008121844 */
[----:B------:R4:W-:Y:S01]  /*381b0*/  STL [R1+0xea0], R8 ;  /* 0x000ea00801007387 */ /* 0x0009e20000100800 */
[----:B------:R-:W-:Y:S02]  /*381c0*/  IMAD.X R148, R148, 0x1, R0, P1 ;  /* 0x0000000194947824 */ /* 0x000fe400008e0600 */
[----:B-1----:R-:W-:-:S02]  /*381d0*/  IMAD.MOV.U32 R10, RZ, RZ, R8 ;  /* 0x000000ffff0a7224 */ /* 0x002fc400078e0008 */
[----:B------:R-:W-:Y:S01]  /*381e0*/  IMAD.X R151, R151, 0x1, R0, P2 ;  /* 0x0000000197977824 */ /* 0x000fe200010e0600 */
[----:B------:R1:W-:Y:S01]  /*381f0*/  STL [R1+0xe9c], R148 ;  /* 0x000e9c9401007387 */ /* 0x0003e20000100800 */
[----:B------:R-:W-:-:S03]  /*38200*/  IMAD.MOV.U32 R11, RZ, RZ, R148 ;  /* 0x000000ffff0b7224 */ /* 0x000fc600078e0094 */
[----:B------:R1:W-:Y:S04]  /*38210*/  STL [R1+0xec0], R150 ;  /* 0x000ec09601007387 */ /* 0x0003e80000100800 */
[----:B----4-:R-:W4:Y:S04]  /*38220*/  LDL.LU R8, [R1+0xf20] ;  /* 0x000f200001087983 */ /* 0x010f280000300800 */
[----:B------:R1:W-:Y:S04]  /*38230*/  STL [R1+0xebc], R151 ;  /* 0x000ebc9701007387 */ /* 0x0003e80000100800 */
[----:B------:R1:W-:Y:S04]  /*38240*/  LDGSTS.E [R5+0x4b00], desc[UR4][R10.64], P0 ;  /* 0x04b000000a057fae */ /* 0x0003e80008121844 */
[----:B-1----:R-:W4:Y:S01]  /*38250*/  LDL.LU R148, [R1+0xf40] ;  /* 0x000f400001947983 */ /* 0x002f220000300800 */
[----:B------:R-:W-:-:S02]  /*38260*/  IMAD.MOV.U32 R10, RZ, RZ, R150 ;  /* 0x000000ffff0a7224 */ /* 0x000fc400078e0096 */
[----:B------:R-:W-:Y:S01]  /*38270*/  IMAD.MOV.U32 R11, RZ, RZ, R151 ;  /* 0x000000ffff0b7224 */ /* 0x000fe200078e0097 */
[----:B------:R-:W4:Y:S04]  /*38280*/  LDL.LU R150, [R1+0xf1c] ;  /* 0x000f1c0001967983 */ /* 0x000f280000300800 */
[----:B------:R-:W4:Y:S04]  /*38290*/  LDL.LU R151, [R1+0xf3c] ;  /* 0x000f3c0001977983 */ /* 0x000f280000300800 */
[----:B------:R1:W-:Y:S01]  /*382a0*/  LDGSTS.E [R5+0x4f00], desc[UR4][R10.64], P0 ;  /* 0x04f000000a057fae */ /* 0x0003e20008121844 */
[----:B---3--:R-:W-:-:S05]  /*382b0*/  IADD3 R6, P1, R6, R2, RZ ;  /* 0x0000000206067210 */ /* 0x008fca0007f3e0ff */
[----:B------:R3:W-:Y:S01]  /*382c0*/  STL [R1+0xee0], R6 ;  /* 0x000ee00601007387 */ /* 0x0007e20000100800 */
[----:B-1----:R-:W-:Y:S01]  /*382d0*/  IMAD.MOV.U32 R10, RZ, RZ, R6 ;  /* 0x000000ffff0a7224 */ /* 0x002fe200078e0006 */
[----:B------:R-:W-:Y:S01]  /*382e0*/  IADD3 R7, P2, R7, R2, RZ ;  /* 0x0000000207077210 */ /* 0x000fe20007f5e0ff */
[----:B--2---:R-:W-:-:S04]  /*382f0*/  IMAD.X R12, R12, 0x1, R0, P1 ;  /* 0x000000010c0c7824 */ /* 0x004fc800008e0600 */
[----:B------:R-:W-:Y:S01]  /*38300*/  IMAD.X R149, R149, 0x1, R0, P2 ;  /* 0x0000000195957824 */ /* 0x000fe200010e0600 */
[----:B------:R1:W-:Y:S01]  /*38310*/  STL [R1+0xedc], R12 ;  /* 0x000edc0c01007387 */ /* 0x0003e20000100800 */
[----:B------:R-:W-:-:S03]  /*38320*/  IMAD.MOV.U32 R11, RZ, RZ, R12 ;  /* 0x000000ffff0b7224 */ /* 0x000fc600078e000c */
[----:B------:R2:W-:Y:S04]  /*38330*/  STL [R1+0xf00], R7 ;  /* 0x000f000701007387 */ /* 0x0005e80000100800 */
[----:B---3--:R-:W3:Y:S04]  /*38340*/  LDL.LU R6, [R1+0xf60] ;  /* 0x000f600001067983 */ /* 0x008ee80000300800 */
[----:B------:R2:W-:Y:S04]  /*38350*/  STL [R1+0xefc], R149 ;  /* 0x000efc9501007387 */ /* 0x0005e80000100800 */
[----:B------:R2:W-:Y:S04]  /*38360*/  LDGSTS.E [R5+0x5300], desc[UR4][R10.64], P0 ;  /* 0x053000000a057fae */ /* 0x0005e80008121844 */
[----:B-1----:R-:W3:Y:S01]  /*38370*/  LDL.LU R12, [R1+0xf80] ;  /* 0x000f8000010c7983 */ /* 0x002ee20000300800 */
[----:B--2---:R-:W-:-:S03]  /*38380*/  IMAD.MOV.U32 R10, RZ, RZ, R7 ;  /* 0x000000ffff0a7224 */ /* 0x004fc600078e0007 */
[----:B------:R-:W2:Y:S01]  /*38390*/  LDL.LU R7, [R1+0xf5c] ;  /* 0x000f5c0001077983 */ /* 0x000ea20000300800 */
[----:B------:R-:W-:-:S03]  /*383a0*/  IMAD.MOV.U32 R11, RZ, RZ, R149 ;  /* 0x000000ffff0b7224 */ /* 0x000fc600078e0095 */
[----:B------:R-:W2:Y:S01]  /*383b0*/  LDL.LU R149, [R1+0xf7c] ;  /* 0x000f7c0001957983 */ /* 0x000ea20000300800 */
[----:B----4-:R-:W-:-:S03]  /*383c0*/  IADD3 R8, P1, R8, R2, RZ ;  /* 0x0000000208087210 */ /* 0x010fc60007f3e0ff */
[----:B------:R1:W-:Y:S01]  /*383d0*/  LDGSTS.E [R5+0x5700], desc[UR4][R10.64], P0 ;  /* 0x057000000a057fae */ /* 0x0003e20008121844 */
[----:B------:R-:W-:-:S03]  /*383e0*/  IADD3 R148, P2, R148, R2, RZ ;  /* 0x0000000294947210 */ /* 0x000fc60007f5e0ff */
[----:B------:R4:W-:Y:S01]  /*383f0*/  STL [R1+0xf20], R8 ;  /* 0x000f200801007387 */ /* 0x0009e20000100800 */
[----:B------:R-:W-:Y:S02]  /*38400*/  IMAD.X R150, R150, 0x1, R0, P1 ;  /* 0x0000000196967824 */ /* 0x000fe400008e0600 */
[----:B-1----:R-:W-:Y:S02]  /*38410*/  IMAD.MOV.U32 R10, RZ, RZ, R8 ;  /* 0x000000ffff0a7224 */ /* 0x002fe400078e0008 */
        /* <DEDUP_REMOVED lines=178> */
[----:B-1----:R-:W-:Y:S02]  /*38f40*/  IMAD.MOV.U32 R10, RZ, RZ, R8 ;  /* 0x000000ffff0a7224 */ /* 0x002fe400078e0008 */
[--C-:B------:R-:W-:Y:S02]  /*38f50*/  IMAD.X R148, R148, 0x1, R0.reuse, P1 ;  /* 0x0000000194947824 */ /* 0x100fe400008e0600 */
[----:B------:R-:W-:-:S03]  /*38f60*/  IMAD.X R151, R151, 0x1, R0, P2 ;  /* 0x0000000197977824 */ /* 0x000fc600010e0600 */
        /* <DEDUP_REMOVED lines=38> */
[----:B------:R-:W-:Y:S04]  /*391d0*/  STL [R1+0x1240], R148 ;  /* 0x0012409401007387 */ /* 0x000fe80000100800 */
[----:B----4-:R-:W4:Y:S04]  /*391e0*/  LDL.LU R8, [R1+0x12a0] ;  /* 0x0012a00001087983 */ /* 0x010f280000300800 */
[----:B------:R1:W-:Y:S04]  /*391f0*/  STL [R1+0x123c], R151 ;  /* 0x00123c9701007387 */ /* 0x0003e80000100800 */
[----:B------:R1:W-:Y:S04]  /*39200*/  LDGSTS.E [R5+0x13b00], desc[UR4][R10.64], P0 ;  /* 0x13b000000a057fae */ /* 0x0003e80008121844 */
[----:B-1----:R-:W4:Y:S01]  /*39210*/  LDL.LU R150, [R1+0x12c0] ;  /* 0x0012c00001967983 */ /* 0x002f220000300800 */
[----:B------:R-:W-:-:S02]  /*39220*/  IMAD.MOV.U32 R10, RZ, RZ, R148 ;  /* 0x000000ffff0a7224 */ /* 0x000fc400078e0094 */
[----:B------:R-:W-:Y:S02]  /*39230*/  IMAD.MOV.U32 R11, RZ, RZ, R151 ;  /* 0x000000ffff0b7224 */ /* 0x000fe400078e0097 */
        /* <DEDUP_REMOVED lines=22> */
[----:B------:R-:W-:Y:S01]  /*393a0*/  IADD3 R150, P2, R150, R2, RZ ;  /* 0x0000000296967210 */ /* 0x000fe20007f5e0ff */
[----:B-1----:R-:W-:Y:S02]  /*393b0*/  IMAD.MOV.U32 R10, RZ, RZ, R8 ;  /* 0x000000ffff0a7224 */ /* 0x002fe400078e0008 */
[----:B------:R-:W-:-:S04]  /*393c0*/  IMAD.X R151, R151, 0x1, R0, P1 ;  /* 0x0000000197977824 */ /* 0x000fc800008e0600 */
[----:B------:R-:W-:Y:S02]  /*393d0*/  IMAD.MOV.U32 R11, RZ, RZ, R151 ;  /* 0x000000ffff0b7224 */ /* 0x000fe400078e0097 */
[----:B------:R-:W-:-:S03]  /*393e0*/  IMAD.X R148, R148, 0x1, R0, P2 ;  /* 0x0000000194947824 */ /* 0x000fc600010e0600 */
[----:B------:R1:W-:Y:S04]  /*393f0*/  LDGSTS.E [R5+0x14b00], desc[UR4][R10.64], P0 ;  /* 0x14b000000a057fae */ /* 0x0003e80008121844 */
[----:B------:R-:W-:Y:S04]  /*39400*/  STL [R1+0x12a0], R8 ;  /* 0x0012a00801007387 */ /* 0x000fe80000100800 */
[----:B------:R4:W-:Y:S01]  /*39410*/  STL [R1+0x129c], R151 ;  /* 0x00129c9701007387 */ /* 0x0009e20000100800 */
[----:B-1----:R-:W-:Y:S02]  /*39420*/  IMAD.MOV.U32 R10, RZ, RZ, R150 ;  /* 0x000000ffff0a7224 */ /* 0x002fe400078e0096 */
[----:B------:R-:W-:Y:S01]  /*39430*/  IMAD.MOV.U32 R11, RZ, RZ, R148 ;  /* 0x000000ffff0b7224 */ /* 0x000fe200078e0094 */
[----:B------:R-:W-:Y:S04]  /*39440*/  STL [R1+0x12c0], R150 ;  /* 0x0012c09601007387 */ /* 0x000fe80000100800 */
[----:B----4-:R-:W4:Y:S04]  /*39450*/  LDL.LU R151, [R1+0x1320] ;  /* 0x0013200001977983 */ /* 0x010f280000300800 */
[----:B------:R1:W-:Y:S04]  /*39460*/  LDGSTS.E [R5+0x14f00], desc[UR4][R10.64], P0 ;  /* 0x14f000000a057fae */ /* 0x0003e80008121844 */
[----:B------:R1:W-:Y:S04]  /*39470*/  STL [R1+0x12bc], R148 ;  /* 0x0012bc9401007387 */ /* 0x0003e80000100800 */
[----:B------:R-:W4:Y:S04]  /*39480*/  LDL.LU R8, [R1+0x1340] ;  /* 0x0013400001087983 */ /* 0x000f280000300800 */
[----:B-1----:R-:W5:Y:S04]  /*39490*/  LDL.LU R148, [R1+0x1a80] ;  /* 0x001a800001947983 */ /* 0x002f680000300800 */
[----:B------:R-:W4:Y:S01]  /*394a0*/  LDL.LU R150, [R1+0x133c] ;  /* 0x00133c0001967983 */ /* 0x000f220000300800 */
[----:B---3--:R-:W-:-:S05]  /*394b0*/  IADD3 R6, P1, R6, R2, RZ ;  /* 0x0000000206067210 */ /* 0x008fca0007f3e0ff */
[----:B------:R-:W-:Y:S01]  /*394c0*/  IMAD.MOV.U32 R10, RZ, RZ, R6 ;  /* 0x000000ffff0a7224 */ /* 0x000fe200078e0006 */
[----:B------:R-:W-:Y:S01]  /*394d0*/  IADD3 R7, P2, R7, R2, RZ ;  /* 0x0000000207077210 */ /* 0x000fe20007f5e0ff */
[----:B------:R-:W-:Y:S01]  /*394e0*/  STL [R1+0x12e0], R6 ;  /* 0x0012e00601007387 */ /* 0x000fe20000100800 */
[----:B--2---:R-:W-:-:S04]  /*394f0*/  IMAD.X R12, R12, 0x1, R0, P1 ;  /* 0x000000010c0c7824 */ /* 0x004fc800008e0600 */
[----:B------:R-:W-:Y:S02]  /*39500*/  IMAD.MOV.U32 R11, RZ, RZ, R12 ;  /* 0x000000ffff0b7224 */ /* 0x000fe400078e000c */
[----:B------:R-:W-:Y:S01]  /*39510*/  IMAD.X R149, R149, 0x1, R0, P2 ;  /* 0x0000000195957824 */ /* 0x000fe200010e0600 */
[----:B------:R1:W-:Y:S04]  /*39520*/  STL [R1+0x12dc], R12 ;  /* 0x0012dc0c01007387 */ /* 0x0003e80000100800 */
[----:B------:R2:W-:Y:S04]  /*39530*/  LDGSTS.E [R5+0x15300], desc[UR4][R10.64], P0 ;  /* 0x153000000a057fae */ /* 0x0005e80008121844 */
[----:B------:R-:W-:Y:S04]  /*39540*/  STL [R1+0x1300], R7 ;  /* 0x0013000701007387 */ /* 0x000fe80000100800 */
[----:B-1----:R-:W3:Y:S01]  /*39550*/  LDL.LU R12, [R1+0x1360] ;  /* 0x00136000010c7983 */ /* 0x002ee20000300800 */
[----:B--2---:R-:W-:-:S02]  /*39560*/  IMAD.MOV.U32 R10, RZ, RZ, R7 ;  /* 0x000000ffff0a7224 */ /* 0x004fc400078e0007 */
[----:B------:R-:W-:Y:S01]  /*39570*/  IMAD.MOV.U32 R11, RZ, RZ, R149 ;  /* 0x000000ffff0b7224 */ /* 0x000fe200078e0095 */
[----:B------:R1:W-:Y:S04]  /*39580*/  STL [R1+0x12fc], R149 ;  /* 0x0012fc9501007387 */ /* 0x0003e80000100800 */
[----:B------:R-:W2:Y:S04]  /*39590*/  LDL.LU R6, [R1+0x1380] ;  /* 0x0013800001067983 */ /* 0x000ea80000300800 */
[----:B------:R4:W-:Y:S04]  /*395a0*/  LDGSTS.E [R5+0x15700], desc[UR4][R10.64], P0 ;  /* 0x157000000a057fae */ /* 0x0009e80008121844 */
[----:B-1----:R-:W5:Y:S04]  /*395b0*/  LDL.LU R149, [R1+0x1a7c] ;  /* 0x001a7c0001957983 */ /* 0x002f680000300800 */
[----:B------:R-:W2:Y:S04]  /*395c0*/  LDL.LU R7, [R1+0x137c] ;  /* 0x00137c0001077983 */ /* 0x000ea80000300800 */
[----:B------:R-:W3:Y:S01]  /*395d0*/  LDL.LU R11, [R1+0x131c] ;  /* 0x00131c00010b7983 */ /* 0x000ee20000300800 */
[----:B----4-:R-:W-:-:S05]  /*395e0*/  IADD3 R151, P1, R151, R2, RZ ;  /* 0x0000000297977210 */ /* 0x010fca0007f3e0ff */
[----:B------:R-:W-:Y:S01]  /*395f0*/  IMAD.MOV.U32 R10, RZ, RZ, R151 ;  /* 0x000000ffff0a7224 */ /* 0x000fe200078e0097 */
[----:B------:R-:W-:Y:S01]  /*39600*/  IADD3 R8, P2, R8, R2, RZ ;  /* 0x0000000208087210 */ /* 0x000fe20007f5e0ff */
[----:B------:R1:W-:Y:S04]  /*39610*/  STL [R1+0x1320], R151 ;  /* 0x0013209701007387 */ /* 0x0003e80000100800 */
[--C-:B------:R-:W-:Y:S02]  /*39620*/  IMAD.X R150, R150, 0x1, R0.reuse, P2 ;  /* 0x0000000196967824 */ /* 0x100fe400010e0600 */
[----:B---3--:R-:W-:-:S05]  /*39630*/  IMAD.X R11, R11, 0x1, R0, P1 ;  /* 0x000000010b0b7824 */ /* 0x008fca00008e0600 */
[----:B------:R3:W-:Y:S04]  /*39640*/  STL [R1+0x131c], R11 ;  /* 0x00131c0b01007387 */ /* 0x0007e80000100800 */
[----:B------:R4:W-:Y:S04]  /*39650*/  LDGSTS.E [R5+0x15b00], desc[UR4][R10.64], P0 ;  /* 0x15b000000a057fae */ /* 0x0009e80008121844 */
[----:B------:R-:W-:Y:S04]  /*39660*/  STL [R1+0x1340], R8 ;  /* 0x0013400801007387 */ /* 0x000fe80000100800 */
[----:B-1----:R-:W2:Y:S01]  /*39670*/  LDL.LU R151, [R1+0x13c0] ;  /* 0x0013c00001977983 */ /* 0x002ea20000300800 */
[----:B----4-:R-:W-:-:S02]  /*39680*/  IMAD.MOV.U32 R10, RZ, RZ, R8 ;  /* 0x000000ffff0a7224 */ /* 0x010fc400078e0008 */
[----:B---3--:R-:W-:Y:S01]  /*39690*/  IMAD.MOV.U32 R11, RZ, RZ, R150 ;  /* 0x000000ffff0b7224 */ /* 0x008fe200078e0096 */
[----:B------:R1:W-:Y:S04]  /*396a0*/  STL [R1+0x133c], R150 ;  /* 0x00133c9601007387 */ /* 0x0003e80000100800 */
[----:B------:R3:W-:Y:S04]  /*396b0*/  LDGSTS.E [R5+0x15f00], desc[UR4][R10.64], P0 ;  /* 0x15f000000a057fae */ /* 0x0007e80008121844 */
[----:B-1----:R-:W4:Y:S04]  /*396c0*/  LDL.LU R150, [R1+0x13bc] ;  /* 0x0013bc0001967983 */ /* 0x002f280000300800 */
[----:B------:R-:W4:Y:S04]  /*396d0*/  LDL.LU R8, [R1+0x1400] ;  /* 0x0014000001087983 */ /* 0x000f280000300800 */
[----:B------:R-:W4:Y:S01]  /*396e0*/  LDL.LU R11, [R1+0x135c] ;  /* 0x00135c00010b7983 */ /* 0x000f220000300800 */
[----:B------:R-:W-:-:S02]  /*396f0*/  IADD3 R12, P1, R12, R2, RZ ;  /* 0x000000020c0c7210 */ /* 0x000fc40007f3e0ff */
[----:B--2---:R-:W-:-:S03]  /*39700*/  IADD3 R6, P2, R6, R2, RZ ;  /* 0x0000000206067210 */ /* 0x004fc60007f5e0ff */
[----:B---3--:R-:W-:Y:S02]  /*39710*/  IMAD.MOV.U32 R10, RZ, RZ, R12 ;  /* 0x000000ffff0a7224 */ /* 0x008fe400078e000c */
[--C-:B------:R-:W-:Y:S01]  /*39720*/  IMAD.X R7, R7, 0x1, R0.reuse, P2 ;  /* 0x0000000107077824 */ /* 0x100fe200010e0600 */
[----:B------:R1:W-:Y:S01]  /*39730*/  STL [R1+0x1360], R12 ;  /* 0x0013600c01007387 */ /* 0x0003e20000100800 */
[----:B----4-:R-:W-:-:S05]  /*39740*/  IMAD.X R11, R11, 0x1, R0, P1 ;  /* 0x000000010b0b7824 */ /* 0x010fca00008e0600 */
[----:B------:R2:W-:Y:S04]  /*39750*/  STL [R1+0x135c], R11 ;  /* 0x00135c0b01007387 */ /* 0x0005e80000100800 */
[----:B------:R3:W-:Y:S04]  /*39760*/  LDGSTS.E [R5+0x16300], desc[UR4][R10.64], P0 ;  /* 0x163000000a057fae */ /* 0x0007e80008121844 */
[----:B------:R-:W-:Y:S04]  /*39770*/  STL [R1+0x1380], R6 ;  /* 0x0013800601007387 */ /* 0x000fe80000100800 */
[----:B-1----:R-:W4:Y:S01]  /*39780*/  LDL.LU R12, [R1+0x13fc] ;  /* 0x0013fc00010c7983 */ /* 0x002f220000300800 */
[----:B---3--:R-:W-:-:S02]  /*39790*/  IMAD.MOV.U32 R10, RZ, RZ, R6 ;  /* 0x000000ffff0a7224 */ /* 0x008fc400078e0006 */
[----:B--2---:R-:W-:Y:S01]  /*397a0*/  IMAD.MOV.U32 R11, RZ, RZ, R7 ;  /* 0x000000ffff0b7224 */ /* 0x004fe200078e0007 */
[----:B------:R1:W-:Y:S04]  /*397b0*/  STL [R1+0x137c], R7 ;  /* 0x00137c0701007387 */ /* 0x0003e80000100800 */
[----:B------:R2:W-:Y:S04]  /*397c0*/  LDGSTS.E [R5+0x16700], desc[UR4][R10.64], P0 ;  /* 0x167000000a057fae */ /* 0x0005e80008121844 */
[----:B-1----:R-:W3:Y:S04]  /*397d0*/  LDL.LU R7, [R1+0x143c] ;  /* 0x00143c0001077983 */ /* 0x002ee80000300800 */
[----:B------:R-:W3:Y:S04]  /*397e0*/  LDL.LU R6, [R1+0x1440] ;  /* 0x0014400001067983 */ /* 0x000ee80000300800 */
[----:B------:R-:W4:Y:S04]  /*397f0*/  LDL.LU R10, [R1+0x139c] ;  /* 0x00139c00010a7983 */ /* 0x000f280000300800 */
[----:B------:R-:W2:Y:S01]  /*39800*/  LDL.LU R11, [R1+0x13a0] ;  /* 0x0013a000010b7983 */ /* 0x000ea20000300800 */
[----:B------:R-:W-:-:S05]  /*39810*/  IADD3 R151, P2, R151, R2, RZ ;  /* 0x0000000297977210 */ /* 0x000fca0007f5e0ff */
[----:B------:R-:W-:Y:S01]  /*39820*/  IMAD.X R150, R150, 0x1, R0, P2 ;  /* 0x0000000196967824 */ /* 0x000fe200010e0600 */
[----:B--2---:R-:W-:-:S05]  /*39830*/  IADD3 R11, P1, R11, R2, RZ ;  /* 0x000000020b0b7210 */ /* 0x004fca0007f3e0ff */
[----:B----4-:R-:W-:Y:S01]  /*39840*/  IMAD.X R10, R10, 0x1, R0, P1 ;  /* 0x000000010a0a7824 */ /* 0x010fe200008e0600 */
[----:B------:R1:W-:Y:S04]  /*39850*/  STL [R1+0x13a0], R11 ;  /* 0x0013a00b01007387 */ /* 0x0003e80000100800 */
[----:B------:R2:W-:Y:S01]  /*39860*/  STL [R1+0x139c], R10 ;  /* 0x00139c0a01007387 */ /* 0x0005e20000100800 */
[----:B-1----:R-:W-:-:S04]  /*39870*/  LOP3.LUT R11, R11, R10, RZ, 0x3c, !PT ;  /* 0x0000000a0b0b7212 */ /* 0x002fc800078e3cff */
[----:B--2---:R-:W-:-:S04]  /*39880*/  LOP3.LUT R10, R11, R10, RZ, 0x3c, !PT ;  /* 0x0000000a0b0a7212 */ /* 0x004fc800078e3cff */
[----:B------:R-:W-:Y:S01]  /*39890*/  LOP3.LUT R11, R11, R10, RZ, 0x3c, !PT ;  /* 0x0000000a0b0b7212 */ /* 0x000fe200078e3cff */
[----:B------:R-:W-:Y:S04]  /*398a0*/  STL [R1+0x13c0], R151 ;  /* 0x0013c09701007387 */ /* 0x000fe80000100800 */
[----:B------:R1:W-:Y:S04]  /*398b0*/  LDGSTS.E [R5+0x16b00], desc[UR4][R10.64], P0 ;  /* 0x16b000000a057fae */ /* 0x0003e80008121844 */
[----:B------:R2:W-:Y:S01]  /*398c0*/  STL [R1+0x13bc], R150 ;  /* 0x0013bc9601007387 */ /* 0x0005e20000100800 */
[----:B-1----:R-:W-:-:S02]  /*398d0*/  IMAD.MOV.U32 R10, RZ, RZ, R151 ;  /* 0x000000ffff0a7224 */ /* 0x002fc400078e0097 */
[----:B------:R-:W-:Y:S02]  /*398e0*/  IMAD.MOV.U32 R11, RZ, RZ, R150 ;  /* 0x000000ffff0b7224 */ /* 0x000fe400078e0096 */
[----:B--2---:R-:W5:Y:S04]  /*398f0*/  LDL.LU R150, [R1+0x1a78] ;  /* 0x001a780001967983 */ /* 0x004f680000300800 */
[----:B------:R-:W5:Y:S04]  /*39900*/  LDL.LU R151, [R1+0x1a74] ;  /* 0x001a740001977983 */ /* 0x000f680000300800 */
[----:B------:R1:W-:Y:S04]  /*39910*/  LDGSTS.E [R5+0x16f00], desc[UR4][R10.64], P0 ;  /* 0x16f000000a057fae */ /* 0x0003e80008121844 */
[----:B------:R-:W2:Y:S04]  /*39920*/  LDL.LU R10, [R1+0x13dc] ;  /* 0x0013dc00010a7983 */ /* 0x000ea80000300800 */
[----:B------:R-:W1:Y:S01]  /*39930*/  LDL.LU R11, [R1+0x13e0] ;  /* 0x0013e000010b7983 */ /* 0x000e620000300800 */
[----:B------:R-:W-:-:S05]  /*39940*/  IADD3 R8, P2, R8, R2, RZ ;  /* 0x0000000208087210 */ /* 0x000fca0007f5e0ff */
[----:B------:R-:W-:Y:S01]  /*39950*/  IMAD.X R12, R12, 0x1, R0, P2 ;  /* 0x000000010c0c7824 */ /* 0x000fe200010e0600 */
[----:B-1----:R-:W-:-:S05]  /*39960*/  IADD3 R11, P1, R11, R2, RZ ;  /* 0x000000020b0b7210 */ /* 0x002fca0007f3e0ff */
[----:B--2---:R-:W-:Y:S01]  /*39970*/  IMAD.X R10, R10, 0x1, R0, P1 ;  /* 0x000000010a0a7824 */ /* 0x004fe200008e0600 */
        /* <DEDUP_REMOVED lines=15> */
[----:B---3--:R-:W-:-:S05]  /*39a70*/  IADD3 R6, P2, R6, R2, RZ ;  /* 0x0000000206067210 */ /* 0x008fca0007f5e0ff */
        /* <DEDUP_REMOVED lines=12> */
[----:B------:R-:W-:Y:S01]  /*39b40*/  IMAD.MOV.U32 R10, RZ, RZ, R6 ;  /* 0x000000ffff0a7224 */ /* 0x000fe200078e0006 */
[----:B--2---:R1:W5:Y:S04]  /*39b50*/  LDL.LU R7, [R1+0x1a68] ;  /* 0x001a680001077983 */ /* 0x0043680000300800 */
[----:B------:R1:W5:Y:S01]  /*39b60*/  LDL.LU R6, [R1+0x1a64] ;  /* 0x001a640001067983 */ /* 0x0003620000300800 */
[----:B------:R-:W-:-:S03]  /*39b70*/  UISETP.NE.U32.AND UP0, UPT, UR8, UR16, UPT ;  /* 0x000000100800728c */ /* 0x000fc6000bf05070 */
[----:B------:R1:W-:Y:S03]  /*39b80*/  LDGSTS.E [R5+0x17f00], desc[UR4][R10.64], P0 ;  /* 0x17f000000a057fae */ /* 0x0003e60008121844 */
[----:B------:R-:W-:Y:S01]  /*39b90*/  PLOP3.LUT P0, PT, PT, PT, UP0, 0x80, 0x0 ;  /* 0x000000000000781c */ /* 0x000fe20003f0f008 */
[----:B------:R-:W0:Y:S01]  /*39ba0*/  LDGDEPBAR ;  /* 0x00000000000079af */ /* 0x000e220000000000 */
[----:B------:R-:W-:-:S11]  /*39bb0*/  UMOV UR61, UR8 ;  /* 0x00000008003d7c82 */ /* 0x000fd60008000000 */
[----:B-1----:R-:W-:Y:S05]  /*39bc0*/  @P0 BRA `(.L_x_1) ;  /* 0xfffffeac00400947 */ /* 0x002fea000383ffff */
.L_x_0:
[----:B------:R1:W-:Y:S01]  /*39bd0*/  STL [R1+0x1b70], R91 ;  /* 0x001b705b01007387 */ /* 0x0003e20000100800 */
[----:B------:R-:W-:-:S04]  /*39be0*/  DEPBAR.LE SB0, 0x0 ;  /* 0x000080000000791a */ /* 0x000fc80000000000 */
[----:B------:R2:W-:Y:S01]  /*39bf0*/  STL [R1+0x1b6c], R90 ;  /* 0x001b6c5a01007387 */ /* 0x0005e20000100800 */
[----:B------:R-:W-:Y:S01]  /*39c00*/  ULDC.64 UR14, c[0x0][0x228] ;  /* 0x00008a00000e7ab9 */ /* 0x000fe20000000a00 */
[----:B------:R-:W-:Y:S01]  /*39c10*/  ULDC.64 UR10, c[0x0][0x228] ;  /* 0x00008a00000a7ab9 */ /* 0x000fe20000000a00 */
[----:B------:R-:W-:Y:S01]  /*39c20*/  ULDC UR6, c[0x0][0x248] ;  /* 0x0000920000067ab9 */ /* 0x000fe20000000800 */
[----:B------:R3:W-:Y:S01]  /*39c30*/  STL [R1+0x1b68], R89 ;  /* 0x001b685901007387 */ /* 0x0007e20000100800 */
[----:B-----5:R-:W-:Y:S01]  /*39c40*/  VIADD R3, R6, 0x104 ;  /* 0x0000010406037836 */ /* 0x020fe20000000000 */
[----:B------:R-:W-:Y:S01]  /*39c50*/  ULDC.64 UR8, c[0x0][0x228] ;  /* 0x00008a0000087ab9 */ /* 0x000fe20000000a00 */
[----:B------:R-:W-:Y:S01]  /*39c60*/  ULDC.64 UR12, c[0x0][0x228] ;  /* 0x00008a00000c7ab9 */ /* 0x000fe20000000a00 */
[----:B------:R4:W-:Y:S01]  /*39c70*/  STL [R1+0x1b64], R88 ;  /* 0x001b645801007387 */ /* 0x0009e20000100800 */
[----:B------:R-:W1:Y:S01]  /*39c80*/  S2R R0, SR_TID.X ;  /* 0x0000000000007919 */ /* 0x000e620000002100 */
[----:B------:R-:W-:Y:S01]  /*39c90*/  ISETP.GE.AND P3, PT, R3, UR9, PT ;  /* 0x0000000903007c0c */ /* 0x000fe2000bf66270 */
[----:B------:R-:W-:Y:S01]  /*39ca0*/  ULDC UR9, c[0x0][0x248] ;  /* 0x0000920000097ab9 */ /* 0x000fe20000000800 */
[----:B------:R-:W-:Y:S01]  /*39cb0*/  LOP3.LUT R20, R20, 0xffefffff, RZ, 0xc0, !PT ;  /* 0xffefffff14147812 */ /* 0x000fe200078ec0ff */
[----:B------:R4:W-:Y:S01]  /*39cc0*/  STL [R1+0x1b60], R87 ;  /* 0x001b605701007387 */ /* 0x0009e20000100800 */
[----:B------:R-:W-:Y:S01]  /*39cd0*/  VIADD R3, R6, 0x102 ;  /* 0x0000010206037836 */ /* 0x000fe20000000000 */
[----:B------:R-:W-:Y:S01]  /*39ce0*/  ULDC UR26, c[0x0][0x248] ;  /* 0x00009200001a7ab9 */ /* 0x000fe20000000800 */
[----:B------:R-:W-:Y:S01]  /*39cf0*/  ULDC.64 UR30, c[0x0][0x228] ;  /* 0x00008a00001e7ab9 */ /* 0x000fe20000000a00 */
[----:B------:R4:W-:Y:S01]  /*39d00*/  STL [R1+0x1b5c], R86 ;  /* 0x001b5c5601007387 */ /* 0x0009e20000100800 */
[----:B------:R-:W-:Y:S01]  /*39d10*/  ULDC UR27, c[0x0][0x248] ;  /* 0x00009200001b7ab9 */ /* 0x000fe20000000800 */
[----:B------:R-:W-:Y:S01]  /*39d20*/  ULDC.64 UR36, c[0x0][0x228] ;  /* 0x00008a0000247ab9 */ /* 0x000fe20000000a00 */
[----:B------:R-:W-:Y:S01]  /*39d30*/  ULDC UR28, c[0x0][0x248] ;  /* 0x00009200001c7ab9 */ /* 0x000fe20000000800 */
[----:B------:R4:W-:Y:S01]  /*39d40*/  STL [R1+0x1b58], R85 ;  /* 0x001b585501007387 */ /* 0x0009e20000100800 */
[----:B------:R-:W-:Y:S01]  /*39d50*/  ULDC.64 UR34, c[0x0][0x228] ;  /* 0x00008a0000227ab9 */ /* 0x000fe20000000a00 */
[----:B------:R-:W-:Y:S01]  /*39d60*/  ULDC.64 UR40, c[0x0][0x228] ;  /* 0x00008a0000287ab9 */ /* 0x000fe20000000a00 */
[----:B------:R-:W-:Y:S01]  /*39d70*/  ULDC.64 UR38, c[0x0][0x228] ;  /* 0x00008a0000267ab9 */ /* 0x000fe20000000a00 */
[----:B------:R4:W-:Y:S01]  /*39d80*/  STL [R1+0x1b54], R84 ;  /* 0x001b545401007387 */ /* 0x0009e20000100800 */
[----:B------:R-:W-:Y:S01]  /*39d90*/  ULDC UR33, c[0x0][0x248] ;  /* 0x0000920000217ab9 */ /* 0x000fe20000000800 */
[----:B------:R-:W-:Y:S01]  /*39da0*/  ULDC UR32, c[0x0][0x248] ;  /* 0x0000920000207ab9 */ /* 0x000fe20000000800 */
[----:B------:R-:W-:Y:S01]  /*39db0*/  ULDC UR57, c[0x0][0x228] ;  /* 0x00008a0000397ab9 */ /* 0x000fe20000000800 */
        /* <DEDUP_REMOVED lines=13> */
[C---:B-1----:R-:W-:Y:S01]  /*39e90*/  IMAD.SHL.U32 R5, R0.reuse, 0x40, RZ ;  /* 0x0000004000057824 */ /* 0x042fe200078e00ff */
[----:B------:R-:W-:Y:S01]  /*39ea0*/  ULDC UR44, c[0x0][0x228] ;  /* 0x00008a00002c7ab9 */ /* 0x000fe20000000800 */
[C---:B------:R-:W-:Y:S01]  /*39eb0*/  IMAD.SHL.U32 R2, R0.reuse, 0x10, RZ ;  /* 0x0000001000027824 */ /* 0x040fe200078e00ff */
[----:B------:R1:W-:Y:S01]  /*39ec0*/  STL [R1+0x1b40], R79 ;  /* 0x001b404f01007387 */ /* 0x0003e20000100800 */
[----:B------:R-:W-:Y:S01]  /*39ed0*/  IMAD.SHL.U32 R0, R0, 0x8, RZ ;  /* 0x0000000800007824 */ /* 0x000fe200078e00ff */
[----:B------:R-:W-:Y:S01]  /*39ee0*/  LOP3.LUT R5, R5, 0x400, RZ, 0xc0, !PT ;  /* 0x0000040005057812 */ /* 0x000fe200078ec0ff */
[----:B------:R-:W-:Y:S01]  /*39ef0*/  ULDC UR46, c[0x0][0x228] ;  /* 0x00008a00002e7ab9 */ /* 0x000fe20000000800 */
[----:B------:R1:W-:Y:S01]  /*39f00*/  STL [R1+0x1b3c], R78 ;  /* 0x001b3c4e01007387 */ /* 0x0003e20000100800 */
[----:B------:R-:W-:Y:S01]  /*39f10*/  LOP3.LUT R2, R2, 0xf0, RZ, 0xc0, !PT ;  /* 0x000000f002027812 */ /* 0x000fe200078ec0ff */
[----:B------:R-:W-:Y:S01]  /*39f20*/  ULDC UR48, c[0x0][0x228] ;  /* 0x00008a0000307ab9 */ /* 0x000fe20000000800 */
[----:B------:R-:W-:Y:S01]  /*39f30*/  LOP3.LUT R4, R0, 0x300, RZ, 0xc0, !PT ;  /* 0x0000030000047812 */ /* 0x000fe200078ec0ff */
[----:B------:R-:W-:Y:S01]  /*39f40*/  STL [R1+0x1b38], R77 ;  /* 0x001b384d01007387 */ /* 0x000fe20000100800 */
[----:B------:R-:W-:Y:S01]  /*39f50*/  IADD3 R0, R5, UR7, R2 ;  /* 0x0000000705007c10 */ /* 0x000fe2000fffe002 */
[----:B------:R-:W-:Y:S01]  /*39f60*/  VIADD R2, R6, 0x103 ;  /* 0x0000010306027836 */ /* 0x000fe20000000000 */
[----:B------:R-:W-:Y:S01]  /*39f70*/  ULDC UR50, c[0x0][0x228] ;  /* 0x00008a0000327ab9 */ /* 0x000fe20000000800 */
[----:B------:R-:W-:Y:S01]  /*39f80*/  STL [R1+0x1b34], R76 ;  /* 0x001b344c01007387 */ /* 0x000fe20000100800 */
[----:B------:R-:W-:Y:S01]  /*39f90*/  ULDC UR52, c[0x0][0x228] ;  /* 0x00008a0000347ab9 */ /* 0x000fe20000000800 */
[----:B------:R-:W-:Y:S01]  /*39fa0*/  IMAD.IADD R0, R0, 0x1, R4 ;  /* 0x0000000100007824 */ /* 0x000fe200078e0204 */
[----:B------:R-:W-:Y:S01]  /*39fb0*/  ISETP.GE.AND P2, PT, R2, UR15, PT ;  /* 0x0000000f02007c0c */ /* 0x000fe2000bf46270 */
[----:B------:R-:W-:Y:S01]  /*39fc0*/  STL [R1+0x1b30], R75 ;  /* 0x001b304b01007387 */ /* 0x000fe20000100800 */
[----:B------:R-:W-:Y:S01]  /*39fd0*/  VIADD R2, R6, 0x101 ;  /* 0x0000010106027836 */ /* 0x000fe20000000000 */
[----:B------:R-:W-:Y:S01]  /*39fe0*/  ULDC UR54, c[0x0][0x228] ;  /* 0x00008a0000367ab9 */ /* 0x000fe20000000800 */
[----:B------:R-:W-:Y:S01]  /*39ff0*/  ULDC UR22, c[0x0][0x228] ;  /* 0x00008a0000167ab9 */ /* 0x000fe20000000800 */
[----:B------:R-:W-:Y:S01]  /*3a000*/  STL [R1+0x1b2c], R74 ;  /* 0x001b2c4a01007387 */ /* 0x000fe20000100800 */
[----:B------:R-:W-:Y:S01]  /*3a010*/  ULDC UR42, c[0x0][0x228] ;  /* 0x00008a00002a7ab9 */ /* 0x000fe20000000800 */
[----:B------:R-:W-:Y:S01]  /*3a020*/  ISETP.GE.AND P0, PT, R2, UR11, PT ;  /* 0x0000000b02007c0c */ /* 0x000fe2000bf06270 */
[----:B------:R-:W-:Y:S01]  /*3a030*/  ULDC UR20, c[0x0][0x228] ;  /* 0x00008a0000147ab9 */ /* 0x000fe20000000800 */
[----:B------:R-:W-:Y:S01]  /*3a040*/  STL [R1+0x1b28], R73 ;  /* 0x001b284901007387 */ /* 0x000fe20000100800 */
[----:B------:R-:W-:Y:S01]  /*3a050*/  ULDC UR25, c[0x0][0x228] ;  /* 0x00008a0000197ab9 */ /* 0x000fe20000000800 */
[----:B------:R-:W-:Y:S01]  /*3a060*/  ULDC UR17, c[0x0][0x228] ;  /* 0x00008a0000117ab9 */ /* 0x000fe20000000800 */
        /* <DEDUP_REMOVED lines=12> */
[----:B------:R-:W-:Y:S01]  /*3a130*/  BAR.SYNC.DEFER_BLOCKING 0x0 ;  /* 0x0000000000007b1d */ /* 0x000fe20000010000 */
[----:B------:R-:W-:-:S02]  /*3a140*/  ISETP.LT.AND P4, PT, R8, UR14, !P3 ;  /* 0x0000000e08007c0c */ /* 0x000fc4000df81270 */
[----:B------:R-:W-:-:S03]  /*3a150*/  ISETP.GE.AND P1, PT, R3, UR13, PT ;  /* 0x0000000d03007c0c */ /* 0x000fc6000bf26270 */
[----:B------:R-:W1:Y:S01]  /*3a160*/  S2R R5, SR_TID.X ;  /* 0x0000000000057919 */ /* 0x000e620000002100 */
[C---:B------:R-:W-:Y:S01]  /*3a170*/  IMAD R2, R6.reuse, UR6, RZ ;  /* 0x0000000606027c24 */ /* 0x040fe2000f8e02ff */
[----:B------:R-:W-:Y:S01]  /*3a180*/  ULDC UR6, c[0x0][0x248] ;  /* 0x0000920000067ab9 */ /* 0x000fe20000000800 */
[C---:B------:R-:W-:Y:S01]  /*3a190*/  VIADD R91, R6.reuse, 0x100 ;  /* 0x00000100065b7836 */ /* 0x040fe20000000000 */
[----:B------:R-:W-:Y:S01]  /*3a1a0*/  STL [R1+0x1b18], R69 ;  /* 0x001b184501007387 */ /* 0x000fe20000100800 */
[----:B------:R-:W-:Y:S01]  /*3a1b0*/  ISETP.LT.AND P3, PT, R7, UR12, !P3 ;  /* 0x0000000c07007c0c */ /* 0x000fe2000df61270 */
[----:B--2---:R-:W-:Y:S02]  /*3a1c0*/  VIADD R90, R6, 0xff ;  /* 0x000000ff065a7836 */ /* 0x004fe40000000000 */
[----:B------:R-:W-:Y:S01]  /*3a1d0*/  @P4 LOP3.LUT R20, R20, 0x100000, RZ, 0xfc, !PT ;  /* 0x0010000014144812 */ /* 0x000fe200078efcff */
[----:B------:R-:W-:Y:S01]  /*3a1e0*/  STL [R1+0x1b14], R68 ;  /* 0x001b144401007387 */ /* 0x000fe20000100800 */
[C---:B---3--:R-:W-:Y:S01]  /*3a1f0*/  VIADD R89, R6.reuse, 0xfe ;  /* 0x000000fe06597836 */ /* 0x048fe20000000000 */
[----:B------:R-:W-:Y:S01]  /*3a200*/  LOP3.LUT R19, R19, 0x7fffffff, RZ, 0xc0, !PT ;  /* 0x7fffffff13137812 */ /* 0x000fe200078ec0ff */
[C---:B----4-:R-:W-:Y:S01]  /*3a210*/  VIADD R88, R6.reuse, 0xfd ;  /* 0x000000fd06587836 */ /* 0x050fe20000000000 */
[----:B------:R-:W-:Y:S01]  /*3a220*/  STL [R1+0x1b10], R67 ;  /* 0x001b104301007387 */ /* 0x000fe20000100800 */
[----:B------:R-:W-:Y:S01]  /*3a230*/  VIADD R87, R6, 0xfc ;  /* 0x000000fc06577836 */ /* 0x000fe20000000000 */
[----:B------:R-:W-:Y:S01]  /*3a240*/  LOP3.LUT R18, R18, 0x7fffffff, RZ, 0xc0, !PT ;  /* 0x7fffffff12127812 */ /* 0x000fe200078ec0ff */
[C---:B------:R-:W-:Y:S01]  /*3a250*/  VIADD R86, R6.reuse, 0xfb ;  /* 0x000000fb06567836 */ /* 0x040fe20000000000 */
[----:B------:R-:W-:Y:S01]  /*3a260*/  STL [R1+0x1b0c], R66 ;  /* 0x001b0c4201007387 */ /* 0x000fe20000100800 */
[C---:B------:R-:W-:Y:S01]  /*3a270*/  VIADD R85, R6.reuse, 0xfa ;  /* 0x000000fa06557836 */ /* 0x040fe20000000000 */
[----:B------:R-:W-:Y:S01]  /*3a280*/  ULDC UR15, c[0x0][0x228] ;  /* 0x00008a00000f7ab9 */ /* 0x000fe20000000800 */
        /* <DEDUP_REMOVED lines=10> */
[C---:B-1----:R-:W-:Y:S01]  /*3a330*/  VIADD R79, R6.reuse, 0xf4 ;  /* 0x000000f4064f7836 */ /* 0x042fe20000000000 */
[----:B------:R-:W-:Y:S01]  /*3a340*/  ULDC UR14, c[0x0][0x228] ;  /* 0x00008a00000e7ab9 */ /* 0x000fe20000000800 */
[----:B------:R-:W-:Y:S01]  /*3a350*/  LOP3.LUT R5, R5, 0x7f, RZ, 0xc0, !PT ;  /* 0x0000007f05057812 */ /* 0x000fe200078ec0ff */
[----:B------:R-:W-:Y:S01]  /*3a360*/  STL [R1+0x1afc], R62 ;  /* 0x001afc3e01007387 */ /* 0x000fe20000100800 */
[----:B------:R-:W-:Y:S01]  /*3a370*/  VIADD R78, R6, 0xf3 ;  /* 0x000000f3064e7836 */ /* 0x000fe20000000000 */
[----:B------:R-:W-:-:S02]  /*3a380*/  ULDC UR12, c[0x0][0x228] ;  /* 0x00008a00000c7ab9 */ /* 0x000fc40000000800 */
[----:B------:R-:W-:Y:S04]  /*3a390*/  STL [R1+0x1af8], R61 ;  /* 0x001af83d01007387 */ /* 0x000fe80000100800 */
        /* <DEDUP_REMOVED lines=37> */
[----:B------:R-:W2:Y:S04]  /*3a5f0*/  LDL.LU R152, [R1+0xc00] ;  /* 0x000c000001987983 */ /* 0x000ea80000300800 */
[----:B------:R-:W2:Y:S04]  /*3a600*/  LDL.LU R153, [R1+0xc08] ;  /* 0x000c080001997983 */ /* 0x000ea80000300800 */
[----:B------:R-:W2:Y:S04]  /*3a610*/  LDL.LU R154, [R1+0x800] ;  /* 0x00080000019a7983 */ /* 0x000ea80000300800 */
[----:B------:R-:W2:Y:S01]  /*3a620*/  LDL.LU R155, [R1+0x808] ;  /* 0x00080800019b7983 */ /* 0x000ea20000300800 */
[----:B------:R-:W-:Y:S01]  /*3a630*/  LEA R21, R5, UR7, 0x4 ;  /* 0x0000000705157c11 */ /* 0x000fe2000f8e20ff */
[----:B------:R-:W-:Y:S01]  /*3a640*/  ULDC UR7, c[0x0][0x248] ;  /* 0x0000920000077ab9 */ /* 0x000fe20000000800 */
[----:B------:R-:W1:Y:S01]  /*3a650*/  LDC R5, c[0x0][0x244] ;  /* 0x00009100ff057b82 */ /* 0x000e620000000800 */
[----:B------:R-:W3:Y:S04]  /*3a660*/  LDL.LU R156, [R1+0x400] ;  /* 0x00040000019c7983 */ /* 0x000ee80000300800 */
[----:B------:R-:W3:Y:S04]  /*3a670*/  LDL.LU R157, [R1+0x408] ;  /* 0x00040800019d7983 */ /* 0x000ee80000300800 */
[----:B------:R-:W3:Y:S04]  /*3a680*/  LDL.LU R158, [R1] ;  /* 0x00000000019e7983 */ /* 0x000ee80000300800 */
[----:B------:R-:W3:Y:S04]  /*3a690*/  LDL.LU R159, [R1+0x8] ;  /* 0x00000800019f7983 */ /* 0x000ee80000300800 */
[----:B--2---:R2:W-:Y:S01]  /*3a6a0*/  STSM.16.M88.4 [R0], R152 ;  /* 0x0000009800007844 */ /* 0x0045e20000000200 */
[----:B------:R-:W-:Y:S06]  /*3a6b0*/  BAR.SYNC.DEFER_BLOCKING 0x0 ;  /* 0x0000000000007b1d */ /* 0x000fec0000010000 */
[----:B--2---:R-:W2:Y:S04]  /*3a6c0*/  LDL.LU R152, [R1+0xc04] ;  /* 0x000c040001987983 */ /* 0x004ea80000300800 */
[----:B------:R-:W2:Y:S04]  /*3a6d0*/  LDL.LU R153, [R1+0xc0c] ;  /* 0x000c0c0001997983 */ /* 0x000ea80000300800 */
[----:B------:R-:W2:Y:S04]  /*3a6e0*/  LDL.LU R154, [R1+0x804] ;  /* 0x00080400019a7983 */ /* 0x000ea80000300800 */
[----:B------:R-:W4:Y:S01]  /*3a6f0*/  LDS.128 R24, [R21] ;  /* 0x0000000015187984 */ /* 0x000f220000000c00 */
[----:B------:R-:W-:Y:S06]  /*3a700*/  BAR.SYNC.DEFER_BLOCKING 0x0 ;  /* 0x0000000000007b1d */ /* 0x000fec0000010000 */
[----:B------:R-:W2:Y:S04]  /*3a710*/  LDL.LU R155, [R1+0x80c] ;  /* 0x00080c00019b7983 */ /* 0x000ea80000300800 */
[----:B---3--:R-:W-:Y:S04]  /*3a720*/  STSM.16.M88.4 [R0], R156 ;  /* 0x0000009c00007844 */ /* 0x008fe80000000200 */
[----:B----4-:R-:W-:Y:S04]  /*3a730*/  STL.64 [R1+0xc00], R24 ;  /* 0x000c001801007387 */ /* 0x010fe80000100a00 */
[----:B------:R-:W-:Y:S01]  /*3a740*/  STL.64 [R1+0xc08], R26 ;  /* 0x000c081a01007387 */ /* 0x000fe20000100a00 */
[----:B------:R-:W-:Y:S06]  /*3a750*/  BAR.SYNC.DEFER_BLOCKING 0x0 ;  /* 0x0000000000007b1d */ /* 0x000fec0000010000 */
[----:B------:R-:W3:Y:S02]  /*3a760*/  LDS.128 R24, [R21] ;  /* 0x0000000015187984 */ /* 0x000ee40000000c00 */
[----:B------:R-:W-:Y:S06]  /*3a770*/  BAR.SYNC.DEFER_BLOCKING 0x0 ;  /* 0x0000000000007b1d */ /* 0x000fec0000010000 */
[----:B---3--:R-:W-:Y:S04]  /*3a780*/  STL.64 [R1+0x800], R24 ;  /* 0x0008001801007387 */ /* 0x008fe80000100a00 */
[----:B------:R-:W-:Y:S04]  /*3a790*/  STL.64 [R1+0x808], R26 ;  /* 0x0008081a01007387 */ /* 0x000fe80000100a00 */
[----:B------:R-:W3:Y:S04]  /*3a7a0*/  LDL.LU R156, [R1+0x404] ;  /* 0x00040400019c7983 */ /* 0x000ee80000300800 */
[----:B------:R-:W3:Y:S04]  /*3a7b0*/  LDL.LU R157, [R1+0x40c] ;  /* 0x00040c00019d7983 */ /* 0x000ee80000300800 */
[----:B------:R-:W3:Y:S04]  /*3a7c0*/  LDL.LU R158, [R1+0x4] ;  /* 0x00000400019e7983 */ /* 0x000ee80000300800 */
        /* <DEDUP_REMOVED lines=9> */
[----:B----4-:R-:W-:Y:S04]  /*3a860*/  STL.64 [R1+0x400], R24 ;  /* 0x0004001801007387 */ /* 0x010fe80000100a00 */
[----:B------:R-:W-:Y:S04]  /*3a870*/  STL.64 [R1+0x408], R26 ;  /* 0x0004081a01007387 */ /* 0x000fe80000100a00 */
[----:B---3--:R-:W-:Y:S01]  /*3a880*/  STSM.16.M88.4 [R0], R156 ;  /* 0x0000009c00007844 */ /* 0x008fe20000000200 */
[----:B------:R-:W-:Y:S06]  /*3a890*/  BAR.SYNC.DEFER_BLOCKING 0x0 ;  /* 0x0000000000007b1d */ /* 0x000fec0000010000 */
[----:B------:R-:W3:Y:S02]  /*3a8a0*/  LDS.128 R24, [R21] ;  /* 0x0000000015187984 */ /* 0x000ee40000000c00 */
[----:B------:R-:W-:Y:S06]  /*3a8b0*/  BAR.SYNC.DEFER_BLOCKING 0x0 ;  /* 0x0000000000007b1d */ /* 0x000fec0000010000 */
[----:B---3--:R-:W-:Y:S04]  /*3a8c0*/  STL.64 [R1], R24 ;  /* 0x0000001801007387 */ /* 0x008fe80000100a00 */
        /* <DEDUP_REMOVED lines=50> */
[----:B------:R-:W2:Y:S04]  /*3abf0*/  LDL.LU R155, [R1+0x82c] ;  /* 0x00082c00019b7983 */ /* 0x000ea80000300800 */
[----:B------:R-:W4:Y:S01]  /*3ac00*/  LDS.128 R24, [R21] ;  /* 0x0000000015187984 */ /* 0x000f220000000c00 */
[----:B------:R-:W-:Y:S06]  /*3ac10*/  BAR.SYNC.DEFER_BLOCKING 0x0 ;  /* 0x0000000000007b1d */ /* 0x000fec0000010000 */
        /* <DEDUP_REMOVED lines=66> */
[----:B--2---:R2:W-:Y:S04]  /*3b040*/  STSM.16.M88.4 [R0], R152 ;  /* 0x0000009800007844 */ /* 0x0045e80000000200 */
[----:B---3--:R-:W-:Y:S04]  /*3b050*/  STL.64 [R1+0x30], R24 ;  /* 0x0000301801007387 */ /* 0x008fe80000100a00 */
[----:B------:R-:W-:Y:S04]  /*3b060*/  STL.64 [R1+0x38], R26 ;  /* 0x0000381a01007387 */ /* 0x000fe80000100a00 */
[----:B--2---:R-:W2:Y:S04]  /*3b070*/  LDL.LU R152, [R1+0x440] ;  /* 0x0004400001987983 */ /* 0x004ea80000300800 */
[----:B------:R-:W2:Y:S04]  /*3b080*/  LDL.LU R153, [R1+0x448] ;  /* 0x0004480001997983 */ /* 0x000ea80000300800 */
[----:B------:R-:W2:Y:S04]  /*3b090*/  LDL.LU R154, [R1+0x40] ;  /* 0x00004000019a7983 */ /* 0x000ea80000300800 */
[----:B------:R-:W2:Y:S01]  /*3b0a0*/  LDL.LU R155, [R1+0x48] ;  /* 0x00004800019b7983 */ /* 0x000ea20000300800 */
[----:B------:R-:W-:Y:S06]  /*3b0b0*/  BAR.SYNC.DEFER_BLOCKING 0x0 ;  /* 0x0000000000007b1d */ /* 0x000fec0000010000 */
[----:B------:R-:W3:Y:S02]  /*3b0c0*/  LDS.128 R24, [R21] ;  /* 0x0000000015187984 */ /* 0x000ee40000000c00 */
[----:B------:R-:W-:Y:S06]  /*3b0d0*/  BAR.SYNC.DEFER_BLOCKING 0x0 ;  /* 0x0000000000007b1d */ /* 0x000fec0000010000 */
[----:B------:R4:W-:Y:S02]  /*3b0e0*/  STL [R1+0x173c], R2 ;  /* 0x00173c0201007387 */ /* 0x0009e40000100800 */
[----:B----4-:R-:W-:Y:S01]  /*3b0f0*/  VIADD R2, R2, UR6 ;  /* 0x0000000602027c36 */ /* 0x010fe20008000000 */
[----:B------:R-:W-:Y:S01]  /*3b100*/  ULDC UR6, c[0x0][0x248] ;  /* 0x0000920000067ab9 */ /* 0x000fe20000000800 */
[----:B---3--:R-:W-:Y:S04]  /*3b110*/  STL.64 [R1+0xe10], R24 ;  /* 0x000e101801007387 */ /* 0x008fe80000100a00 */
[----:B------:R-:W-:Y:S04]  /*3b120*/  STL.64 [R1+0xe18], R26 ;  /* 0x000e181a01007387 */ /* 0x000fe80000100a00 */
[----:B--2---:R2:W-:Y:S01]  /*3b130*/  STSM.16.M88.4 [R0], R152 ;  /* 0x0000009800007844 */ /* 0x0045e20000000200 */
[----:B------:R-:W-:Y:S06]  /*3b140*/  BAR.SYNC.DEFER_BLOCKING 0x0 ;  /* 0x0000000000007b1d */ /* 0x000fec0000010000 */
[----:B--2---:R-:W2:Y:S04]  /*3b150*/  LDL.LU R152, [R1+0xc44] ;  /* 0x000c440001987983 */ /* 0x004ea80000300800 */
[----:B------:R3:W-:Y:S04]  /*3b160*/  STL [R1+0x1438], R2 ;  /* 0x0014380201007387 */ /* 0x0007e80000100800 */
[----:B------:R-:W2:Y:S04]  /*3b170*/  LDL.LU R153, [R1+0xc4c] ;  /* 0x000c4c0001997983 */ /* 0x000ea80000300800 */
[----:B------:R-:W2:Y:S04]  /*3b180*/  LDL.LU R154, [R1+0x844] ;  /* 0x00084400019a7983 */ /* 0x000ea80000300800 */
[----:B------:R-:W2:Y:S04]  /*3b190*/  LDL.LU R155, [R1+0x84c] ;  /* 0x00084c00019b7983 */ /* 0x000ea80000300800 */
[----:B------:R-:W4:Y:S01]  /*3b1a0*/  LDS.128 R24, [R21] ;  /* 0x0000000015187984 */ /* 0x000f220000000c00 */
[----:B------:R-:W-:Y:S01]  /*3b1b0*/  BAR.SYNC.DEFER_BLOCKING 0x0 ;  /* 0x0000000000007b1d */ /* 0x000fe20000010000 */
[----:B---3--:R-:W-:-:S05]  /*3b1c0*/  VIADD R2, R2, UR7 ;  /* 0x0000000702027c36 */ /* 0x008fca0008000000 */
[----:B------:R-:W-:Y:S01]  /*3b1d0*/  ULDC UR7, c[0x0][0x248] ;  /* 0x0000920000077ab9 */ /* 0x000fe20000000800 */
[----:B------:R3:W-:Y:S02]  /*3b1e0*/  STL [R1+0x128c], R2 ;  /* 0x00128c0201007387 */ /* 0x0007e40000100800 */
[----:B---3--:R-:W-:Y:S01]  /*3b1f0*/  VIADD R2, R2, UR6 ;  /* 0x0000000602027c36 */ /* 0x008fe20008000000 */
[----:B------:R-:W-:-:S04]  /*3b200*/  ULDC UR6, c[0x0][0x248] ;  /* 0x0000920000067ab9 */ /* 0x000fc80000000800 */
[----:B------:R3:W-:Y:S02]  /*3b210*/  STL [R1+0xf50], R2 ;  /* 0x000f500201007387 */ /* 0x0007e40000100800 */
[----:B---3--:R-:W-:Y:S01]  /*3b220*/  VIADD R2, R2, UR9 ;  /* 0x0000000902027c36 */ /* 0x008fe20008000000 */
[----:B------:R-:W-:Y:S01]  /*3b230*/  ULDC UR9, c[0x0][0x248] ;  /* 0x0000920000097ab9 */ /* 0x000fe20000000800 */
[----:B----4-:R-:W-:Y:S04]  /*3b240*/  STL.64 [R1+0x840], R24 ;  /* 0x0008401801007387 */ /* 0x010fe80000100a00 */
        /* <DEDUP_REMOVED lines=358> */
[----:B---3--:R-:W-:Y:S01]  /*3c8b0*/  IADD3 R2, R2, UR6, RZ ;  /* 0x0000000602027c10 */ /* 0x008fe2000fffe0ff */
        /* <DEDUP_REMOVED lines=853> */
[----:B------:R3:W-:Y:S04]  /*3fe10*/  STL [R1+0x1254], R2 ;  /* 0x0012540201007387 */ /* 0x0007e80000100800 */
[----:B----4-:R-:W-:Y:S04]  /*3fe20*/  STL.64 [R1+0x940], R24 ;  /* 0x0009401801007387 */ /* 0x010fe80000100a00 */
[----:B------:R-:W-:Y:S01]  /*3fe30*/  STL.64 [R1+0x948], R26 ;  /* 0x0009481a01007387 */ /* 0x000fe20000100a00 */
[----:B---3--:R-:W-:Y:S01]  /*3fe40*/  VIADD R2, R2, UR9 ;  /* 0x0000000902027c36 */ /* 0x008fe20008000000 */
[----:B------:R-:W-:-:S04]  /*3fe50*/  ULDC UR9, c[0x0][0x248] ;  /* 0x0000920000097ab9 */ /* 0x000fc80000000800 */
[----:B------:R3:W-:Y:S02]  /*3fe60*/  STL [R1+0x1250], R2 ;  /* 0x0012500201007387 */ /* 0x0007e40000100800 */
[----:B---3--:R-:W-:Y:S01]  /*3fe70*/  VIADD R2, R2, UR6 ;  /* 0x0000000602027c36 */ /* 0x008fe20008000000 */
[----:B------:R-:W-:Y:S01]  /*3fe80*/  ULDC UR6, c[0x0][0x248] ;  /* 0x0000920000067ab9 */ /* 0x000fe20000000800 */
[----:B------:R-:W-:-:S04]  /*3fe90*/  LOP3.LUT R20, R20, 0xfff7ffff, RZ, 0xc0, !PT ;  /* 0xfff7ffff14147812 */ /* 0x000fc800078ec0ff */
[----:B------:R-:W-:Y:S01]  /*3fea0*/  @P3 LOP3.LUT R20, R20, 0x80000, RZ, 0xfc, !PT ;  /* 0x0008000014143812 */ /* 0x000fe200078efcff */
[----:B--2---:R2:W-:Y:S01]  /*3feb0*/  STSM.16.M88.4 [R0], R152 ;  /* 0x0000009800007844 */ /* 0x0045e20000000200 */
[----:B------:R-:W-:Y:S06]  /*3fec0*/  BAR.SYNC.DEFER_BLOCKING 0x0 ;  /* 0x0000000000007b1d */ /* 0x000fec0000010000 */
[----:B--2---:R-:W2:Y:S04]  /*3fed0*/  LDL.LU R152, [R1+0x544] ;  /* 0x0005440001987983 */ /* 0x004ea80000300800 */
[----:B------:R-:W3:Y:S04]  /*3fee0*/  LDS.128 R24, [R21] ;  /* 0x0000000015187984 */ /* 0x000ee80000000c00 */
[----:B------:R4:W-:Y:S04]  /*3fef0*/  STL [R1+0x1258], R2 ;  /* 0x0012580201007387 */ /* 0x0009e80000100800 */
[----:B------:R-:W2:Y:S04]  /*3ff00*/  LDL.LU R153, [R1+0x54c] ;  /* 0x00054c0001997983 */ /* 0x000ea80000300800 */
[----:B------:R-:W2:Y:S01]  /*3ff10*/  LDL.LU R154, [R1+0x144] ;  /* 0x00014400019a7983 */ /* 0x000ea20000300800 */
[----:B----4-:R-:W-:Y:S01]  /*3ff20*/  VIADD R2, R2, UR7 ;  /* 0x0000000702027c36 */ /* 0x010fe20008000000 */
[----:B------:R-:W-:-:S02]  /*3ff30*/  ULDC UR7, c[0x0][0x248] ;  /* 0x0000920000077ab9 */ /* 0x000fc40000000800 */
[----:B------:R-:W2:Y:S04]  /*3ff40*/  LDL.LU R155, [R1+0x14c] ;  /* 0x00014c00019b7983 */ /* 0x000ea80000300800 */
[----:B------:R4:W-:Y:S01]  /*3ff50*/  STL [R1+0x125c], R2 ;  /* 0x00125c0201007387 */ /* 0x0009e20000100800 */
[----:B------:R-:W-:Y:S01]  /*3ff60*/  ISETP.LT.AND P4, PT, R8, UR10, !P2 ;  /* 0x0000000a08007c0c */ /* 0x000fe2000d781270 */
[----:B------:R-:W-:Y:S01]  /*3ff70*/  VIADD R77, R6, 0xf2 ;  /* 0x000000f2064d7836 */ /* 0x000fe20000000000 */
[----:B------:R-:W-:Y:S01]  /*3ff80*/  LOP3.LUT R20, R20, 0xfffbffff, RZ, 0xc0, !PT ;  /* 0xfffbffff14147812 */ /* 0x000fe200078ec0ff */
[C---:B------:R-:W-:Y:S01]  /*3ff90*/  VIADD R76, R6.reuse, 0xf1 ;  /* 0x000000f1064c7836 */ /* 0x040fe20000000000 */
[----:B------:R-:W-:Y:S01]  /*3ffa0*/  LOP3.LUT R17, R17, 0x7fffffff, RZ, 0xc0, !PT ;  /* 0x7fffffff11117812 */ /* 0x000fe200078ec0ff */
[----:B------:R-:W-:Y:S01]  /*3ffb0*/  VIADD R75, R6, 0xf0 ;  /* 0x000000f0064b7836 */ /* 0x000fe20000000000 */
[----:B------:R-:W-:Y:S01]  /*3ffc0*/  LOP3.LUT R16, R16, 0x7fffffff, RZ, 0xc0, !PT ;  /* 0x7fffffff10107812 */ /* 0x000fe200078ec0ff */
[----:B------:R-:W-:-:S02]  /*3ffd0*/  VIADD R74, R6, 0xef ;  /* 0x000000ef064a7836 */ /* 0x000fc40000000000 */
[C---:B------:R-:W-:Y:S02]  /*3ffe0*/  VIADD R252, R6.reuse, 0xbd ;  /* 0x000000bd06fc7836 */ /* 0x040fe40000000000 */
[C---:B------:R-:W-:Y:S02]  /*3fff0*/  VIADD R251, R6.reuse, 0xbc ;  /* 0x000000bc06fb7836 */ /* 0x040fe40000000000 */
[C---:B------:R-:W-:Y:S02]  /*40000*/  VIADD R250, R6.reuse, 0xbb ;  /* 0x000000bb06fa7836 */ /* 0x040fe40000000000 */
[----:B------:R-:W-:Y:S01]  /*40010*/  VIADD R249, R6, 0xba ;  /* 0x000000ba06f97836 */ /* 0x000fe20000000000 */
[----:B------:R-:W-:Y:S01]  /*40020*/  LOP3.LUT R15, R15, 0x7fffffff, RZ, 0xc0, !PT ;  /* 0x7fffffff0f0f7812 */ /* 0x000fe200078ec0ff */
[----:B----4-:R-:W-:Y:S01]  /*40030*/  VIADD R2, R2, UR6 ;  /* 0x0000000602027c36 */ /* 0x010fe20008000000 */
[----:B------:R-:W-:Y:S01]  /*40040*/  ULDC UR6, c[0x0][0x244] ;  /* 0x0000910000067ab9 */ /* 0x000fe20000000800 */
[C---:B------:R-:W-:Y:S01]  /*40050*/  VIADD R73, R6.reuse, 0xee ;  /* 0x000000ee06497836 */ /* 0x040fe20000000000 */
[----:B------:R-:W-:Y:S01]  /*40060*/  ULDC UR10, c[0x0][0x228] ;  /* 0x00008a00000a7ab9 */ /* 0x000fe20000000800 */
[C---:B------:R-:W-:Y:S01]  /*40070*/  VIADD R72, R6.reuse, 0xed ;  /* 0x000000ed06487836 */ /* 0x040fe20000000000 */
[----:B------:R4:W-:Y:S04]  /*40080*/  STL [R1+0x1264], R2 ;  /* 0x0012640201007387 */ /* 0x0009e80000100800 */
[----:B---3--:R-:W-:Y:S01]  /*40090*/  STL.64 [R1+0x540], R24 ;  /* 0x0005401801007387 */ /* 0x008fe20000100a00 */
[----:B------:R-:W-:-:S02]  /*400a0*/  VIADD R71, R6, 0xec ;  /* 0x000000ec06477836 */ /* 0x000fc40000000000 */
[C---:B------:R-:W-:Y:S02]  /*400b0*/  VIADD R70, R6.reuse, 0xeb ;  /* 0x000000eb06467836 */ /* 0x040fe40000000000 */
[C---:B------:R-:W-:Y:S02]  /*400c0*/  VIADD R248, R6.reuse, 0xb9 ;  /* 0x000000b906f87836 */ /* 0x040fe40000000000 */
[C---:B------:R-:W-:Y:S02]  /*400d0*/  VIADD R247, R6.reuse, 0xb8 ;  /* 0x000000b806f77836 */ /* 0x040fe40000000000 */
[C---:B------:R-:W-:Y:S02]  /*400e0*/  VIADD R246, R6.reuse, 0xb7 ;  /* 0x000000b706f67836 */ /* 0x040fe40000000000 */
[C---:B------:R-:W-:Y:S02]  /*400f0*/  VIADD R245, R6.reuse, 0xb6 ;  /* 0x000000b606f57836 */ /* 0x040fe40000000000 */
        /* <DEDUP_REMOVED lines=11> */
[----:B------:R-:W-:Y:S01]  /*401b0*/  VIADD R233, R6, 0xaa ;  /* 0x000000aa06e97836 */ /* 0x000fe20000000000 */
[----:B------:R-:W-:Y:S01]  /*401c0*/  LOP3.LUT R14, R14, 0x7fffffff, RZ, 0xc0, !PT ;  /* 0x7fffffff0e0e7812 */ /* 0x000fe200078ec0ff */
[----:B----4-:R-:W-:Y:S01]  /*401d0*/  VIADD R2, R2, UR9 ;  /* 0x0000000902027c36 */ /* 0x010fe20008000000 */
[----:B------:R-:W-:Y:S01]  /*401e0*/  STL.64 [R1+0x548], R26 ;  /* 0x0005481a01007387 */ /* 0x000fe20000100a00 */
[----:B------:R-:W-:Y:S01]  /*401f0*/  IMAD R3, R7, UR6, RZ ;  /* 0x0000000607037c24 */ /* 0x000fe2000f8e02ff */
[----:B------:R-:W-:-:S02]  /*40200*/  ULDC UR9, c[0x0][0x248] ;  /* 0x0000920000097ab9 */ /* 0x000fc40000000800 */
[----:B------:R3:W-:Y:S01]  /*40210*/  STL [R1+0x1260], R2 ;  /* 0x0012600201007387 */ /* 0x0007e20000100800 */
        /* <DEDUP_REMOVED lines=17> */
[----:B------:R-:W-:Y:S01]  /*40330*/  VIADD R217, R6, 0x9a ;  /* 0x0000009a06d97836 */ /* 0x000fe20000000000 */
[----:B------:R-:W-:Y:S01]  /*40340*/  LOP3.LUT R13, R13, 0x7fffffff, RZ, 0xc0, !PT ;  /* 0x7fffffff0d0d7812 */ /* 0x000fe200078ec0ff */
[----:B---3--:R-:W-:Y:S01]  /*40350*/  VIADD R2, R2, UR7 ;  /* 0x0000000702027c36 */ /* 0x008fe20008000000 */
[----:B------:R-:W-:Y:S01]  /*40360*/  ULDC UR7, c[0x0][0x248] ;  /* 0x0000920000077ab9 */ /* 0x000fe20000000800 */
        /* <DEDUP_REMOVED lines=16> */
[----:B------:R-:W-:Y:S01]  /*40470*/  VIADD R201, R6, 0x8a ;  /* 0x0000008a06c97836 */ /* 0x000fe20000000000 */
[----:B------:R-:W-:Y:S01]  /*40480*/  LOP3.LUT R12, R12, 0x7fffffff, RZ, 0xc0, !PT ;  /* 0x7fffffff0c0c7812 */ /* 0x000fe200078ec0ff */
[----:B------:R-:W-:Y:S01]  /*40490*/  VIADD R4, R2, UR7 ;  /* 0x0000000702047c36 */ /* 0x000fe20008000000 */
[----:B------:R3:W-:Y:S01]  /*404a0*/  STL [R1+0x1268], R2 ;  /* 0x0012680201007387 */ /* 0x0007e20000100800 */
[----:B------:R-:W-:-:S03]  /*404b0*/  ULDC.64 UR6, c[0x0][0x220] ;  /* 0x0000880000067ab9 */ /* 0x000fc60000000a00 */
[----:B------:R4:W-:Y:S01]  /*404c0*/  STL [R1+0x126c], R4 ;  /* 0x00126c0401007387 */ /* 0x0009e20000100800 */
[C---:B------:R-:W-:Y:S02]  /*404d0*/  VIADD R66, R6.reuse, 0xe7 ;  /* 0x000000e706427836 */ /* 0x040fe40000000000 */
[C---:B------:R-:W-:Y:S02]  /*404e0*/  VIADD R65, R6.reuse, 0xe6 ;  /* 0x000000e606417836 */ /* 0x040fe40000000000 */
[C---:B------:R-:W-:Y:S01]  /*404f0*/  VIADD R200, R6.reuse, 0x89 ;  /* 0x0000008906c87836 */ /* 0x040fe20000000000 */
[----:B---3--:R-:W-:Y:S01]  /*40500*/  LEA R2, P3, R3, UR6, 0x2 ;  /* 0x0000000603027c11 */ /* 0x008fe2000f8610ff */
[----:B------:R-:W-:Y:S01]  /*40510*/  ULDC UR6, c[0x0][0x248] ;  /* 0x0000920000067ab9 */ /* 0x000fe20000000800 */
        /* <DEDUP_REMOVED lines=15> */
[----:B------:R-:W-:Y:S01]  /*40610*/  VIADD R185, R6, 0x7a ;  /* 0x0000007a06b97836 */ /* 0x000fe20000000000 */
[----:B------:R-:W-:Y:S01]  /*40620*/  LOP3.LUT R11, R11, 0x7fffffff, RZ, 0xc0, !PT ;  /* 0x7fffffff0b0b7812 */ /* 0x000fe200078ec0ff */
[----:B----4-:R-:W-:Y:S01]  /*40630*/  VIADD R4, R4, UR9 ;  /* 0x0000000904047c36 */ /* 0x010fe20008000000 */
[----:B------:R-:W-:Y:S01]  /*40640*/  ULDC UR9, c[0x0][0x248] ;  /* 0x0000920000097ab9 */ /* 0x000fe20000000800 */
        /* <DEDUP_REMOVED lines=18> */
[----:B------:R-:W-:Y:S01]  /*40770*/  VIADD R22, R4, UR6 ;  /* 0x0000000604167c36 */ /* 0x000fe20008000000 */
[----:B------:R3:W-:Y:S01]  /*40780*/  STL [R1+0x1270], R4 ;  /* 0x0012700401007387 */ /* 0x0007e20000100800 */
[----:B-1----:R-:W-:Y:S01]  /*40790*/  IMAD R5, R5, 0x80, R3 ;  /* 0x0000008005057824 */ /* 0x002fe200078e0203 */
[----:B------:R-:W-:Y:S01]  /*407a0*/  LEA.HI.X.SX32 R3, R3, UR7, 0x2, P3 ;  /* 0x0000000703037c11 */ /* 0x000fe200098f16ff */
[----:B------:R-:W-:Y:S01]  /*407b0*/  ULDC.64 UR6, c[0x0][0x220] ;  /* 0x0000880000067ab9 */ /* 0x000fe20000000a00 */
[----:B------:R1:W-:Y:S01]  /*407c0*/  STL [R1+0x1274], R22 ;  /* 0x0012741601007387 */ /* 0x0003e20000100800 */
[----:B------:R-:W-:-:S02]  /*407d0*/  VIADD R62, R6, 0xe3 ;  /* 0x000000e3063e7836 */ /* 0x000fc40000000000 */
[----:B------:R-:W-:Y:S01]  /*407e0*/  VIADD R61, R6, 0xe2 ;  /* 0x000000e2063d7836 */ /* 0x000fe20000000000 */
[----:B------:R-:W-:Y:S01]  /*407f0*/  BAR.SYNC.DEFER_BLOCKING 0x0 ;  /* 0x0000000000007b1d */ /* 0x000fe20000010000 */
[----:B---3--:R-:W-:Y:S01]  /*40800*/  LEA R4, P3, R5, UR6, 0x2 ;  /* 0x0000000605047c11 */ /* 0x008fe2000f8610ff */
[----:B-1----:R-:W-:-:S04]  /*40810*/  VIADD R22, R22, UR9 ;  /* 0x0000000916167c36 */ /* 0x002fc80008000000 */
[----:B------:R-:W-:Y:S01]  /*40820*/  ULDC UR6, c[0x0][0x248] ;  /* 0x0000920000067ab9 */ /* 0x000fe20000000800 */
[----:B------:R-:W-:Y:S01]  /*40830*/  LEA.HI.X.SX32 R5, R5, UR7, 0x2, P3 ;  /* 0x0000000705057c11 */ /* 0x000fe200098f16ff */
[----:B------:R-:W-:Y:S01]  /*40840*/  ULDC UR7, c[0x0][0x248] ;  /* 0x0000920000077ab9 */ /* 0x000fe20000000800 */
[----:B------:R-:W-:Y:S01]  /*40850*/  ISETP.LT.AND P2, PT, R7, UR30, !P2 ;  /* 0x0000001e07007c0c */ /* 0x000fe2000d741270 */
[----:B------:R1:W-:Y:S01]  /*40860*/  STL [R1+0x1278], R22 ;  /* 0x0012781601007387 */ /* 0x0003e20000100800 */
[----:B------:R-:W-:Y:S01]  /*40870*/  @P4 LOP3.LUT R20, R20, 0x40000, RZ, 0xfc, !PT ;  /* 0x0004000014144812 */ /* 0x000fe200078efcff */
[----:B------:R-:W-:Y:S01]  /*40880*/  ULDC UR9, c[0x0][0x228] ;  /* 0x00008a0000097ab9 */ /* 0x000fe20000000800 */
[----:B-1----:R-:W-:Y:S01]  /*40890*/  VIADD R22, R22, UR6 ;  /* 0x0000000616167c36 */ /* 0x002fe20008000000 */
[----:B------:R-:W-:-:S04]  /*408a0*/  ULDC UR6, c[0x0][0x248] ;  /* 0x0000920000067ab9 */ /* 0x000fc80000000800 */
[----:B------:R1:W-:Y:S02]  /*408b0*/  STL [R1+0x127c], R22 ;  /* 0x00127c1601007387 */ /* 0x0003e40000100800 */
        /* <DEDUP_REMOVED lines=72> */
[----:B-1----:R-:W-:Y:S01]  /*40d40*/  IADD3 R22, R22, UR6, RZ ;  /* 0x0000000616167c10 */ /* 0x002fe2000fffe0ff */
        /* <DEDUP_REMOVED lines=177> */
[----:B------:R-:W-:-:S03]  /*41860*/  ULDC UR6, c[0x0][0x248] ;  /* 0x0000920000067ab9 */ /* 0x000fc60000000800 */
[----:B------:R-:W-:Y:S01]  /*41870*/  VIADD R24, R22, UR6 ;  /* 0x0000000616187c36 */ /* 0x000fe20008000000 */
[----:B------:R-:W-:Y:S01]  /*41880*/  STL [R1+0x13d0], R22 ;  /* 0x0013d01601007387 */ /* 0x000fe20000100800 */
[----:B------:R-:W-:-:S03]  /*41890*/  ULDC UR6, c[0x0][0x248] ;  /* 0x0000920000067ab9 */ /* 0x000fc60000000800 */
        /* <DEDUP_REMOVED lines=68> */
[----:B------:R-:W-:Y:S01]  /*41ce0*/  LOP3.LUT R20, R20, 0xfffdffff, RZ, 0xc0, !PT ;  /* 0xfffdffff14147812 */ /* 0x000fe200078ec0ff */
[----:B------:R-:W-:Y:S01]  /*41cf0*/  VIADD R60, R6, 0xe1 ;  /* 0x000000e1063c7836 */ /* 0x000fe20000000000 */
[----:B------:R-:W-:Y:S02]  /*41d00*/  ULDC UR6, c[0x0][0x228] ;  /* 0x00008a0000067ab9 */ /* 0x000fe40000000800 */
[----:B------:R1:W-:Y:S02]  /*41d10*/  STL [R1+0x1430], R24 ;  /* 0x0014301801007387 */ /* 0x0003e40000100800 */
[----:B-1----:R-:W-:Y:S01]  /*41d20*/  VIADD R24, R24, UR7 ;  /* 0x0000000718187c36 */ /* 0x002fe20008000000 */
[----:B------:R-:W-:Y:S01]  /*41d30*/  @P2 LOP3.LUT R20, R20, 0x20000, RZ, 0xfc, !PT ;  /* 0x0002000014142812 */ /* 0x000fe200078efcff */
[----:B------:R-:W-:Y:S01]  /*41d40*/  VIADD R59, R6, 0xe0 ;  /* 0x000000e0063b7836 */ /* 0x000fe20000000000 */
[----:B------:R-:W-:-:S02]  /*41d50*/  ULDC UR7, c[0x0][0x228] ;  /* 0x00008a0000077ab9 */ /* 0x000fc40000000800 */
        /* <DEDUP_REMOVED lines=18> */
[----:B------:R1:W-:Y:S01]  /*41e80*/  STL [R1+0x1450], R24 ;  /* 0x0014501801007387 */ /* 0x0003e20000100800 */
[----:B------:R-:W-:Y:S01]  /*41e90*/  ISETP.LT.AND P2, PT, R8, UR36, !P1 ;  /* 0x0000002408007c0c */ /* 0x000fe2000cf41270 */
[----:B-1----:R-:W-:Y:S01]  /*41ea0*/  VIADD R24, R24, UR26 ;  /* 0x0000001a18187c36 */ /* 0x002fe20008000000 */
[----:B------:R-:W-:Y:S01]  /*41eb0*/  LOP3.LUT R20, R20, 0xfffeffff, RZ, 0xc0, !PT ;  /* 0xfffeffff14147812 */ /* 0x000fe200078ec0ff */
[----:B------:R-:W-:-:S03]  /*41ec0*/  ULDC UR26, c[0x0][0x248] ;  /* 0x00009200001a7ab9 */ /* 0x000fc60000000800 */
[----:B------:R1:W-:Y:S02]  /*41ed0*/  STL [R1+0x1454], R24 ;  /* 0x0014541801007387 */ /* 0x0003e40000100800 */
[----:B-1----:R-:W-:-:S05]  /*41ee0*/  VIADD R24, R24, UR27 ;  /* 0x0000001b18187c36 */ /* 0x002fca0008000000 */
[----:B------:R1:W-:Y:S01]  /*41ef0*/  STL [R1+0x1458], R24 ;  /* 0x0014581801007387 */ /* 0x0003e20000100800 */
[----:B------:R-:W-:Y:S01]  /*41f00*/  @P2 LOP3.LUT R20, R20, 0x10000, RZ, 0xfc, !PT ;  /* 0x0001000014142812 */ /* 0x000fe200078efcff */
[----:B-1----:R-:W-:Y:S01]  /*41f10*/  VIADD R24, R24, UR28 ;  /* 0x0000001c18187c36 */ /* 0x002fe20008000000 */
[----:B------:R-:W-:Y:S02]  /*41f20*/  ULDC.64 UR28, c[0x0][0x228] ;  /* 0x00008a00001c7ab9 */ /* 0x000fe40000000a00 */
[----:B------:R-:W-:Y:S02]  /*41f30*/  ISETP.LT.AND P1, PT, R7, UR28, !P1 ;  /* 0x0000001c07007c0c */ /* 0x000fe4000cf21270 */
[----:B------:R-:W-:Y:S01]  /*41f40*/  LOP3.LUT R20, R20, 0xffff7fff, RZ, 0xc0, !PT ;  /* 0xffff7fff14147812 */ /* 0x000fe200078ec0ff */
[----:B------:R1:W-:Y:S02]  /*41f50*/  STL [R1+0x145c], R24 ;  /* 0x00145c1801007387 */ /* 0x0003e40000100800 */
[----:B-1----:R-:W-:Y:S01]  /*41f60*/  VIADD R24, R24, UR26 ;  /* 0x0000001a18187c36 */ /* 0x002fe20008000000 */
[----:B------:R-:W-:-:S07]  /*41f70*/  ULDC.64 UR26, c[0x0][0x228] ;  /* 0x00008a00001a7ab9 */ /* 0x000fce0000000a00 */
[----:B------:R-:W-:Y:S02]  /*41f80*/  @P1 LOP3.LUT R20, R20, 0x8000, RZ, 0xfc, !PT ;  /* 0x0000800014141812 */ /* 0x000fe400078efcff */
[----:B------:R-:W-:Y:S01]  /*41f90*/  ISETP.LT.AND P1, PT, R8, UR26, !P0 ;  /* 0x0000001a08007c0c */ /* 0x000fe2000c721270 */
[----:B------:R1:W-:Y:S01]  /*41fa0*/  STL [R1+0x1460], R24 ;  /* 0x0014601801007387 */ /* 0x0003e20000100800 */
[----:B------:R-:W-:Y:S01]  /*41fb0*/  ISETP.LT.AND P0, PT, R7, UR34, !P0 ;  /* 0x0000002207007c0c */ /* 0x000fe2000c701270 */
[----:B------:R-:W-:Y:S01]  /*41fc0*/  ULDC UR26, c[0x0][0x248] ;  /* 0x00009200001a7ab9 */ /* 0x000fe20000000800 */
[----:B------:R-:W-:-:S09]  /*41fd0*/  LOP3.LUT R20, R20, 0xffffbfff, RZ, 0xc0, !PT ;  /* 0xffffbfff14147812 */ /* 0x000fd200078ec0ff */
[----:B------:R-:W-:-:S04]  /*41fe0*/  @P1 LOP3.LUT R20, R20, 0x4000, RZ, 0xfc, !PT ;  /* 0x0000400014141812 */ /* 0x000fc800078efcff */
[----:B------:R-:W-:-:S04]  /*41ff0*/  LOP3.LUT R20, R20, 0xffffdfff, RZ, 0xc0, !PT ;  /* 0xffffdfff14147812 */ /* 0x000fc800078ec0ff */
[----:B------:R-:W-:Y:S02]  /*42000*/  @P0 LOP3.LUT R20, R20, 0x2000, RZ, 0xfc, !PT ;  /* 0x0000200014140812 */ /* 0x000fe400078efcff */
[----:B------:R-:W-:Y:S01]  /*42010*/  ISETP.GE.AND P0, PT, R91, UR31, PT ;  /* 0x0000001f5b007c0c */ /* 0x000fe2000bf06270 */
[----:B-1----:R-:W-:Y:S01]  /*42020*/  VIADD R24, R24, UR33 ;  /* 0x0000002118187c36 */ /* 0x002fe20008000000 */
[----:B------:R-:W-:Y:S01]  /*42030*/  LOP3.LUT R20, R20, 0xffffefff, RZ, 0xc0, !PT ;  /* 0xffffefff14147812 */ /* 0x000fe200078ec0ff */
[----:B------:R-:W-:Y:S01]  /*42040*/  ULDC.64 UR30, c[0x0][0x228] ;  /* 0x00008a00001e7ab9 */ /* 0x000fe20000000a00 */
[----:B------:R-:W-:Y:S02]  /*42050*/  ISETP.LT.AND P1, PT, R8, UR40, !P0 ;  /* 0x0000002808007c0c */ /* 0x000fe4000c721270 */
[----:B------:R-:W-:Y:S01]  /*42060*/  ISETP.LT.AND P0, PT, R7, UR38, !P0 ;  /* 0x0000002607007c0c */ /* 0x000fe2000c701270 */
[----:B------:R1:W-:Y:S10]  /*42070*/  STL [R1+0x1464], R24 ;  /* 0x0014641801007387 */ /* 0x0003f40000100800 */
[----:B------:R-:W-:-:S04]  /*42080*/  @P1 LOP3.LUT R20, R20, 0x1000, RZ, 0xfc, !PT ;  /* 0x0000100014141812 */ /* 0x000fc800078efcff */
[----:B------:R-:W-:Y:S01]  /*42090*/  LOP3.LUT R20, R20, 0xfffff7ff, RZ, 0xc0, !PT ;  /* 0xfffff7ff14147812 */ /* 0x000fe200078ec0ff */
[----:B-1----:R-:W-:Y:S01]  /*420a0*/  VIADD R24, R24, UR32 ;  /* 0x0000002018187c36 */ /* 0x002fe20008000000 */
[----:B------:R-:W-:Y:S02]  /*420b0*/  ULDC.64 UR32, c[0x0][0x228] ;  /* 0x00008a0000207ab9 */ /* 0x000fe40000000a00 */
[----:B------:R-:W-:Y:S02]  /*420c0*/  @P0 LOP3.LUT R20, R20, 0x800, RZ, 0xfc, !PT ;  /* 0x0000080014140812 */ /* 0x000fe400078efcff */
[----:B------:R-:W-:Y:S01]  /*420d0*/  ISETP.GE.AND P0, PT, R90, UR37, PT ;  /* 0x000000255a007c0c */ /* 0x000fe2000bf06270 */
[----:B------:R-:W-:-:S03]  /*420e0*/  ULDC.64 UR36, c[0x0][0x228] ;  /* 0x00008a0000247ab9 */ /* 0x000fc60000000a00 */
[----:B------:R-:W-:Y:S02]  /*420f0*/  ISETP.LT.AND P1, PT, R8, UR32, !P0 ;  /* 0x0000002008007c0c */ /* 0x000fe4000c721270 */
[----:B------:R-:W-:Y:S02]  /*42100*/  ISETP.LT.AND P0, PT, R7, UR30, !P0 ;  /* 0x0000001e07007c0c */ /* 0x000fe4000c701270 */
[----:B------:R-:W-:-:S09]  /*42110*/  LOP3.LUT R20, R20, 0xfffffbff, RZ, 0xc0, !PT ;  /* 0xfffffbff14147812 */ /* 0x000fd200078ec0ff */
[----:B------:R-:W-:-:S04]  /*42120*/  @P1 LOP3.LUT R20, R20, 0x400, RZ, 0xfc, !PT ;  /* 0x0000040014141812 */ /* 0x000fc800078efcff */
[----:B------:R-:W-:-:S04]  /*42130*/  LOP3.LUT R20, R20, 0xfffffdff, RZ, 0xc0, !PT ;  /* 0xfffffdff14147812 */ /* 0x000fc800078ec0ff */
[----:B------:R-:W-:Y:S02]  /*42140*/  @P0 LOP3.LUT R20, R20, 0x200, RZ, 0xfc, !PT ;  /* 0x0000020014140812 */ /* 0x000fe400078efcff */
[----:B------:R-:W-:Y:S01]  /*42150*/  ISETP.GE.AND P0, PT, R89, UR29, PT ;  /* 0x0000001d59007c0c */ /* 0x000fe2000bf06270 */
[----:B------:R-:W-:-:S03]  /*42160*/  ULDC.64 UR28, c[0x0][0x228] ;  /* 0x00008a00001c7ab9 */ /* 0x000fc60000000a00 */
[----:B------:R-:W-:Y:S01]  /*42170*/  ISETP.LT.AND P1, PT, R8, UR57, !P0 ;  /* 0x0000003908007c0c */ /* 0x000fe2000c721270 */
[----:B------:R1:W-:Y:S01]  /*42180*/  STL [R1+0x1468], R24 ;  /* 0x0014681801007387 */ /* 0x0003e20000100800 */
[----:B------:R-:W-:Y:S01]  /*42190*/  ISETP.LT.AND P0, PT, R7, UR36, !P0 ;  /* 0x0000002407007c0c */ /* 0x000fe2000c701270 */
[----:B------:R-:W-:Y:S01]  /*421a0*/  VIADD R58, R6, 0xdf ;  /* 0x000000df063a7836 */ /* 0x000fe20000000000 */
[----:B------:R-:W-:Y:S01]  /*421b0*/  LOP3.LUT R20, R20, 0xfffffeff, RZ, 0xc0, !PT ;  /* 0xfffffeff14147812 */ /* 0x000fe200078ec0ff */
[----:B------:R-:W3:Y:S01]  /*421c0*/  LDL.LU R91, [R1+0x1b70] ;  /* 0x001b7000015b7983 */ /* 0x000ee20000300800 */
[----:B------:R-:W-:Y:S01]  /*421d0*/  VIADD R57, R6, 0xde ;  /* 0x000000de06397836 */ /* 0x000fe20000000000 */
[----:B------:R-:W-:-:S06]  /*421e0*/  ULDC UR57, c[0x0][0x228] ;  /* 0x00008a0000397ab9 */ /* 0x000fcc0000000800 */
[----:B------:R-:W-:-:S04]  /*421f0*/  @P1 LOP3.LUT R20, R20, 0x100, RZ, 0xfc, !PT ;  /* 0x0000010014141812 */ /* 0x000fc800078efcff */
[----:B------:R-:W-:-:S04]  /*42200*/  LOP3.LUT R20, R20, 0xffffff7f, RZ, 0xc0, !PT ;  /* 0xffffff7f14147812 */ /* 0x000fc800078ec0ff */
[----:B------:R-:W-:Y:S02]  /*42210*/  @P0 LOP3.LUT R20, R20, 0x80, RZ, 0xfc, !PT ;  /* 0x0000008014140812 */ /* 0x000fe400078efcff */
[----:B------:R-:W-:-:S04]  /*42220*/  ISETP.GE.AND P0, PT, R88, UR27, PT ;  /* 0x0000001b58007c0c */ /* 0x000fc8000bf06270 */
[----:B------:R-:W-:Y:S01]  /*42230*/  ISETP.LT.AND P1, PT, R8, UR55, !P0 ;  /* 0x0000003708007c0c */ /* 0x000fe2000c721270 */
[----:B-1----:R-:W-:Y:S01]  /*42240*/  VIADD R24, R24, UR61 ;  /* 0x0000003d18187c36 */ /* 0x002fe20008000000 */
[----:B------:R-:W-:Y:S01]  /*42250*/  ISETP.LT.AND P0, PT, R7, UR28, !P0 ;  /* 0x0000001c07007c0c */ /* 0x000fe2000c701270 */
[----:B------:R-:W-:Y:S01]  /*42260*/  VIADD R56, R6, 0xdd ;  /* 0x000000dd06387836 */ /* 0x000fe20000000000 */
[----:B------:R-:W-:Y:S01]  /*42270*/  LOP3.LUT R20, R20, 0xffffffbf, RZ, 0xc0, !PT ;  /* 0xffffffbf14147812 */ /* 0x000fe200078ec0ff */
[C---:B------:R-:W-:Y:S01]  /*42280*/  VIADD R55, R6.reuse, 0xdc ;  /* 0x000000dc06377836 */ /* 0x040fe20000000000 */
[----:B------:R1:W-:Y:S01]  /*42290*/  STL [R1+0x146c], R24 ;  /* 0x00146c1801007387 */ /* 0x0003e20000100800 */
[C---:B------:R-:W-:Y:S01]  /*422a0*/  VIADD R54, R6.reuse, 0xdb ;  /* 0x000000db06367836 */ /* 0x040fe20000000000 */
[----:B------:R-:W-:Y:S01]  /*422b0*/  ULDC UR61, c[0x0][0x228] ;  /* 0x00008a00003d7ab9 */ /* 0x000fe20000000800 */
[C---:B------:R-:W-:Y:S01]  /*422c0*/  VIADD R53, R6.reuse, 0xda ;  /* 0x000000da06357836 */ /* 0x040fe20000000000 */
[----:B------:R-:W4:Y:S01]  /*422d0*/  LDL.LU R90, [R1+0x1b6c] ;  /* 0x001b6c00015a7983 */ /* 0x000f220000300800 */
[----:B------:R-:W-:Y:S01]  /*422e0*/  VIADD R52, R6, 0xd9 ;  /* 0x000000d906347836 */ /* 0x000fe20000000000 */
[----:B------:R-:W-:Y:S01]  /*422f0*/  ULDC UR55, c[0x0][0x228] ;  /* 0x00008a0000377ab9 */ /* 0x000fe20000000800 */
[----:B------:R-:W-:-:S04]  /*42300*/  @P1 LOP3.LUT R20, R20, 0x40, RZ, 0xfc, !PT ;  /* 0x0000004014141812 */ /* 0x000fc800078efcff */
[----:B------:R-:W-:Y:S01]  /*42310*/  LOP3.LUT R20, R20, 0xffffffdf, RZ, 0xc0, !PT ;  /* 0xffffffdf14147812 */ /* 0x000fe200078ec0ff */
[----:B-1----:R-:W-:Y:S01]  /*42320*/  VIADD R24, R24, UR26 ;  /* 0x0000001a18187c36 */ /* 0x002fe20008000000 */
[----:B------:R-:W-:Y:S02]  /*42330*/  ULDC UR26, c[0x0][0x248] ;  /* 0x00009200001a7ab9 */ /* 0x000fe40000000800 */
[----:B------:R-:W-:Y:S02]  /*42340*/  @P0 LOP3.LUT R20, R20, 0x20, RZ, 0xfc, !PT ;  /* 0x0000002014140812 */ /* 0x000fe400078efcff */
[----:B------:R-:W-:Y:S01]  /*42350*/  ISETP.GE.AND P0, PT, R87, UR35, PT ;  /* 0x0000002357007c0c */ /* 0x000fe2000bf06270 */
[----:B------:R1:W-:Y:S01]  /*42360*/  STL [R1+0x1470], R24 ;  /* 0x0014701801007387 */ /* 0x0003e20000100800 */
[----:B------:R-:W-:Y:S01]  /*42370*/  LOP3.LUT R20, R20, 0xffffffef, RZ, 0xc0, !PT ;  /* 0xffffffef14147812 */ /* 0x000fe200078ec0ff */
[----:B------:R-:W-:Y:S01]  /*42380*/  ULDC.64 UR34, c[0x0][0x228] ;  /* 0x00008a0000227ab9 */ /* 0x000fe20000000a00 */
[----:B------:R-:W-:Y:S01]  /*42390*/  ISETP.LT.AND P1, PT, R8, UR53, !P0 ;  /* 0x0000003508007c0c */ /* 0x000fe2000c721270 */
[----:B------:R-:W3:Y:S01]  /*423a0*/  LDL.LU R89, [R1+0x1b68] ;  /* 0x001b680001597983 */ /* 0x000ee20000300800 */
[----:B------:R-:W-:Y:S01]  /*423b0*/  VIADD R51, R6, 0xd8 ;  /* 0x000000d806337836 */ /* 0x000fe20000000000 */
[----:B------:R-:W-:Y:S01]  /*423c0*/  ULDC UR53, c[0x0][0x228] ;  /* 0x00008a0000357ab9 */ /* 0x000fe20000000800 */
[----:B-1----:R-:W-:Y:S01]  /*423d0*/  IADD3 R24, R24, UR26, RZ ;  /* 0x0000001a18187c10 */ /* 0x002fe2000fffe0ff */
[----:B------:R-:W-:-:S04]  /*423e0*/  ULDC UR26, c[0x0][0x248] ;  /* 0x00009200001a7ab9 */ /* 0x000fc80000000800 */
[----:B------:R1:W-:Y:S04]  /*423f0*/  STL [R1+0x1474], R24 ;  /* 0x0014741801007387 */ /* 0x0003e80000100800 */
[----:B------:R-:W-:Y:S01]  /*42400*/  @P1 LOP3.LUT R20, R20, 0x10, RZ, 0xfc, !PT ;  /* 0x0000001014141812 */ /* 0x000fe200078efcff */
[----:B------:R-:W4:Y:S01]  /*42410*/  LDL.LU R88, [R1+0x1b64] ;  /* 0x001b640001587983 */ /* 0x000f220000300800 */
[----:B-1----:R-:W-:Y:S01]  /*42420*/  VIADD R24, R24, UR26 ;  /* 0x0000001a18187c36 */ /* 0x002fe20008000000 */
[----:B------:R-:W-:Y:S02]  /*42430*/  ULDC.64 UR26, c[0x0][0x228] ;  /* 0x00008a00001a7ab9 */ /* 0x000fe40000000a00 */
[----:B------:R-:W-:Y:S01]  /*42440*/  ISETP.LT.AND P0, PT, R7, UR26, !P0 ;  /* 0x0000001a07007c0c */ /* 0x000fe2000c701270 */
[----:B------:R-:W-:Y:S01]  /*42450*/  ULDC UR26, c[0x0][0x248] ;  /* 0x00009200001a7ab9 */ /* 0x000fe20000000800 */
[----:B------:R-:W-:-:S11]  /*42460*/  LOP3.LUT R20, R20, 0xfffffff7, RZ, 0xc0, !PT ;  /* 0xfffffff714147812 */ /* 0x000fd600078ec0ff */
        /* <DEDUP_REMOVED lines=14> */
[----:B------:R-:W-:Y:S01]  /*42550*/  ISETP.GE.AND P0, PT, R85, UR39, PT ;  /* 0x0000002755007c0c */ /* 0x000fe2000bf06270 */
[----:B------:R-:W-:-:S03]  /*42560*/  ULDC.64 UR38, c[0x0][0x228] ;  /* 0x00008a0000267ab9 */ /* 0x000fc60000000a00 */
[----:B------:R-:W-:Y:S01]  /*42570*/  ISETP.LT.AND P1, PT, R8, UR49, !P0 ;  /* 0x0000003108007c0c */ /* 0x000fe2000c721270 */
[----:B-1----:R-:W-:Y:S01]  /*42580*/  VIADD R24, R24, UR26 ;  /* 0x0000001a18187c36 */ /* 0x002fe20008000000 */
[----:B------:R-:W-:Y:S01]  /*42590*/  ISETP.LT.AND P0, PT, R7, UR40, !P0 ;  /* 0x0000002807007c0c */ /* 0x000fe2000c701270 */
[----:B------:R-:W-:Y:S01]  /*425a0*/  ULDC UR26, c[0x0][0x248] ;  /* 0x00009200001a7ab9 */ /* 0x000fe20000000800 */
[----:B------:R-:W-:Y:S01]  /*425b0*/  LOP3.LUT R20, R20, 0xfffffffe, RZ, 0xc0, !PT ;  /* 0xfffffffe14147812 */ /* 0x000fe200078ec0ff */
[----:B------:R-:W-:Y:S01]  /*425c0*/  VIADD R48, R6, 0xd5 ;  /* 0x000000d506307836 */ /* 0x000fe20000000000 */
[----:B------:R-:W-:-:S09]  /*425d0*/  ULDC UR49, c[0x0][0x228] ;  /* 0x00008a0000317ab9 */ /* 0x000fd20000000800 */
[----:B------:R-:W-:Y:S02]  /*425e0*/  @P0 LOP3.LUT R19, R19, 0x80000000, RZ, 0xfc, !PT ;  /* 0x8000000013130812 */ /* 0x000fe400078efcff */
[----:B------:R-:W-:Y:S01]  /*425f0*/  ISETP.GE.AND P0, PT, R84, UR33, PT ;  /* 0x0000002154007c0c */ /* 0x000fe2000bf06270 */
[----:B------:R-:W-:Y:S01]  /*42600*/  ULDC.64 UR32, c[0x0][0x228] ;  /* 0x00008a0000207ab9 */ /* 0x000fe20000000a00 */
[----:B------:R-:W-:Y:S02]  /*42610*/  @P1 LOP3.LUT R20, R20, 0x1, RZ, 0xfc, !PT ;  /* 0x0000000114141812 */ /* 0x000fe400078efcff */
[----:B------:R-:W-:Y:S01]  /*42620*/  ISETP.LT.AND P1, PT, R8, UR47, !P0 ;  /* 0x0000002f08007c0c */ /* 0x000fe2000c721270 */
[----:B------:R1:W-:Y:S01]  /*42630*/  STL [R1+0x147c], R24 ;  /* 0x00147c1801007387 */ /* 0x0003e20000100800 */
[----:B------:R-:W-:Y:S01]  /*42640*/  ISETP.LT.AND P0, PT, R7, UR38, !P0 ;  /* 0x0000002607007c0c */ /* 0x000fe2000c701270 */
[C---:B------:R-:W-:Y:S01]  /*42650*/  VIADD R47, R6.reuse, 0xd4 ;  /* 0x000000d4062f7836 */ /* 0x040fe20000000000 */
[----:B------:R-:W-:Y:S01]  /*42660*/  LOP3.LUT R19, R19, 0xbfffffff, RZ, 0xc0, !PT ;  /* 0xbfffffff13137812 */ /* 0x000fe200078ec0ff */
[----:B------:R-:W4:Y:S01]  /*42670*/  LDL.LU R86, [R1+0x1b5c] ;  /* 0x001b5c0001567983 */ /* 0x000f220000300800 */
        /* <DEDUP_REMOVED lines=13> */
[----:B------:R-:W-:-:S07]  /*42750*/  ULDC UR45, c[0x0][0x228] ;  /* 0x00008a00002d7ab9 */ /* 0x000fce0000000800 */
        /* <DEDUP_REMOVED lines=8> */
[----:B------:R-:W-:Y:S01]  /*427e0*/  ULDC UR43, c[0x0][0x228] ;  /* 0x00008a00002b7ab9 */ /* 0x000fe20000000800 */
[----:B------:R-:W-:Y:S01]  /*427f0*/  LOP3.LUT R19, R19, 0xfbffffff, RZ, 0xc0, !PT ;  /* 0xfbffffff13137812 */ /* 0x000fe200078ec0ff */
[----:B------:R-:W3:Y:S08]  /*42800*/  LDL.LU R85, [R1+0x1b58] ;  /* 0x001b580001557983 */ /* 0x000ef00000300800 */
        /* <DEDUP_REMOVED lines=10> */
[----:B------:R-:W-:-:S08]  /*428b0*/  ULDC UR19, c[0x0][0x248] ;  /* 0x0000920000137ab9 */ /* 0x000fd00000000800 */
[----:B------:R-:W-:-:S04]  /*428c0*/  @P1 LOP3.LUT R19, R19, 0x1000000, RZ, 0xfc, !PT ;  /* 0x0100000013131812 */ /* 0x000fc800078efcff */
[----:B------:R-:W-:-:S04]  /*428d0*/  LOP3.LUT R19, R19, 0xff7fffff, RZ, 0xc0, !PT ;  /* 0xff7fffff13137812 */ /* 0x000fc800078ec0ff */
[----:B------:R-:W-:Y:S02]  /*428e0*/  @P0 LOP3.LUT R19, R19, 0x800000, RZ, 0xfc, !PT ;  /* 0x0080000013130812 */ /* 0x000fe400078efcff */
[----:B------:R-:W-:-:S04]  /*428f0*/  ISETP.GE.AND P0, PT, R80, UR27, PT ;  /* 0x0000001b50007c0c */ /* 0x000fc8000bf06270 */
        /* <DEDUP_REMOVED lines=8> */
[----:B------:R-:W-:Y:S01]  /*42980*/  @P1 LOP3.LUT R19, R19, 0x400000, RZ, 0xfc, !PT ;  /* 0x0040000013131812 */ /* 0x000fe200078efcff */
[----:B-1----:R-:W-:Y:S01]  /*42990*/  VIADD R24, R24, UR26 ;  /* 0x0000001a18187c36 */ /* 0x002fe20008000000 */
[----:B------:R-:W-:Y:S02]  /*429a0*/  ULDC UR26, c[0x0][0x248] ;  /* 0x00009200001a7ab9 */ /* 0x000fe40000000800 */
[----:B------:R-:W-:-:S04]  /*429b0*/  LOP3.LUT R19, R19, 0xffdfffff, RZ, 0xc0, !PT ;  /* 0xffdfffff13137812 */ /* 0x000fc800078ec0ff */
        /* <DEDUP_REMOVED lines=9> */
[----:B-1----:R-:W-:Y:S01]  /*42a50*/  VIADD R24, R24, UR26 ;  /* 0x0000001a18187c36 */ /* 0x002fe20008000000 */
[----:B------:R-:W-:-:S04]  /*42a60*/  ULDC UR26, c[0x0][0x248] ;  /* 0x00009200001a7ab9 */ /* 0x000fc80000000800 */
[----:B------:R1:W-:Y:S04]  /*42a70*/  STL [R1+0x148c], R24 ;  /* 0x00148c1801007387 */ /* 0x0003e80000100800 */
[----:B------:R-:W-:Y:S01]  /*42a80*/  @P1 LOP3.LUT R19, R19, 0x100000, RZ, 0xfc, !PT ;  /* 0x0010000013131812 */ /* 0x000fe200078efcff */
[----:B------:R-:W4:Y:S01]  /*42a90*/  LDL.LU R82, [R1+0x1b4c] ;  /* 0x001b4c0001527983 */ /* 0x000f220000300800 */
[----:B-1----:R-:W-:Y:S01]  /*42aa0*/  VIADD R24, R24, UR26 ;  /* 0x0000001a18187c36 */ /* 0x002fe20008000000 */
[----:B------:R-:W-:Y:S02]  /*42ab0*/  ULDC.64 UR26, c[0x0][0x228] ;  /* 0x00008a00001a7ab9 */ /* 0x000fe40000000a00 */
[----:B------:R-:W-:Y:S02]  /*42ac0*/  ISETP.LT.AND P0, PT, R7, UR26, !P0 ;  /* 0x0000001a07007c0c */ /* 0x000fe4000c701270 */
[----:B------:R-:W-:-:S11]  /*42ad0*/  LOP3.LUT R19, R19, 0xfff7ffff, RZ, 0xc0, !PT ;  /* 0xfff7ffff13137812 */ /* 0x000fd600078ec0ff */
[----:B------:R-:W-:Y:S02]  /*42ae0*/  @P0 LOP3.LUT R19, R19, 0x80000, RZ, 0xfc, !PT ;  /* 0x0008000013130812 */ /* 0x000fe400078efcff */
[----:B------:R-:W-:Y:S01]  /*42af0*/  ISETP.GE.AND P0, PT, R78, UR41, PT ;  /* 0x000000294e007c0c */ /* 0x000fe2000bf06270 */
[----:B------:R-:W-:-:S03]  /*42b00*/  ULDC.64 UR40, c[0x0][0x228] ;  /* 0x00008a0000287ab9 */ /* 0x000fc60000000a00 */
[----:B------:R-:W-:Y:S01]  /*42b10*/  ISETP.LT.AND P1, PT, R8, UR48, !P0 ;  /* 0x0000003008007c0c */ /* 0x000fe2000c721270 */
[----:B------:R1:W-:Y:S01]  /*42b20*/  STL [R1+0x1490], R24 ;  /* 0x0014901801007387 */ /* 0x0003e20000100800 */
[----:B------:R-:W-:Y:S01]  /*42b30*/  ISETP.LT.AND P0, PT, R7, UR34, !P0 ;  /* 0x0000002207007c0c */ /* 0x000fe2000c701270 */
[C---:B------:R-:W-:Y:S01]  /*42b40*/  VIADD R41, R6.reuse, 0xce ;  /* 0x000000ce06297836 */ /* 0x040fe20000000000 */
        /* <DEDUP_REMOVED lines=88> */
[----:B-1----:R-:W-:Y:S01]  /*430d0*/  VIADD R24, R24, UR19 ;  /* 0x0000001318187c36 */ /* 0x002fe20008000000 */
[----:B------:R-:W-:Y:S01]  /*430e0*/  LOP3.LUT R19, R19, 0xfffffffe, RZ, 0xc0, !PT ;  /* 0xfffffffe13137812 */ /* 0x000fe200078ec0ff */
[----:B------:R-:W-:Y:S01]  /*430f0*/  ULDC UR19, c[0x0][0x248] ;  /* 0x0000920000137ab9 */ /* 0x000fe20000000800 */
[----:B------:R-:W-:Y:S01]  /*43100*/  ISETP.LT.AND P1, PT, R8, UR24, !P0 ;  /* 0x0000001808007c0c */ /* 0x000fe2000c721270 */
[----:B------:R-:W-:Y:S01]  /*43110*/  ULDC.64 UR24, c[0x0][0x228] ;  /* 0x00008a0000187ab9 */ /* 0x000fe20000000a00 */
[----:B------:R-:W-:Y:S01]  /*43120*/  ISETP.LT.AND P0, PT, R7, UR40, !P0 ;  /* 0x0000002807007c0c */ /* 0x000fe2000c701270 */
[----:B------:R-:W-:-:S12]  /*43130*/  ULDC.64 UR38, c[0x0][0x228] ;  /* 0x00008a0000267ab9 */ /* 0x000fd80000000a00 */
[----:B------:R-:W-:Y:S02]  /*43140*/  @P0 LOP3.LUT R18, R18, 0x80000000, RZ, 0xfc, !PT ;  /* 0x8000000012120812 */ /* 0x000fe400078efcff */
[----:B------:R-:W-:Y:S01]  /*43150*/  ISETP.GE.AND P0, PT, R68, UR33, PT ;  /* 0x0000002144007c0c */ /* 0x000fe2000bf06270 */
[----:B------:R-:W-:Y:S01]  /*43160*/  ULDC.64 UR32, c[0x0][0x228] ;  /* 0x00008a0000207ab9 */ /* 0x000fe20000000a00 */
[----:B------:R-:W-:Y:S02]  /*43170*/  @P1 LOP3.LUT R19, R19, 0x1, RZ, 0xfc, !PT ;  /* 0x0000000113131812 */ /* 0x000fe400078efcff */
[----:B------:R-:W-:Y:S01]  /*43180*/  ISETP.LT.AND P1, PT, R8, UR15, !P0 ;  /* 0x0000000f08007c0c */ /* 0x000fe2000c721270 */
[----:B------:R1:W-:Y:S01]  /*43190*/  STL [R1+0x149c], R24 ;  /* 0x00149c1801007387 */ /* 0x0003e20000100800 */
[----:B------:R-:W-:Y:S01]  /*431a0*/  ISETP.LT.AND P0, PT, R7, UR24, !P0 ;  /* 0x0000001807007c0c */ /* 0x000fe2000c701270 */
[----:B------:R-:W-:Y:S01]  /*431b0*/  ULDC UR15, c[0x0][0x248] ;  /* 0x00009200000f7ab9 */ /* 0x000fe20000000800 */
[----:B------:R-:W-:Y:S01]  /*431c0*/  LOP3.LUT R18, R18, 0xbfffffff, RZ, 0xc0, !PT ;  /* 0xbfffffff12127812 */ /* 0x000fe200078ec0ff */
[----:B------:R-:W4:Y:S08]  /*431d0*/  LDL.LU R78, [R1+0x1b3c] ;  /* 0x001b3c00014e7983 */ /* 0x000f300000300800 */
        /* <DEDUP_REMOVED lines=10> */
[----:B------:R-:W-:-:S10]  /*43280*/  ULDC.64 UR30, c[0x0][0x228] ;  /* 0x00008a00001e7ab9 */ /* 0x000fd40000000a00 */
[----:B------:R-:W-:-:S04]  /*43290*/  @P1 LOP3.LUT R18, R18, 0x10000000, RZ, 0xfc, !PT ;  /* 0x1000000012121812 */ /* 0x000fc800078efcff */
        /* <DEDUP_REMOVED lines=8> */
[----:B------:R-:W-:Y:S01]  /*43320*/  ISETP.LT.AND P0, PT, R7, UR20, !P0 ;  /* 0x0000001407007c0c */ /* 0x000fe2000c701270 */
[----:B------:R-:W-:Y:S02]  /*43330*/  ULDC UR13, c[0x0][0x248] ;  /* 0x00009200000d7ab9 */ /* 0x000fe40000000800 */
[----:B------:R-:W4:Y:S08]  /*43340*/  LDL.LU R76, [R1+0x1b34] ;  /* 0x001b3400014c7983 */ /* 0x000f300000300800 */
        /* <DEDUP_REMOVED lines=11> */
[----:B-1----:R-:W-:Y:S01]  /*43400*/  VIADD R24, R24, UR19 ;  /* 0x0000001318187c36 */ /* 0x002fe20008000000 */
[----:B------:R-:W-:Y:S01]  /*43410*/  ULDC UR19, c[0x0][0x248] ;  /* 0x0000920000137ab9 */ /* 0x000fe20000000800 */
[----:B------:R-:W-:-:S03]  /*43420*/  ISETP.LT.AND P0, PT, R7, UR30, !P0 ;  /* 0x0000001e07007c0c */ /* 0x000fc6000c701270 */
[----:B------:R1:W-:Y:S06]  /*43430*/  STL [R1+0x14a8], R24 ;  /* 0x0014a81801007387 */ /* 0x0003ec0000100800 */
[----:B------:R-:W-:Y:S01]  /*43440*/  @P1 LOP3.LUT R18, R18, 0x1000000, RZ, 0xfc, !PT ;  /* 0x0100000012121812 */ /* 0x000fe200078efcff */
[----:B------:R-:W4:Y:S01]  /*43450*/  LDL.LU R74, [R1+0x1b2c] ;  /* 0x001b2c00014a7983 */ /* 0x000f220000300800 */
[----:B-1----:R-:W-:Y:S01]  /*43460*/  VIADD R24, R24, UR19 ;  /* 0x0000001318187c36 */ /* 0x002fe20008000000 */
[----:B------:R-:W-:-:S04]  /*43470*/  ULDC UR19, c[0x0][0x248] ;  /* 0x0000920000137ab9 */ /* 0x000fc80000000800 */
[----:B------:R1:W-:Y:S01]  /*43480*/  STL [R1+0x14ac], R24 ;  /* 0x0014ac1801007387 */ /* 0x0003e20000100800 */
[----:B------:R-:W-:-:S03]  /*43490*/  LOP3.LUT R18, R18, 0xff7fffff, RZ, 0xc0, !PT ;  /* 0xff7fffff12127812 */ /* 0x000fc600078ec0ff */
[----:B------:R-:W3:Y:S01]  /*434a0*/  LDL.LU R73, [R1+0x1b28] ;  /* 0x001b280001497983 */ /* 0x000ee20000300800 */
[----:B-1----:R-:W-:Y:S01]  /*434b0*/  VIADD R24, R24, UR19 ;  /* 0x0000001318187c36 */ /* 0x002fe20008000000 */
[----:B------:R-:W-:Y:S01]  /*434c0*/  ULDC UR19, c[0x0][0x248] ;  /* 0x0000920000137ab9 */ /* 0x000fe20000000800 */
[----:B------:R-:W-:-:S03]  /*434d0*/  @P0 LOP3.LUT R18, R18, 0x800000, RZ, 0xfc, !PT ;  /* 0x0080000012120812 */ /* 0x000fc600078efcff */
[----:B------:R1:W-:Y:S01]  /*434e0*/  STL [R1+0x14b0], R24 ;  /* 0x0014b01801007387 */ /* 0x0003e20000100800 */
[----:B------:R-:W-:Y:S01]  /*434f0*/  ISETP.GE.AND P0, PT, R64, UR27, PT ;  /* 0x0000001b40007c0c */ /* 0x000fe2000bf06270 */
[----:B------:R-:W-:Y:S02]  /*43500*/  ULDC.64 UR26, c[0x0][0x228] ;  /* 0x00008a00001a7ab9 */ /* 0x000fe40000000a00 */
[----:B------:R-:W4:Y:S01]  /*43510*/  LDL.LU R72, [R1+0x1b24] ;  /* 0x001b240001487983 */ /* 0x000f220000300800 */
[----:B-1----:R-:W-:Y:S01]  /*43520*/  VIADD R24, R24, UR19 ;  /* 0x0000001318187c36 */ /* 0x002fe20008000000 */
[----:B------:R-:W-:Y:S01]  /*43530*/  ULDC UR19, c[0x0][0x248] ;  /* 0x0000920000137ab9 */ /* 0x000fe20000000800 */
[----:B------:R-:W-:Y:S01]  /*43540*/  ISETP.LT.AND P1, PT, R8, UR11, !P0 ;  /* 0x0000000b08007c0c */ /* 0x000fe2000c721270 */
[----:B------:R-:W-:Y:S02]  /*43550*/  ULDC UR11, c[0x0][0x248] ;  /* 0x00009200000b7ab9 */ /* 0x000fe40000000800 */
[----:B------:R1:W-:Y:S04]  /*43560*/  STL [R1+0x14b4], R24 ;  /* 0x0014b41801007387 */ /* 0x0003e80000100800 */
[----:B------:R-:W3:Y:S01]  /*43570*/  LDL.LU R71, [R1+0x1b20] ;  /* 0x001b200001477983 */ /* 0x000ee20000300800 */
[----:B-1----:R-:W-:Y:S01]  /*43580*/  VIADD R24, R24, UR19 ;  /* 0x0000001318187c36 */ /* 0x002fe20008000000 */
[----:B------:R-:W-:-:S04]  /*43590*/  ULDC UR19, c[0x0][0x248] ;  /* 0x0000920000137ab9 */ /* 0x000fc80000000800 */
[----:B------:R1:W-:Y:S01]  /*435a0*/  STL [R1+0x14b8], R24 ;  /* 0x0014b81801007387 */ /* 0x0003e20000100800 */
[----:B------:R-:W-:-:S03]  /*435b0*/  LOP3.LUT R18, R18, 0xffbfffff, RZ, 0xc0, !PT ;  /* 0xffbfffff12127812 */ /* 0x000fc600078ec0ff */
[----:B------:R-:W4:Y:S01]  /*435c0*/  LDL.LU R70, [R1+0x1b1c] ;  /* 0x001b1c0001467983 */ /* 0x000f220000300800 */
[----:B-1----:R-:W-:Y:S01]  /*435d0*/  VIADD R24, R24, UR19 ;  /* 0x0000001318187c36 */ /* 0x002fe20008000000 */
[----:B------:R-:W-:Y:S02]  /*435e0*/  ULDC.64 UR18, c[0x0][0x228] ;  /* 0x00008a0000127ab9 */ /* 0x000fe40000000a00 */
[----:B------:R-:W-:Y:S02]  /*435f0*/  ISETP.LT.AND P0, PT, R7, UR18, !P0 ;  /* 0x0000001207007c0c */ /* 0x000fe4000c701270 */
[----:B------:R-:W-:-:S04]  /*43600*/  @P1 LOP3.LUT R18, R18, 0x400000, RZ, 0xfc, !PT ;  /* 0x0040000012121812 */ /* 0x000fc800078efcff */
[----:B------:R-:W-:-:S07]  /*43610*/  LOP3.LUT R18, R18, 0xffdfffff, RZ, 0xc0, !PT ;  /* 0xffdfffff12127812 */ /* 0x000fce00078ec0ff */
[----:B------:R-:W-:Y:S02]  /*43620*/  @P0 LOP3.LUT R18, R18, 0x200000, RZ, 0xfc, !PT ;  /* 0x0020000012120812 */ /* 0x000fe400078efcff */
[----:B------:R-:W-:Y:S01]  /*43630*/  ISETP.GE.AND P0, PT, R63, UR35, PT ;  /* 0x000000233f007c0c */ /* 0x000fe2000bf06270 */
[----:B------:R1:W-:Y:S01]  /*43640*/  STL [R1+0x14bc], R24 ;  /* 0x0014bc1801007387 */ /* 0x0003e20000100800 */
[----:B------:R-:W-:Y:S01]  /*43650*/  LOP3.LUT R18, R18, 0xffefffff, RZ, 0xc0, !PT ;  /* 0xffefffff12127812 */ /* 0x000fe200078ec0ff */
[----:B------:R-:W-:Y:S01]  /*43660*/  ULDC.64 UR34, c[0x0][0x228] ;  /* 0x00008a0000227ab9 */ /* 0x000fe20000000a00 */
[----:B------:R-:W-:Y:S01]  /*43670*/  ISETP.LT.AND P1, PT, R8, UR16, !P0 ;  /* 0x0000001008007c0c */ /* 0x000fe2000c721270 */
[----:B------:R-:W3:Y:S01]  /*43680*/  LDL.LU R69, [R1+0x1b18] ;  /* 0x001b180001457983 */ /* 0x000ee20000300800 */
[----:B------:R-:W-:-:S11]  /*43690*/  ISETP.LT.AND P0, PT, R7, UR26, !P0 ;  /* 0x0000001a07007c0c */ /* 0x000fd6000c701270 */
[----:B------:R-:W-:-:S04]  /*436a0*/  @P1 LOP3.LUT R18, R18, 0x100000, RZ, 0xfc, !PT ;  /* 0x0010000012121812 */ /* 0x000fc800078efcff */
[----:B------:R-:W-:-:S04]  /*436b0*/  LOP3.LUT R18, R18, 0xfff7ffff, RZ, 0xc0, !PT ;  /* 0xfff7ffff12127812 */ /* 0x000fc800078ec0ff */
[----:B------:R-:W-:Y:S02]  /*436c0*/  @P0 LOP3.LUT R18, R18, 0x80000, RZ, 0xfc, !PT ;  /* 0x0008000012120812 */ /* 0x000fe400078efcff */
[----:B------:R-:W-:Y:S01]  /*436d0*/  ISETP.GE.AND P0, PT, R62, UR41, PT ;  /* 0x000000293e007c0c */ /* 0x000fe2000bf06270 */
[----:B-1----:R-:W-:Y:S01]  /*436e0*/  VIADD R24, R24, UR17 ;  /* 0x0000001118187c36 */ /* 0x002fe20008000000 */
[----:B------:R-:W-:Y:S01]  /*436f0*/  ULDC UR17, c[0x0][0x248] ;  /* 0x0000920000117ab9 */ /* 0x000fe20000000800 */
[----:B------:R-:W-:Y:S01]  /*43700*/  LOP3.LUT R18, R18, 0xfffbffff, RZ, 0xc0, !PT ;  /* 0xfffbffff12127812 */ /* 0x000fe200078ec0ff */
[----:B------:R-:W-:Y:S01]  /*43710*/  ULDC.64 UR40, c[0x0][0x228] ;  /* 0x00008a0000287ab9 */ /* 0x000fe20000000a00 */
[----:B------:R-:W-:Y:S01]  /*43720*/  ISETP.LT.AND P1, PT, R8, UR9, !P0 ;  /* 0x0000000908007c0c */ /* 0x000fe2000c721270 */
[----:B------:R1:W-:Y:S01]  /*43730*/  STL [R1+0x14c0], R24 ;  /* 0x0014c01801007387 */ /* 0x0003e20000100800 */
[----:B------:R-:W-:Y:S01]  /*43740*/  VIADD R35, R6, 0xc8 ;  /* 0x000000c806237836 */ /* 0x000fe20000000000 */
[----:B------:R-:W-:-:S02]  /*43750*/  ULDC UR9, c[0x0][0x228] ;  /* 0x00008a0000097ab9 */ /* 0x000fc40000000800 */
[----:B------:R-:W4:Y:S01]  /*43760*/  LDL.LU R68, [R1+0x1b14] ;  /* 0x001b140001447983 */ /* 0x000f220000300800 */
[----:B-1----:R-:W-:Y:S01]  /*43770*/  VIADD R24, R24, UR17 ;  /* 0x0000001118187c36 */ /* 0x002fe20008000000 */
[----:B------:R-:W-:Y:S02]  /*43780*/  ULDC.64 UR16, c[0x0][0x228] ;  /* 0x00008a0000107ab9 */ /* 0x000fe40000000a00 */
[----:B------:R-:W-:Y:S01]  /*43790*/  ISETP.LT.AND P0, PT, R7, UR16, !P0 ;  /* 0x0000001007007c0c */ /* 0x000fe2000c701270 */
[----:B------:R-:W-:-:S03]  /*437a0*/  ULDC UR16, c[0x0][0x248] ;  /* 0x0000920000107ab9 */ /* 0x000fc60000000800 */
[----:B------:R-:W-:-:S04]  /*437b0*/  @P1 LOP3.LUT R18, R18, 0x40000, RZ, 0xfc, !PT ;  /* 0x0004000012121812 */ /* 0x000fc800078efcff */
[----:B------:R-:W-:-:S05]  /*437c0*/  LOP3.LUT R18, R18, 0xfffdffff, RZ, 0xc0, !PT ;  /* 0xfffdffff12127812 */ /* 0x000fca00078ec0ff */
        /* <DEDUP_REMOVED lines=8> */
[----:B------:R-:W-:Y:S01]  /*43850*/  VIADD R34, R6, 0xc7 ;  /* 0x000000c706227836 */ /* 0x000fe20000000000 */
[----:B------:R-:W-:Y:S01]  /*43860*/  ULDC UR10, c[0x0][0x228] ;  /* 0x00008a00000a7ab9 */ /* 0x000fe20000000800 */
[----:B-1----:R-:W-:Y:S01]  /*43870*/  VIADD R24, R24, UR15 ;  /* 0x0000000f18187c36 */ /* 0x002fe20008000000 */
[----:B------:R-:W-:-:S04]  /*43880*/  ULDC UR15, c[0x0][0x248] ;  /* 0x00009200000f7ab9 */ /* 0x000fc80000000800 */
[----:B------:R1:W-:Y:S03]  /*43890*/  STL [R1+0x14c8], R24 ;  /* 0x0014c81801007387 */ /* 0x0003e60000100800 */
[----:B------:R-:W-:Y:S01]  /*438a0*/  @P1 LOP3.LUT R18, R18, 0x10000, RZ, 0xfc, !PT ;  /* 0x0001000012121812 */ /* 0x000fe200078efcff */
[----:B------:R-:W4:Y:S03]  /*438b0*/  LDL.LU R66, [R1+0x1b0c] ;  /* 0x001b0c0001427983 */ /* 0x000f260000300800 */
[----:B------:R-:W-:Y:S01]  /*438c0*/  LOP3.LUT R18, R18, 0xffff7fff, RZ, 0xc0, !PT ;  /* 0xffff7fff12127812 */ /* 0x000fe200078ec0ff */
[----:B-1----:R-:W-:-:S03]  /*438d0*/  VIADD R24, R24, UR15 ;  /* 0x0000000f18187c36 */ /* 0x002fc60008000000 */
[----:B------:R-:W-:Y:S02]  /*438e0*/  @P0 LOP3.LUT R18, R18, 0x8000, RZ, 0xfc, !PT ;  /* 0x0000800012120812 */ /* 0x000fe400078efcff */
[----:B------:R-:W-:Y:S01]  /*438f0*/  ISETP.GE.AND P0, PT, R60, UR33, PT ;  /* 0x000000213c007c0c */ /* 0x000fe2000bf06270 */
[----:B------:R-:W-:Y:S01]  /*43900*/  ULDC.64 UR32, c[0x0][0x228] ;  /* 0x00008a0000207ab9 */ /* 0x000fe20000000a00 */
[----:B------:R1:W-:Y:S02]  /*43910*/  STL [R1+0x14cc], R24 ;  /* 0x0014cc1801007387 */ /* 0x0003e40000100800 */
[----:B------:R-:W-:Y:S01]  /*43920*/  ISETP.LT.AND P1, PT, R8, UR14, !P0 ;  /* 0x0000000e08007c0c */ /* 0x000fe2000c721270 */
[----:B------:R-:W-:Y:S01]  /*43930*/  ULDC UR14, c[0x0][0x248] ;  /* 0x00009200000e7ab9 */ /* 0x000fe20000000800 */
[----:B------:R-:W3:Y:S01]  /*43940*/  LDL.LU R65, [R1+0x1b08] ;  /* 0x001b080001417983 */ /* 0x000ee20000300800 */
[----:B-1----:R-:W-:Y:S01]  /*43950*/  VIADD R24, R24, UR13 ;  /* 0x0000000d18187c36 */ /* 0x002fe20008000000 */
[----:B------:R-:W-:-:S04]  /*43960*/  ULDC UR13, c[0x0][0x248] ;  /* 0x00009200000d7ab9 */ /* 0x000fc80000000800 */
[----:B------:R1:W-:Y:S01]  /*43970*/  STL [R1+0x14d0], R24 ;  /* 0x0014d01801007387 */ /* 0x0003e20000100800 */
[----:B------:R-:W-:-:S03]  /*43980*/  ISETP.LT.AND P0, PT, R7, UR24, !P0 ;  /* 0x0000001807007c0c */ /* 0x000fc6000c701270 */
[----:B------:R-:W4:Y:S01]  /*43990*/  LDL.LU R64, [R1+0x1b04] ;  /* 0x001b040001407983 */ /* 0x000f220000300800 */
[----:B-1----:R-:W-:Y:S01]  /*439a0*/  VIADD R24, R24, UR13 ;  /* 0x0000000d18187c36 */ /* 0x002fe20008000000 */
[----:B------:R-:W-:Y:S01]  /*439b0*/  LOP3.LUT R18, R18, 0xffffbfff, RZ, 0xc0, !PT ;  /* 0xffffbfff12127812 */ /* 0x000fe200078ec0ff */
[----:B------:R-:W-:-:S03]  /*439c0*/  ULDC UR13, c[0x0][0x248] ;  /* 0x00009200000d7ab9 */ /* 0x000fc60000000800 */
[----:B------:R1:W-:Y:S01]  /*439d0*/  STL [R1+0x14d4], R24 ;  /* 0x0014d41801007387 */ /* 0x0003e20000100800 */
[----:B------:R-:W-:-:S03]  /*439e0*/  @P1 LOP3.LUT R18, R18, 0x4000, RZ, 0xfc, !PT ;  /* 0x0000400012121812 */ /* 0x000fc600078efcff */
[----:B------:R-:W3:Y:S01]  /*439f0*/  LDL.LU R63, [R1+0x1b00] ;  /* 0x001b0000013f7983 */ /* 0x000ee20000300800 */
[----:B-1----:R-:W-:Y:S01]  /*43a00*/  VIADD R24, R24, UR11 ;  /* 0x0000000b18187c36 */ /* 0x002fe20008000000 */
[----:B------:R-:W-:Y:S01]  /*43a10*/  LOP3.LUT R18, R18, 0xffffdfff, RZ, 0xc0, !PT ;  /* 0xffffdfff12127812 */ /* 0x000fe200078ec0ff */
[----:B------:R-:W-:Y:S01]  /*43a20*/  VIADD R33, R6, 0xc6 ;  /* 0x000000c606217836 */ /* 0x000fe20000000000 */
[----:B------:R-:W-:Y:S02]  /*43a30*/  ULDC UR11, c[0x0][0x228] ;  /* 0x00008a00000b7ab9 */ /* 0x000fe40000000800 */
[----:B------:R1:W-:Y:S04]  /*43a40*/  STL [R1+0x14d8], R24 ;  /* 0x0014d81801007387 */ /* 0x0003e80000100800 */
[----:B------:R-:W4:Y:S01]  /*43a50*/  LDL.LU R62, [R1+0x1afc] ;  /* 0x001afc00013e7983 */ /* 0x000f220000300800 */
[----:B-1----:R-:W-:Y:S01]  /*43a60*/  VIADD R24, R24, UR13 ;  /* 0x0000000d18187c36 */ /* 0x002fe20008000000 */
[----:B------:R-:W-:Y:S01]  /*43a70*/  ULDC UR13, c[0x0][0x248] ;  /* 0x00009200000d7ab9 */ /* 0x000fe20000000800 */
[----:B------:R-:W-:-:S03]  /*43a80*/  @P0 LOP3.LUT R18, R18, 0x2000, RZ, 0xfc, !PT ;  /* 0x0000200012120812 */ /* 0x000fc600078efcff */
[----:B------:R1:W-:Y:S01]  /*43a90*/  STL [R1+0x14dc], R24 ;  /* 0x0014dc1801007387 */ /* 0x0003e20000100800 */
[----:B------:R-:W-:Y:S01]  /*43aa0*/  ISETP.GE.AND P0, PT, R59, UR21, PT ;  /* 0x000000153b007c0c */ /* 0x000fe2000bf06270 */
[----:B------:R-:W-:Y:S02]  /*43ab0*/  ULDC.64 UR20, c[0x0][0x228] ;  /* 0x00008a0000147ab9 */ /* 0x000fe40000000a00 */
[----:B------:R-:W3:Y:S01]  /*43ac0*/  LDL.LU R61, [R1+0x1af8] ;  /* 0x001af800013d7983 */ /* 0x000ee20000300800 */
[----:B-1----:R-:W-:Y:S01]  /*43ad0*/  VIADD R24, R24, UR13 ;  /* 0x0000000d18187c36 */ /* 0x002fe20008000000 */
[----:B------:R-:W-:Y:S01]  /*43ae0*/  ULDC UR13, c[0x0][0x248] ;  /* 0x00009200000d7ab9 */ /* 0x000fe20000000800 */
[----:B------:R-:W-:Y:S01]  /*43af0*/  ISETP.LT.AND P1, PT, R8, UR23, !P0 ;  /* 0x0000001708007c0c */ /* 0x000fe2000c721270 */
[----:B------:R-:W-:Y:S02]  /*43b00*/  ULDC.64 UR22, c[0x0][0x228] ;  /* 0x00008a0000167ab9 */ /* 0x000fe40000000a00 */
[----:B------:R1:W-:Y:S04]  /*43b10*/  STL [R1+0x14e0], R24 ;  /* 0x0014e01801007387 */ /* 0x0003e80000100800 */
[----:B------:R-:W4:Y:S01]  /*43b20*/  LDL.LU R60, [R1+0x1af4] ;  /* 0x001af400013c7983 */ /* 0x000f220000300800 */
[----:B-1----:R-:W-:Y:S01]  /*43b30*/  VIADD R24, R24, UR13 ;  /* 0x0000000d18187c36 */ /* 0x002fe20008000000 */
[----:B------:R-:W-:Y:S01]  /*43b40*/  LOP3.LUT R18, R18, 0xffffefff, RZ, 0xc0, !PT ;  /* 0xffffefff12127812 */ /* 0x000fe200078ec0ff */
[----:B------:R-:W-:Y:S01]  /*43b50*/  VIADD R32, R6, 0xc5 ;  /* 0x000000c506207836 */ /* 0x000fe20000000000 */
[----:B------:R-:W-:-:S02]  /*43b60*/  ULDC UR13, c[0x0][0x228] ;  /* 0x00008a00000d7ab9 */ /* 0x000fc40000000800 */
[----:B------:R1:W-:Y:S01]  /*43b70*/  STL [R1+0x14e4], R24 ;  /* 0x0014e41801007387 */ /* 0x0003e20000100800 */
[----:B------:R-:W-:-:S03]  /*43b80*/  @P1 LOP3.LUT R18, R18, 0x1000, RZ, 0xfc, !PT ;  /* 0x0000100012121812 */ /* 0x000fc600078efcff */
[----:B------:R-:W3:Y:S01]  /*43b90*/  LDL.LU R59, [R1+0x1af0] ;  /* 0x001af000013b7983 */ /* 0x000ee20000300800 */
[----:B-1----:R-:W-:Y:S01]  /*43ba0*/  VIADD R24, R24, UR14 ;  /* 0x0000000e18187c36 */ /* 0x002fe20008000000 */
[----:B------:R-:W-:Y:S02]  /*43bb0*/  ULDC.64 UR14, c[0x0][0x228] ;  /* 0x00008a00000e7ab9 */ /* 0x000fe40000000a00 */
[----:B------:R-:W-:Y:S01]  /*43bc0*/  ISETP.LT.AND P0, PT, R7, UR14, !P0 ;  /* 0x0000000e07007c0c */ /* 0x000fe2000c701270 */
[----:B------:R-:W-:Y:S01]  /*43bd0*/  VIADD R31, R6, 0xc4 ;  /* 0x000000c4061f7836 */ /* 0x000fe20000000000 */
[----:B------:R-:W-:Y:S01]  /*43be0*/  LOP3.LUT R18, R18, 0xfffff7ff, RZ, 0xc0, !PT ;  /* 0xfffff7ff12127812 */ /* 0x000fe200078ec0ff */
[----:B------:R1:W-:Y:S01]  /*43bf0*/  STL [R1+0x14e8], R24 ;  /* 0x0014e81801007387 */ /* 0x0003e20000100800 */
[----:B------:R-:W-:Y:S01]  /*43c00*/  VIADD R30, R6, 0xc3 ;  /* 0x000000c3061e7836 */ /* 0x000fe20000000000 */
[----:B------:R-:W-:-:S08]  /*43c10*/  ULDC UR14, c[0x0][0x228] ;  /* 0x00008a00000e7ab9 */ /* 0x000fd00000000800 */
[----:B------:R-:W-:Y:S02]  /*43c20*/  @P0 LOP3.LUT R18, R18, 0x800, RZ, 0xfc, !PT ;  /* 0x0000080012120812 */ /* 0x000fe400078efcff */
[----:B------:R-:W-:Y:S01]  /*43c30*/  ISETP.GE.AND P0, PT, R58, UR31, PT ;  /* 0x0000001f3a007c0c */ /* 0x000fe2000bf06270 */
[----:B------:R-:W-:Y:S01]  /*43c40*/  ULDC.64 UR30, c[0x0][0x228] ;  /* 0x00008a00001e7ab9 */ /* 0x000fe20000000a00 */
[----:B------:R-:W-:Y:S01]  /*43c50*/  LOP3.LUT R18, R18, 0xfffffbff, RZ, 0xc0, !PT ;  /* 0xfffffbff12127812 */ /* 0x000fe200078ec0ff */
[----:B-1----:R-:W-:Y:S01]  /*43c60*/  VIADD R24, R24, UR16 ;  /* 0x0000001018187c36 */ /* 0x002fe20008000000 */
[----:B------:R-:W-:Y:S01]  /*43c70*/  ISETP.LT.AND P1, PT, R8, UR6, !P0 ;  /* 0x0000000608007c0c */ /* 0x000fe2000c721270 */
[----:B------:R-:W4:Y:S01]  /*43c80*/  LDL.LU R58, [R1+0x1aec] ;  /* 0x001aec00013a7983 */ /* 0x000f220000300800 */
[----:B------:R-:W-:Y:S01]  /*43c90*/  ISETP.LT.AND P0, PT, R7, UR20, !P0 ;  /* 0x0000001407007c0c */ /* 0x000fe2000c701270 */
[----:B------:R-:W-:Y:S01]  /*43ca0*/  ULDC UR16, c[0x0][0x248] ;  /* 0x0000920000107ab9 */ /* 0x000fe20000000800 */
[----:B------:R-:W-:Y:S01]  /*43cb0*/  ULDC UR20, c[0x0][0x248] ;  /* 0x0000920000147ab9 */ /* 0x000fe20000000800 */
        /* <DEDUP_REMOVED lines=25> */
[----:B------:R-:W-:Y:S01]  /*43e50*/  ULDC UR18, c[0x0][0x248] ;  /* 0x0000920000127ab9 */ /* 0x000fe20000000800 */
[----:B------:R-:W-:Y:S01]  /*43e60*/  VIADD R27, R6, 0xc0 ;  /* 0x000000c0061b7836 */ /* 0x000fe20000000000 */
[----:B------:R-:W-:-:S06]  /*43e70*/  ULDC UR7, c[0x0][0x228] ;  /* 0x00008a0000077ab9 */ /* 0x000fcc0000000800 */
[----:B------:R-:W-:-:S04]  /*43e80*/  @P1 LOP3.LUT R18, R18, 0x40, RZ, 0xfc, !PT ;  /* 0x0000004012121812 */ /* 0x000fc800078efcff */
[----:B------:R-:W-:-:S04]  /*43e90*/  LOP3.LUT R18, R18, 0xffffffdf, RZ, 0xc0, !PT ;  /* 0xffffffdf12127812 */ /* 0x000fc800078ec0ff */
[----:B------:R-:W-:Y:S02]  /*43ea0*/  @P0 LOP3.LUT R18, R18, 0x20, RZ, 0xfc, !PT ;  /* 0x0000002012120812 */ /* 0x000fe400078efcff */
[----:B------:R-:W-:Y:S01]  /*43eb0*/  ISETP.GE.AND P0, PT, R55, UR17, PT ;  /* 0x0000001137007c0c */ /* 0x000fe2000bf06270 */
[----:B------:R1:W-:Y:S01]  /*43ec0*/  STL [R1+0x14f0], R24 ;  /* 0x0014f01801007387 */ /* 0x0003e20000100800 */
[----:B------:R-:W-:Y:S01]  /*43ed0*/  LOP3.LUT R18, R18, 0xffffffef, RZ, 0xc0, !PT ;  /* 0xffffffef12127812 */ /* 0x000fe200078ec0ff */
[----:B------:R-:W-:Y:S01]  /*43ee0*/  ULDC UR17, c[0x0][0x248] ;  /* 0x0000920000117ab9 */ /* 0x000fe20000000800 */
[----:B------:R-:W-:Y:S01]  /*43ef0*/  ISETP.LT.AND P1, PT, R8, UR56, !P0 ;  /* 0x0000003808007c0c */ /* 0x000fe2000c721270 */
[----:B------:R-:W4:Y:S01]  /*43f00*/  LDL.LU R56, [R1+0x1ae4] ;  /* 0x001ae40001387983 */ /* 0x000f220000300800 */
[----:B------:R-:W-:Y:S01]  /*43f10*/  ISETP.LT.AND P0, PT, R7, UR26, !P0 ;  /* 0x0000001a07007c0c */ /* 0x000fe2000c701270 */
[----:B------:R-:W-:-:S10]  /*43f20*/  ULDC UR56, c[0x0][0x228] ;  /* 0x00008a0000387ab9 */ /* 0x000fd40000000800 */
        /* <DEDUP_REMOVED lines=24> */
[----:B------:R-:W-:-:S08]  /*440b0*/  ULDC UR59, c[0x0][0x228] ;  /* 0x00008a00003b7ab9 */ /* 0x000fd00000000800 */
[----:B------:R-:W-:Y:S02]  /*440c0*/  @P0 LOP3.LUT R17, R17, 0x80000000, RZ, 0xfc, !PT ;  /* 0x8000000011110812 */ /* 0x000fe400078efcff */
[----:B------:R-:W-:Y:S01]  /*440d0*/  ISETP.GE.AND P0, PT, R52, UR15, PT ;  /* 0x0000000f34007c0c */ /* 0x000fe2000bf06270 */
[----:B-1----:R-:W-:Y:S01]  /*440e0*/  VIADD R24, R24, UR16 ;  /* 0x0000001018187c36 */ /* 0x002fe20008000000 */
[----:B------:R-:W-:Y:S01]  /*440f0*/  @P1 LOP3.LUT R18, R18, 0x1, RZ, 0xfc, !PT ;  /* 0x0000000112121812 */ /* 0x000fe200078efcff */
[----:B------:R-:W-:Y:S01]  /*44100*/  ULDC UR16, c[0x0][0x228] ;  /* 0x00008a0000107ab9 */ /* 0x000fe20000000800 */
[----:B------:R-:W-:Y:S01]  /*44110*/  ISETP.LT.AND P1, PT, R8, UR60, !P0 ;  /* 0x0000003c08007c0c */ /* 0x000fe2000c721270 */
[----:B------:R-:W-:Y:S01]  /*44120*/  ULDC UR15, c[0x0][0x228] ;  /* 0x00008a00000f7ab9 */ /* 0x000fe20000000800 */
[----:B------:R-:W-:Y:S02]  /*44130*/  ISETP.LT.AND P0, PT, R7, UR24, !P0 ;  /* 0x0000001807007c0c */ /* 0x000fe4000c701270 */
[----:B------:R-:W-:Y:S01]  /*44140*/  LOP3.LUT R17, R17, 0xbfffffff, RZ, 0xc0, !PT ;  /* 0xbfffffff11117812 */ /* 0x000fe200078ec0ff */
[----:B------:R1:W-:Y:S01]  /*44150*/  STL [R1+0x14f8], R24 ;  /* 0x0014f81801007387 */ /* 0x0003e20000100800 */
[----:B------:R-:W-:Y:S01]  /*44160*/  ULDC UR24, c[0x0][0x248] ;  /* 0x0000920000187ab9 */ /* 0x000fe20000000800 */
[----:B------:R-:W-:-:S02]  /*44170*/  ULDC UR60, c[0x0][0x228] ;  /* 0x00008a00003c7ab9 */ /* 0x000fc40000000800 */
[----:B------:R-:W4:Y:S04]  /*44180*/  LDL.LU R54, [R1+0x1adc] ;  /* 0x001adc0001367983 */ /* 0x000f280000300800 */
        /* <DEDUP_REMOVED lines=8> */
[----:B------:R-:W-:Y:S01]  /*44210*/  ULDC UR43, c[0x0][0x228] ;  /* 0x00008a00002b7ab9 */ /* 0x000fe20000000800 */
[----:B------:R-:W-:Y:S01]  /*44220*/  ISETP.LT.AND P0, PT, R7, UR32, !P0 ;  /* 0x0000002007007c0c */ /* 0x000fe2000c701270 */
[----:B------:R-:W-:-:S10]  /*44230*/  ULDC UR17, c[0x0][0x228] ;  /* 0x00008a0000117ab9 */ /* 0x000fd40000000800 */
[----:B------:R-:W-:-:S04]  /*44240*/  @P1 LOP3.LUT R17, R17, 0x10000000, RZ, 0xfc, !PT ;  /* 0x1000000011111812 */ /* 0x000fc800078efcff */
[----:B------:R-:W-:-:S04]  /*44250*/  LOP3.LUT R17, R17, 0xf7ffffff, RZ, 0xc0, !PT ;  /* 0xf7ffffff11117812 */ /* 0x000fc800078ec0ff */
[----:B------:R-:W-:Y:S02]  /*44260*/  @P0 LOP3.LUT R17, R17, 0x8000000, RZ, 0xfc, !PT ;  /* 0x0800000011110812 */ /* 0x000fe400078efcff */
[----:B------:R-:W-:-:S04]  /*44270*/  ISETP.GE.AND P0, PT, R50, UR23, PT ;  /* 0x0000001732007c0c */ /* 0x000fc8000bf06270 */
[----:B------:R-:W-:Y:S01]  /*44280*/  ISETP.LT.AND P1, PT, R8, UR43, !P0 ;  /* 0x0000002b08007c0c */ /* 0x000fe2000c721270 */
[----:B------:R1:W-:Y:S01]  /*44290*/  STL [R1+0x14fc], R24 ;  /* 0x0014fc1801007387 */ /* 0x0003e20000100800 */
[----:B------:R-:W-:Y:S01]  /*442a0*/  ISETP.LT.AND P0, PT, R7, UR34, !P0 ;  /* 0x0000002207007c0c */ /* 0x000fe2000c701270 */
[----:B------:R-:W-:Y:S01]  /*442b0*/  ULDC UR43, c[0x0][0x228] ;  /* 0x00008a00002b7ab9 */ /* 0x000fe20000000800 */
[----:B------:R-:W-:Y:S01]  /*442c0*/  LOP3.LUT R17, R17, 0xfbffffff, RZ, 0xc0, !PT ;  /* 0xfbffffff11117812 */ /* 0x000fe200078ec0ff */
[----:B------:R-:W3:Y:S01]  /*442d0*/  LDL.LU R53, [R1+0x1ad8] ;  /* 0x001ad80001357983 */ /* 0x000ee20000300800 */
[----:B-1----:R-:W-:Y:S01]  /*442e0*/  VIADD R24, R24, UR18 ;  /* 0x0000001218187c36 */ /* 0x002fe20008000000 */
[----:B------:R-:W-:-:S06]  /*442f0*/  ULDC UR18, c[0x0][0x228] ;  /* 0x00008a0000127ab9 */ /* 0x000fcc0000000800 */
[----:B------:R-:W-:Y:S01]  /*44300*/  @P1 LOP3.LUT R17, R17, 0x4000000, RZ, 0xfc, !PT ;  /* 0x0400000011111812 */ /* 0x000fe200078efcff */
[----:B------:R1:W-:Y:S03]  /*44310*/  STL [R1+0x1500], R24 ;  /* 0x0015001801007387 */ /* 0x0003e60000100800 */
[----:B------:R-:W-:Y:S01]  /*44320*/  LOP3.LUT R17, R17, 0xfdffffff, RZ, 0xc0, !PT ;  /* 0xfdffffff11117812 */ /* 0x000fe200078ec0ff */
[----:B------:R-:W4:Y:S01]  /*44330*/  LDL.LU R52, [R1+0x1ad4] ;  /* 0x001ad40001347983 */ /* 0x000f220000300800 */
[----:B-1----:R-:W-:Y:S01]  /*44340*/  VIADD R24, R24, UR20 ;  /* 0x0000001418187c36 */ /* 0x002fe20008000000 */
[----:B------:R-:W-:Y:S01]  /*44350*/  ULDC UR20, c[0x0][0x248] ;  /* 0x0000920000147ab9 */ /* 0x000fe20000000800 */
[----:B------:R-:W-:-:S03]  /*44360*/  @P0 LOP3.LUT R17, R17, 0x2000000, RZ, 0xfc, !PT ;  /* 0x0200000011110812 */ /* 0x000fc600078efcff */
[----:B------:R1:W-:Y:S01]  /*44370*/  STL [R1+0x1504], R24 ;  /* 0x0015041801007387 */ /* 0x0003e20000100800 */
[----:B------:R-:W-:Y:S01]  /*44380*/  ISETP.GE.AND P0, PT, R49, UR19, PT ;  /* 0x0000001331007c0c */ /* 0x000fe2000bf06270 */
[----:B------:R-:W-:Y:S02]  /*44390*/  ULDC UR19, c[0x0][0x228] ;  /* 0x00008a0000137ab9 */ /* 0x000fe40000000800 */
[----:B------:R-:W3:Y:S01]  /*443a0*/  LDL.LU R51, [R1+0x1ad0] ;  /* 0x001ad00001337983 */ /* 0x000ee20000300800 */
[----:B-1----:R-:W-:Y:S01]  /*443b0*/  VIADD R24, R24, UR20 ;  /* 0x0000001418187c36 */ /* 0x002fe20008000000 */
[----:B------:R-:W-:Y:S01]  /*443c0*/  ISETP.LT.AND P1, PT, R8, UR43, !P0 ;  /* 0x0000002b08007c0c */ /* 0x000fe2000c721270 */
[----:B------:R-:W-:Y:S01]  /*443d0*/  ULDC UR43, c[0x0][0x228] ;  /* 0x00008a00002b7ab9 */ /* 0x000fe20000000800 */
[----:B------:R-:W-:Y:S01]  /*443e0*/  LOP3.LUT R17, R17, 0xfeffffff, RZ, 0xc0, !PT ;  /* 0xfeffffff11117812 */ /* 0x000fe200078ec0ff */
[----:B------:R-:W-:Y:S01]  /*443f0*/  ULDC UR20, c[0x0][0x228] ;  /* 0x00008a0000147ab9 */ /* 0x000fe20000000800 */
[----:B------:R1:W-:Y:S04]  /*44400*/  STL [R1+0x1508], R24 ;  /* 0x0015081801007387 */ /* 0x0003e80000100800 */
[----:B------:R-:W4:Y:S01]  /*44410*/  LDL.LU R50, [R1+0x1acc] ;  /* 0x001acc0001327983 */ /* 0x000f220000300800 */
[----:B-1----:R-:W-:-:S04]  /*44420*/  VIADD R24, R24, UR21 ;  /* 0x0000001518187c36 */ /* 0x002fc80008000000 */
[----:B------:R-:W-:Y:S01]  /*44430*/  @P1 LOP3.LUT R17, R17, 0x1000000, RZ, 0xfc, !PT ;  /* 0x0100000011111812 */ /* 0x000fe200078efcff */
[----:B------:R-:W-:Y:S01]  /*44440*/  ULDC UR21, c[0x0][0x228] ;  /* 0x00008a0000157ab9 */ /* 0x000fe20000000800 */
[----:B------:R1:W-:Y:S02]  /*44450*/  STL [R1+0x1510], R24 ;  /* 0x0015101801007387 */ /* 0x0003e40000100800 */
[----:B------:R-:W-:Y:S02]  /*44460*/  LOP3.LUT R17, R17, 0xff7fffff, RZ, 0xc0, !PT ;  /* 0xff7fffff11117812 */ /* 0x000fe400078ec0ff */
[----:B------:R-:W3:Y:S01]  /*44470*/  LDL.LU R49, [R1+0x1ac8] ;  /* 0x001ac80001317983 */ /* 0x000ee20000300800 */
[----:B-1----:R-:W-:Y:S01]  /*44480*/  VIADD R24, R24, UR22 ;  /* 0x0000001618187c36 */ /* 0x002fe20008000000 */
[----:B------:R-:W-:Y:S02]  /*44490*/  ULDC.64 UR22, c[0x0][0x228] ;  /* 0x00008a0000167ab9 */ /* 0x000fe40000000a00 */
[----:B------:R-:W-:Y:S01]  /*444a0*/  ISETP.LT.AND P0, PT, R7, UR22, !P0 ;  /* 0x0000001607007c0c */ /* 0x000fe2000c701270 */
[----:B------:R-:W-:-:S12]  /*444b0*/  ULDC UR22, c[0x0][0x248] ;  /* 0x0000920000167ab9 */ /* 0x000fd80000000800 */
[----:B------:R-:W-:Y:S02]  /*444c0*/  @P0 LOP3.LUT R17, R17, 0x800000, RZ, 0xfc, !PT ;  /* 0x0080000011110812 */ /* 0x000fe400078efcff */
[----:B------:R-:W-:Y:S01]  /*444d0*/  ISETP.GE.AND P0, PT, R48, UR27, PT ;  /* 0x0000001b30007c0c */ /* 0x000fe2000bf06270 */
[----:B------:R-:W-:-:S03]  /*444e0*/  ULDC.64 UR26, c[0x0][0x228] ;  /* 0x00008a00001a7ab9 */ /* 0x000fc60000000a00 */
[----:B------:R-:W-:Y:S01]  /*444f0*/  ISETP.LT.AND P1, PT, R8, UR43, !P0 ;  /* 0x0000002b08007c0c */ /* 0x000fe2000c721270 */
[----:B------:R-:W-:Y:S01]  /*44500*/  ULDC UR43, c[0x0][0x228] ;  /* 0x00008a00002b7ab9 */ /* 0x000fe20000000800 */
        /* <DEDUP_REMOVED lines=8> */
[----:B------:R-:W-:Y:S01]  /*44590*/  ULDC UR43, c[0x0][0x228] ;  /* 0x00008a00002b7ab9 */ /* 0x000fe20000000800 */
[----:B------:R-:W-:Y:S01]  /*445a0*/  ISETP.LT.AND P0, PT, R7, UR26, !P0 ;  /* 0x0000001a07007c0c */ /* 0x000fe2000c701270 */
[----:B------:R1:W-:Y:S01]  /*445b0*/  STL [R1+0x1514], R24 ;  /* 0x0015141801007387 */ /* 0x0003e20000100800 */
[----:B------:R-:W-:Y:S01]  /*445c0*/  LOP3.LUT R17, R17, 0xffefffff, RZ, 0xc0, !PT ;  /* 0xffefffff11117812 */ /* 0x000fe200078ec0ff */
[----:B------:R-:W-:Y:S02]  /*445d0*/  ULDC UR26, c[0x0][0x248] ;  /* 0x00009200001a7ab9 */ /* 0x000fe40000000800 */
[----:B------:R-:W4:Y:S06]  /*445e0*/  LDL.LU R48, [R1+0x1ac4] ;  /* 0x001ac40001307983 */ /* 0x000f2c0000300800 */
[----:B------:R-:W-:-:S04]  /*445f0*/  @P1 LOP3.LUT R17, R17, 0x100000, RZ, 0xfc, !PT ;  /* 0x0010000011111812 */ /* 0x000fc800078efcff */
[----:B------:R-:W-:-:S04]  /*44600*/  LOP3.LUT R17, R17, 0xfff7ffff, RZ, 0xc0, !PT ;  /* 0xfff7ffff11117812 */ /* 0x000fc800078ec0ff */
[----:B------:R-:W-:Y:S02]  /*44610*/  @P0 LOP3.LUT R17, R17, 0x80000, RZ, 0xfc, !PT ;  /* 0x0008000011110812 */ /* 0x000fe400078efcff */
[----:B------:R-:W-:-:S04]  /*44620*/  ISETP.GE.AND P0, PT, R46, UR29, PT ;  /* 0x0000001d2e007c0c */ /* 0x000fc8000bf06270 */
[----:B------:R-:W-:Y:S01]  /*44630*/  ISETP.LT.AND P1, PT, R8, UR43, !P0 ;  /* 0x0000002b08007c0c */ /* 0x000fe2000c721270 */
[----:B-1----:R-:W-:Y:S01]  /*44640*/  VIADD R24, R24, UR22 ;  /* 0x0000001618187c36 */ /* 0x002fe20008000000 */
[----:B------:R-:W-:Y:S01]  /*44650*/  ISETP.LT.AND P0, PT, R7, UR30, !P0 ;  /* 0x0000001e07007c0c */ /* 0x000fe2000c701270 */
[----:B------:R-:W-:Y:S01]  /*44660*/  ULDC UR43, c[0x0][0x228] ;  /* 0x00008a00002b7ab9 */ /* 0x000fe20000000800 */
[----:B------:R-:W-:Y:S01]  /*44670*/  LOP3.LUT R17, R17, 0xfffbffff, RZ, 0xc0, !PT ;  /* 0xfffbffff11117812 */ /* 0x000fe200078ec0ff */
[----:B------:R-:W-:Y:S01]  /*44680*/  ULDC UR22, c[0x0][0x228] ;  /* 0x00008a0000167ab9 */ /* 0x000fe20000000800 */
[----:B------:R1:W-:Y:S04]  /*44690*/  STL [R1+0x1520], R24 ;  /* 0x0015201801007387 */ /* 0x0003e80000100800 */
[----:B------:R-:W3:Y:S03]  /*446a0*/  LDL.LU R47, [R1+0x1ac0] ;  /* 0x001ac000012f7983 */ /* 0x000ee60000300800 */
        /* <DEDUP_REMOVED lines=8> */
[----:B------:R-:W-:Y:S01]  /*44730*/  ULDC UR25, c[0x0][0x228] ;  /* 0x00008a0000197ab9 */ /* 0x000fe20000000800 */
[----:B------:R-:W-:Y:S01]  /*44740*/  ISETP.LT.AND P1, PT, R8, UR43, !P0 ;  /* 0x0000002b08007c0c */ /* 0x000fe2000c721270 */
[----:B------:R-:W4:Y:S01]  /*44750*/  LDL.LU R46, [R1+0x1abc] ;  /* 0x001abc00012e7983 */ /* 0x000f220000300800 */
[----:B------:R-:W-:Y:S01]  /*44760*/  ULDC UR43, c[0x0][0x228] ;  /* 0x00008a00002b7ab9 */ /* 0x000fe20000000800 */
[----:B-1----:R-:W-:Y:S01]  /*44770*/  VIADD R24, R24, UR26 ;  /* 0x0000001a18187c36 */ /* 0x002fe20008000000 */
[----:B------:R-:W-:-:S04]  /*44780*/  ULDC UR26, c[0x0][0x228] ;  /* 0x00008a00001a7ab9 */ /* 0x000fc80000000800 */
[----:B------:R1:W-:Y:S05]  /*44790*/  STL [R1+0x152c], R24 ;  /* 0x00152c1801007387 */ /* 0x0003ea0000100800 */
[----:B------:R-:W-:Y:S01]  /*447a0*/  @P1 LOP3.LUT R17, R17, 0x10000, RZ, 0xfc, !PT ;  /* 0x0001000011111812 */ /* 0x000fe200078efcff */
[----:B------:R-:W3:Y:S01]  /*447b0*/  LDL.LU R45, [R1+0x1ab8] ;  /* 0x001ab800012d7983 */ /* 0x000ee20000300800 */
        /* <DEDUP_REMOVED lines=29> */
[----:B------:R-:W-:Y:S01]  /*44990*/  ULDC UR43, c[0x0][0x228] ;  /* 0x00008a00002b7ab9 */ /* 0x000fe20000000800 */
[----:B------:R-:W-:Y:S01]  /*449a0*/  ISETP.LT.AND P0, PT, R7, UR34, !P0 ;  /* 0x0000002207007c0c */ /* 0x000fe2000c701270 */
[----:B------:R-:W4:Y:S10]  /*449b0*/  LDL.LU R44, [R1+0x1ab4] ;  /* 0x001ab400012c7983 */ /* 0x000f340000300800 */
        /* <DEDUP_REMOVED lines=19> */
[----:B------:R-:W-:-:S10]  /*44af0*/  ULDC UR27, c[0x0][0x248] ;  /* 0x00009200001b7ab9 */ /* 0x000fd40000000800 */
        /* <DEDUP_REMOVED lines=8> */
[----:B------:R-:W-:Y:S01]  /*44b80*/  ULDC UR56, c[0x0][0x228] ;  /* 0x00008a0000387ab9 */ /* 0x000fe20000000800 */
[----:B------:R-:W-:Y:S01]  /*44b90*/  ISETP.LT.AND P0, PT, R7, UR42, !P0 ;  /* 0x0000002a07007c0c */ /* 0x000fe2000c701270 */
[----:B------:R-:W3:Y:S10]  /*44ba0*/  LDL.LU R43, [R1+0x1ab0] ;  /* 0x001ab000012b7983 */ /* 0x000ef40000300800 */
        /* <DEDUP_REMOVED lines=11> */
[----:B------:R-:W4:Y:S03]  /*44c60*/  LDL.LU R42, [R1+0x1aac] ;  /* 0x001aac00012a7983 */ /* 0x000f260000300800 */
[----:B------:R-:W-:Y:S01]  /*44c70*/  @P1 LOP3.LUT R17, R17, 0x4, RZ, 0xfc, !PT ;  /* 0x0000000411111812 */ /* 0x000fe200078efcff */
[----:B-1----:R-:W-:-:S03]  /*44c80*/  VIADD R24, R24, UR28 ;  /* 0x0000001c18187c36 */ /* 0x002fc60008000000 */
[----:B------:R-:W-:Y:S01]  /*44c90*/  LOP3.LUT R17, R17, 0xfffffffd, RZ, 0xc0, !PT ;  /* 0xfffffffd11117812 */ /* 0x000fe200078ec0ff */
[----:B------:R-:W-:Y:S01]  /*44ca0*/  ULDC UR28, c[0x0][0x248] ;  /* 0x00009200001c7ab9 */ /* 0x000fe20000000800 */
[----:B------:R1:W-:Y:S02]  /*44cb0*/  STL [R1+0x1548], R24 ;  /* 0x0015481801007387 */ /* 0x0003e40000100800 */
[----:B------:R-:W-:Y:S02]  /*44cc0*/  @P0 LOP3.LUT R17, R17, 0x2, RZ, 0xfc, !PT ;  /* 0x0000000211110812 */ /* 0x000fe400078efcff */
[----:B------:R-:W-:Y:S01]  /*44cd0*/  ISETP.GE.AND P0, PT, R37, UR39, PT ;  /* 0x0000002725007c0c */ /* 0x000fe2000bf06270 */
[----:B------:R-:W3:Y:S01]  /*44ce0*/  LDL.LU R41, [R1+0x1aa8] ;  /* 0x001aa80001297983 */ /* 0x000ee20000300800 */
[----:B-1----:R-:W-:Y:S02]  /*44cf0*/  VIADD R24, R24, UR23 ;  /* 0x0000001718187c36 */ /* 0x002fe40008000000 */
[----:B------:R-:W-:Y:S01]  /*44d00*/  ISETP.LT.AND P1, PT, R8, UR56, !P0 ;  /* 0x0000003808007c0c */ /* 0x000fe2000c721270 */
[----:B------:R-:W-:Y:S01]  /*44d10*/  ULDC UR56, c[0x0][0x228] ;  /* 0x00008a0000387ab9 */ /* 0x000fe20000000800 */
[----:B------:R-:W-:Y:S01]  /*44d20*/  LOP3.LUT R17, R17, 0xfffffffe, RZ, 0xc0, !PT ;  /* 0xfffffffe11117812 */ /* 0x000fe200078ec0ff */
[----:B------:R-:W-:Y:S01]  /*44d30*/  ULDC.64 UR38, c[0x0][0x228] ;  /* 0x00008a0000267ab9 */ /* 0x000fe20000000a00 */
[----:B------:R1:W-:Y:S01]  /*44d40*/  STL [R1+0x1550], R24 ;  /* 0x0015501801007387 */ /* 0x0003e20000100800 */
[----:B------:R-:W-:-:S03]  /*44d50*/  ULDC UR23, c[0x0][0x228] ;  /* 0x00008a0000177ab9 */ /* 0x000fc60000000800 */
[----:B------:R-:W4:Y:S01]  /*44d60*/  LDL.LU R40, [R1+0x1aa4] ;  /* 0x001aa40001287983 */ /* 0x000f220000300800 */
[----:B-1----:R-:W-:Y:S01]  /*44d70*/  VIADD R24, R24, UR28 ;  /* 0x0000001c18187c36 */ /* 0x002fe20008000000 */
[----:B------:R-:W-:Y:S02]  /*44d80*/  ULDC.64 UR28, c[0x0][0x228] ;  /* 0x00008a00001c7ab9 */ /* 0x000fe40000000a00 */
[----:B------:R-:W-:Y:S02]  /*44d90*/  ISETP.LT.AND P0, PT, R7, UR28, !P0 ;  /* 0x0000001c07007c0c */ /* 0x000fe4000c701270 */
[----:B------:R-:W-:-:S11]  /*44da0*/  @P1 LOP3.LUT R17, R17, 0x1, RZ, 0xfc, !PT ;  /* 0x0000000111111812 */ /* 0x000fd600078efcff */
        /* <DEDUP_REMOVED lines=163> */
[----:B------:R-:W4:Y:S10]  /*457e0*/  LDL.LU R34, [R1+0x1a8c] ;  /* 0x001a8c0001227983 */ /* 0x000f340000300800 */
[----:B------:R-:W-:-:S02]  /*457f0*/  @P0 LOP3.LUT R15, R15, 0x80000000, RZ, 0xfc, !PT ;  /* 0x800000000f0f0812 */ /* 0x000fc400078efcff */
[----:B------:R-:W-:Y:S01]  /*45800*/  ISETP.GE.AND P0, PT, R248, UR33, PT ;  /* 0x00000021f8007c0c */ /* 0x000fe2000bf06270 */
[----:B------:R-:W-:Y:S01]  /*45810*/  ULDC.64 UR32, c[0x0][0x228] ;  /* 0x00008a0000207ab9 */ /* 0x000fe20000000a00 */
[----:B------:R-:W-:Y:S02]  /*45820*/  @P1 LOP3.LUT R16, R16, 0x1, RZ, 0xfc, !PT ;  /* 0x0000000110101812 */ /* 0x000fe400078efcff */
[----:B------:R-:W-:Y:S01]  /*45830*/  ISETP.LT.AND P1, PT, R8, UR47, !P0 ;  /* 0x0000002f08007c0c */ /* 0x000fe2000c721270 */
[----:B-1----:R-:W-:Y:S01]  /*45840*/  VIADD R24, R24, UR27 ;  /* 0x0000001b18187c36 */ /* 0x002fe20008000000 */
[----:B------:R-:W-:Y:S01]  /*45850*/  ISETP.LT.AND P0, PT, R7, UR38, !P0 ;  /* 0x0000002607007c0c */ /* 0x000fe2000c701270 */
[----:B------:R-:W-:Y:S01]  /*45860*/  ULDC UR27, c[0x0][0x248] ;  /* 0x00009200001b7ab9 */ /* 0x000fe20000000800 */
[----:B------:R-:W-:Y:S01]  /*45870*/  LOP3.LUT R15, R15, 0xbfffffff, RZ, 0xc0, !PT ;  /* 0xbfffffff0f0f7812 */ /* 0x000fe200078ec0ff */
[----:B------:R-:W-:Y:S01]  /*45880*/  ULDC UR38, c[0x0][0x228] ;  /* 0x00008a0000267ab9 */ /* 0x000fe20000000800 */
        /* <DEDUP_REMOVED lines=31> */
[----:B------:R-:W4:Y:S01]  /*45a80*/  LDL.LU R32, [R1+0x1a84] ;  /* 0x001a840001207983 */ /* 0x000f220000300800 */
[----:B------:R-:W-:Y:S01]  /*45a90*/  ISETP.LT.AND P0, PT, R7, UR40, !P0 ;  /* 0x0000002807007c0c */ /* 0x000fe2000c701270 */
[----:B------:R-:W-:-:S10]  /*45aa0*/  ULDC UR44, c[0x0][0x228] ;  /* 0x00008a00002c7ab9 */ /* 0x000fd40000000800 */
        /* <DEDUP_REMOVED lines=12> */
[----:B------:R-:W-:Y:S01]  /*45b70*/  ULDC UR11, c[0x0][0x248] ;  /* 0x00009200000b7ab9 */ /* 0x000fe20000000800 */
[----:B-1----:R-:W-:Y:S01]  /*45b80*/  VIADD R24, R24, UR27 ;  /* 0x0000001b18187c36 */ /* 0x002fe20008000000 */
[----:B------:R-:W-:-:S04]  /*45b90*/  ULDC UR27, c[0x0][0x248] ;  /* 0x00009200001b7ab9 */ /* 0x000fc80000000800 */
[----:B------:R1:W-:Y:S04]  /*45ba0*/  STL [R1+0x1590], R24 ;  /* 0x0015901801007387 */ /* 0x0003e80000100800 */
[----:B------:R-:W-:Y:S01]  /*45bb0*/  @P1 LOP3.LUT R15, R15, 0x400000, RZ, 0xfc, !PT ;  /* 0x004000000f0f1812 */ /* 0x000fe200078efcff */
[----:B-1----:R-:W-:Y:S01]  /*45bc0*/  VIADD R24, R24, UR27 ;  /* 0x0000001b18187c36 */ /* 0x002fe20008000000 */
[----:B------:R-:W-:Y:S02]  /*45bd0*/  ULDC UR27, c[0x0][0x248] ;  /* 0x00009200001b7ab9 */ /* 0x000fe40000000800 */
[----:B------:R-:W-:Y:S02]  /*45be0*/  LOP3.LUT R15, R15, 0xffdfffff, RZ, 0xc0, !PT ;  /* 0xffdfffff0f0f7812 */ /* 0x000fe400078ec0ff */
[----:B------:R1:W-:Y:S02]  /*45bf0*/  STL [R1+0x1598], R24 ;  /* 0x0015981801007387 */ /* 0x0003e40000100800 */
[----:B------:R-:W-:-:S02]  /*45c00*/  @P0 LOP3.LUT R15, R15, 0x200000, RZ, 0xfc, !PT ;  /* 0x002000000f0f0812 */ /* 0x000fc400078efcff */
[----:B------:R-:W4:Y:S01]  /*45c10*/  LDL.LU R30, [R1+0x1a7c] ;  /* 0x001a7c00011e7983 */ /* 0x000f220000300800 */
[----:B-1----:R-:W-:Y:S01]  /*45c20*/  VIADD R24, R24, UR27 ;  /* 0x0000001b18187c36 */ /* 0x002fe20008000000 */
[----:B------:R-:W-:Y:S01]  /*45c30*/  ULDC UR27, c[0x0][0x248] ;  /* 0x00009200001b7ab9 */ /* 0x000fe20000000800 */
[----:B------:R-:W-:Y:S01]  /*45c40*/  ISETP.GE.AND P0, PT, R243, UR31, PT ;  /* 0x0000001ff3007c0c */ /* 0x000fe2000bf06270 */
[----:B------:R-:W-:Y:S02]  /*45c50*/  ULDC.64 UR30, c[0x0][0x228] ;  /* 0x00008a00001e7ab9 */ /* 0x000fe40000000a00 */
[----:B------:R1:W-:Y:S01]  /*45c60*/  STL [R1+0x15a0], R24 ;  /* 0x0015a01801007387 */ /* 0x0003e20000100800 */
[----:B------:R-:W-:Y:S01]  /*45c70*/  ISETP.LT.AND P1, PT, R8, UR9, !P0 ;  /* 0x0000000908007c0c */ /* 0x000fe2000c721270 */
[----:B------:R-:W-:Y:S02]  /*45c80*/  ULDC UR9, c[0x0][0x248] ;  /* 0x0000920000097ab9 */ /* 0x000fe40000000800 */
[----:B------:R-:W3:Y:S01]  /*45c90*/  LDL.LU R29, [R1+0x1a78] ;  /* 0x001a7800011d7983 */ /* 0x000ee20000300800 */
[----:B-1----:R-:W-:Y:S01]  /*45ca0*/  VIADD R24, R24, UR27 ;  /* 0x0000001b18187c36 */ /* 0x002fe20008000000 */
[----:B------:R-:W-:-:S04]  /*45cb0*/  ULDC UR27, c[0x0][0x248] ;  /* 0x00009200001b7ab9 */ /* 0x000fc80000000800 */
[----:B------:R1:W-:Y:S01]  /*45cc0*/  STL [R1+0x15a4], R24 ;  /* 0x0015a41801007387 */ /* 0x0003e20000100800 */
[----:B------:R-:W-:Y:S01]  /*45cd0*/  ISETP.LT.AND P0, PT, R7, UR42, !P0 ;  /* 0x0000002a07007c0c */ /* 0x000fe2000c701270 */
[----:B------:R-:W-:Y:S02]  /*45ce0*/  ULDC UR42, c[0x0][0x228] ;  /* 0x00008a00002a7ab9 */ /* 0x000fe40000000800 */
[----:B------:R-:W4:Y:S01]  /*45cf0*/  LDL.LU R28, [R1+0x1a74] ;  /* 0x001a7400011c7983 */ /* 0x000f220000300800 */
[----:B-1----:R-:W-:Y:S01]  /*45d00*/  VIADD R24, R24, UR27 ;  /* 0x0000001b18187c36 */ /* 0x002fe20008000000 */
[----:B------:R-:W-:Y:S01]  /*45d10*/  ULDC UR27, c[0x0][0x248] ;  /* 0x00009200001b7ab9 */ /* 0x000fe20000000800 */
[----:B------:R-:W-:-:S03]  /*45d20*/  LOP3.LUT R15, R15, 0xffefffff, RZ, 0xc0, !PT ;  /* 0xffefffff0f0f7812 */ /* 0x000fc600078ec0ff */
[----:B------:R1:W-:Y:S01]  /*45d30*/  STL [R1+0x15ac], R24 ;  /* 0x0015ac1801007387 */ /* 0x0003e20000100800 */
[----:B------:R-:W-:-:S03]  /*45d40*/  @P1 LOP3.LUT R15, R15, 0x100000, RZ, 0xfc, !PT ;  /* 0x001000000f0f1812 */ /* 0x000fc600078efcff */
[----:B------:R-:W3:Y:S01]  /*45d50*/  LDL.LU R27, [R1+0x1a70] ;  /* 0x001a7000011b7983 */ /* 0x000ee20000300800 */
[----:B-1----:R-:W-:Y:S01]  /*45d60*/  VIADD R24, R24, UR27 ;  /* 0x0000001b18187c36 */ /* 0x002fe20008000000 */
[----:B------:R-:W-:-:S04]  /*45d70*/  ULDC UR27, c[0x0][0x248] ;  /* 0x00009200001b7ab9 */ /* 0x000fc80000000800 */
[----:B------:R1:W-:Y:S01]  /*45d80*/  STL [R1+0x15b0], R24 ;  /* 0x0015b01801007387 */ /* 0x0003e20000100800 */
[----:B------:R-:W-:-:S03]  /*45d90*/  LOP3.LUT R15, R15, 0xfff7ffff, RZ, 0xc0, !PT ;  /* 0xfff7ffff0f0f7812 */ /* 0x000fc600078ec0ff */
        /* <DEDUP_REMOVED lines=9> */
[----:B------:R-:W-:-:S03]  /*45e30*/  ULDC UR27, c[0x0][0x248] ;  /* 0x00009200001b7ab9 */ /* 0x000fc60000000800 */
[----:B------:R-:W-:Y:S01]  /*45e40*/  VIADD R252, R24, UR27 ;  /* 0x0000001b18fc7c36 */ /* 0x000fe20008000000 */
[----:B------:R1:W-:Y:S01]  /*45e50*/  STL [R1+0x15c0], R24 ;  /* 0x0015c01801007387 */ /* 0x0003e20000100800 */
[----:B------:R-:W-:Y:S01]  /*45e60*/  ISETP.LT.AND P1, PT, R8, UR10, !P0 ;  /* 0x0000000a08007c0c */ /* 0x000fe2000c721270 */
[----:B------:R-:W-:Y:S01]  /*45e70*/  ULDC UR27, c[0x0][0x248] ;  /* 0x00009200001b7ab9 */ /* 0x000fe20000000800 */
[----:B------:R-:W-:Y:S01]  /*45e80*/  ISETP.LT.AND P0, PT, R7, UR30, !P0 ;  /* 0x0000001e07007c0c */ /* 0x000fe2000c701270 */
[----:B-1----:R-:W4:Y:S04]  /*45e90*/  LDL.LU R24, [R1+0x1a64] ;  /* 0x001a640001187983 */ /* 0x002f280000300800 */
[----:B------:R1:W-:Y:S01]  /*45ea0*/  STL [R1+0x15c8], R252 ;  /* 0x0015c8fc01007387 */ /* 0x0003e20000100800 */
[----:B------:R-:W-:Y:S01]  /*45eb0*/  LOP3.LUT R15, R15, 0xfffbffff, RZ, 0xc0, !PT ;  /* 0xfffbffff0f0f7812 */ /* 0x000fe200078ec0ff */
[----:B-1----:R-:W-:Y:S01]  /*45ec0*/  VIADD R252, R252, UR27 ;  /* 0x0000001bfcfc7c36 */ /* 0x002fe20008000000 */
[----:B------:R-:W-:-:S03]  /*45ed0*/  ULDC UR27, c[0x0][0x248] ;  /* 0x00009200001b7ab9 */ /* 0x000fc60000000800 */
[----:B------:R-:W-:Y:S01]  /*45ee0*/  VIADD R251, R252, UR27 ;  /* 0x0000001bfcfb7c36 */ /* 0x000fe20008000000 */
[----:B------:R-:W-:Y:S01]  /*45ef0*/  ULDC UR27, c[0x0][0x248] ;  /* 0x00009200001b7ab9 */ /* 0x000fe20000000800 */
[----:B------:R-:W-:Y:S02]  /*45f00*/  @P1 LOP3.LUT R15, R15, 0x40000, RZ, 0xfc, !PT ;  /* 0x000400000f0f1812 */ /* 0x000fe400078efcff */
[----:B------:R-:W-:Y:S01]  /*45f10*/  VIADD R250, R251, UR27 ;  /* 0x0000001bfbfa7c36 */ /* 0x000fe20008000000 */
[----:B------:R-:W-:Y:S01]  /*45f20*/  ULDC UR27, c[0x0][0x248] ;  /* 0x00009200001b7ab9 */ /* 0x000fe20000000800 */
[----:B------:R-:W-:Y:S02]  /*45f30*/  LOP3.LUT R15, R15, 0xfffdffff, RZ, 0xc0, !PT ;  /* 0xfffdffff0f0f7812 */ /* 0x000fe400078ec0ff */
[----:B------:R-:W-:Y:S01]  /*45f40*/  VIADD R249, R250, UR27 ;  /* 0x0000001bfaf97c36 */ /* 0x000fe20008000000 */
[----:B------:R-:W-:Y:S01]  /*45f50*/  ULDC UR27, c[0x0][0x248] ;  /* 0x00009200001b7ab9 */ /* 0x000fe20000000800 */
[----:B------:R-:W-:-:S02]  /*45f60*/  @P0 LOP3.LUT R15, R15, 0x20000, RZ, 0xfc, !PT ;  /* 0x000200000f0f0812 */ /* 0x000fc400078efcff */
[----:B------:R-:W-:Y:S01]  /*45f70*/  VIADD R248, R249, UR27 ;  /* 0x0000001bf9f87c36 */ /* 0x000fe20008000000 */
[----:B------:R-:W-:Y:S01]  /*45f80*/  ULDC UR27, c[0x0][0x248] ;  /* 0x00009200001b7ab9 */ /* 0x000fe20000000800 */
[----:B------:R-:W-:Y:S02]  /*45f90*/  ISETP.GE.AND P0, PT, R241, UR39, PT ;  /* 0x00000027f1007c0c */ /* 0x000fe4000bf06270 */
[----:B------:R-:W-:Y:S01]  /*45fa0*/  VIADD R247, R248, UR27 ;  /* 0x0000001bf8f77c36 */ /* 0x000fe20008000000 */
[----:B------:R-:W-:Y:S01]  /*45fb0*/  ULDC UR27, c[0x0][0x248] ;  /* 0x00009200001b7ab9 */ /* 0x000fe20000000800 */
[----:B------:R-:W-:Y:S02]  /*45fc0*/  ISETP.LT.AND P1, PT, R8, UR13, !P0 ;  /* 0x0000000d08007c0c */ /* 0x000fe4000c721270 */
[----:B------:R-:W-:-:S04]  /*45fd0*/  VIADD R246, R247, UR27 ;  /* 0x0000001bf7f67c36 */ /* 0x000fc80008000000 */
[----:B------:R-:W-:Y:S01]  /*45fe0*/  VIADD R245, R246, UR11 ;  /* 0x0000000bf6f57c36 */ /* 0x000fe20008000000 */
[----:B------:R-:W-:Y:S01]  /*45ff0*/  ULDC.64 UR10, c[0x0][0x228] ;  /* 0x00008a00000a7ab9 */ /* 0x000fe20000000a00 */
[----:B------:R-:W-:Y:S02]  /*46000*/  LOP3.LUT R15, R15, 0xfffeffff, RZ, 0xc0, !PT ;  /* 0xfffeffff0f0f7812 */ /* 0x000fe400078ec0ff */
[----:B------:R-:W-:-:S03]  /*46010*/  ISETP.LT.AND P0, PT, R7, UR10, !P0 ;  /* 0x0000000a07007c0c */ /* 0x000fc6000c701270 */
[----:B------:R-:W-:-:S04]  /*46020*/  @P1 LOP3.LUT R15, R15, 0x10000, RZ, 0xfc, !PT ;  /* 0x000100000f0f1812 */ /* 0x000fc800078efcff */
[----:B------:R-:W-:-:S06]  /*46030*/  LOP3.LUT R15, R15, 0xffff7fff, RZ, 0xc0, !PT ;  /* 0xffff7fff0f0f7812 */ /* 0x000fcc00078ec0ff */
        /* <DEDUP_REMOVED lines=12> */
[----:B------:R-:W-:Y:S01]  /*46100*/  VIADD R244, R245, UR9 ;  /* 0x00000009f5f47c36 */ /* 0x000fe20008000000 */
        /* <DEDUP_REMOVED lines=8> */
[----:B------:R-:W-:Y:S01]  /*46190*/  VIADD R243, R244, UR9 ;  /* 0x00000009f4f37c36 */ /* 0x000fe20008000000 */
        /* <DEDUP_REMOVED lines=16> */
[----:B------:R-:W-:Y:S01]  /*462a0*/  VIADD R241, R242, UR9 ;  /* 0x00000009f2f17c36 */ /* 0x000fe20008000000 */
[----:B------:R-:W-:Y:S01]  /*462b0*/  ULDC UR9, c[0x0][0x248] ;  /* 0x0000920000097ab9 */ /* 0x000fe20000000800 */
[----:B------:R-:W-:-:S08]  /*462c0*/  ULDC UR12, c[0x0][0x228] ;  /* 0x00008a00000c7ab9 */ /* 0x000fd00000000800 */
[----:B------:R-:W-:-:S04]  /*462d0*/  @P1 LOP3.LUT R15, R15, 0x100, RZ, 0xfc, !PT ;  /* 0x000001000f0f1812 */ /* 0x000fc800078efcff */
[----:B------:R-:W-:Y:S01]  /*462e0*/  LOP3.LUT R15, R15, 0xffffff7f, RZ, 0xc0, !PT ;  /* 0xffffff7f0f0f7812 */ /* 0x000fe200078ec0ff */
[----:B------:R-:W-:Y:S01]  /*462f0*/  VIADD R240, R241, UR6 ;  /* 0x00000006f1f07c36 */ /* 0x000fe20008000000 */
[----:B------:R-:W-:Y:S02]  /*46300*/  ULDC UR6, c[0x0][0x248] ;  /* 0x0000920000067ab9 */ /* 0x000fe40000000800 */
[----:B------:R-:W-:Y:S02]  /*46310*/  @P0 LOP3.LUT R15, R15, 0x80, RZ, 0xfc, !PT ;  /* 0x000000800f0f0812 */ /* 0x000fe400078efcff */
[----:B------:R-:W-:Y:S01]  /*46320*/  ISETP.GE.AND P0, PT, R236, UR43, PT ;  /* 0x0000002bec007c0c */ /* 0x000fe2000bf06270 */
[----:B------:R-:W-:Y:S01]  /*46330*/  VIADD R239, R240, UR6 ;  /* 0x00000006f0ef7c36 */ /* 0x000fe20008000000 */
[----:B------:R-:W-:Y:S01]  /*46340*/  ULDC UR6, c[0x0][0x248] ;  /* 0x0000920000067ab9 */ /* 0x000fe20000000800 */
[----:B------:R-:W-:Y:S01]  /*46350*/  LOP3.LUT R15, R15, 0xffffffbf, RZ, 0xc0, !PT ;  /* 0xffffffbf0f0f7812 */ /* 0x000fe200078ec0ff */
[----:B------:R-:W-:Y:S01]  /*46360*/  ULDC UR43, c[0x0][0x22c] ;  /* 0x00008b00002b7ab9 */ /* 0x000fe20000000800 */
[----:B------:R-:W-:Y:S01]  /*46370*/  ISETP.LT.AND P1, PT, R8, UR16, !P0 ;  /* 0x0000001008007c0c */ /* 0x000fe2000c721270 */
[----:B------:R-:W-:Y:S01]  /*46380*/  VIADD R238, R239, UR6 ;  /* 0x00000006efee7c36 */ /* 0x000fe20008000000 */
[----:B------:R-:W-:Y:S01]  /*46390*/  ULDC.64 UR6, c[0x0][0x228] ;  /* 0x00008a0000067ab9 */ /* 0x000fe20000000a00 */
[----:B------:R-:W-:Y:S01]  /*463a0*/  ULDC UR16, c[0x0][0x248] ;  /* 0x0000920000107ab9 */ /* 0x000fe20000000800 */
[----:B------:R-:W-:Y:S01]  /*463b0*/  ISETP.LT.AND P0, PT, R7, UR6, !P0 ;  /* 0x0000000607007c0c */ /* 0x000fe2000c701270 */
[----:B------:R-:W-:-:S08]  /*463c0*/  ULDC UR6, c[0x0][0x248] ;  /* 0x0000920000067ab9 */ /* 0x000fd00000000800 */
        /* <DEDUP_REMOVED lines=25> */
[----:B------:R-:W-:Y:S01]  /*46560*/  ULDC.64 UR14, c[0x0][0x228] ;  /* 0x00008a00000e7ab9 */ /* 0x000fe20000000a00 */
[----:B------:R-:W-:Y:S01]  /*46570*/  ISETP.LT.AND P0, PT, R7, UR10, !P0 ;  /* 0x0000000a07007c0c */ /* 0x000fe2000c701270 */
[----:B------:R-:W-:Y:S01]  /*46580*/  VIADD R236, R237, UR6 ;  /* 0x00000006edec7c36 */ /* 0x000fe20008000000 */
[----:B------:R-:W-:Y:S01]  /*46590*/  LOP3.LUT R15, R15, 0xfffffffe, RZ, 0xc0, !PT ;  /* 0xfffffffe0f0f7812 */ /* 0x000fe200078ec0ff */
[----:B------:R-:W-:Y:S01]  /*465a0*/  ULDC UR6, c[0x0][0x248] ;  /* 0x0000920000067ab9 */ /* 0x000fe20000000800 */
[----:B------:R-:W-:-:S09]  /*465b0*/  ULDC UR10, c[0x0][0x22c] ;  /* 0x00008b00000a7ab9 */ /* 0x000fd20000000800 */
[----:B------:R-:W-:Y:S02]  /*465c0*/  @P0 LOP3.LUT R14, R14, 0x80000000, RZ, 0xfc, !PT ;  /* 0x800000000e0e0812 */ /* 0x000fe400078efcff */
[----:B------:R-:W-:Y:S01]  /*465d0*/  ISETP.GE.AND P0, PT, R232, UR33, PT ;  /* 0x00000021e8007c0c */ /* 0x000fe2000bf06270 */
[----:B------:R-:W-:Y:S01]  /*465e0*/  ULDC.64 UR32, c[0x0][0x228] ;  /* 0x00008a0000207ab9 */ /* 0x000fe20000000a00 */
[----:B------:R-:W-:Y:S02]  /*465f0*/  @P1 LOP3.LUT R15, R15, 0x1, RZ, 0xfc, !PT ;  /* 0x000000010f0f1812 */ /* 0x000fe400078efcff */
        /* <DEDUP_REMOVED lines=14> */
[----:B------:R-:W-:-:S07]  /*466e0*/  ULDC UR14, c[0x0][0x228] ;  /* 0x00008a00000e7ab9 */ /* 0x000fce0000000800 */
        /* <DEDUP_REMOVED lines=19> */
[----:B------:R-:W-:Y:S01]  /*46820*/  ULDC UR7, c[0x0][0x248] ;  /* 0x0000920000077ab9 */ /* 0x000fe20000000800 */
[----:B------:R-:W-:Y:S01]  /*46830*/  ISETP.LT.AND P0, PT, R7, UR18, !P0 ;  /* 0x0000001207007c0c */ /* 0x000fe2000c701270 */
[----:B------:R-:W-:Y:S01]  /*46840*/  VIADD R232, R233, UR6 ;  /* 0x00000006e9e87c36 */ /* 0x000fe20008000000 */
[----:B------:R-:W-:Y:S01]  /*46850*/  ULDC UR6, c[0x0][0x248] ;  /* 0x0000920000067ab9 */ /* 0x000fe20000000800 */
        /* <DEDUP_REMOVED lines=16> */
[----:B------:R-:W-:Y:S02]  /*46960*/  ISETP.LT.AND P0, PT, R7, UR36, !P0 ;  /* 0x0000002407007c0c */ /* 0x000fe4000c701270 */
[----:B------:R-:W-:-:S09]  /*46970*/  LOP3.LUT R14, R14, 0xffefffff, RZ, 0xc0, !PT ;  /* 0xffefffff0e0e7812 */ /* 0x000fd200078ec0ff */
        /* <DEDUP_REMOVED lines=104> */
[----:B------:R-:W-:-:S11]  /*47000*/  LOP3.LUT R14, R14, 0xfffffffe, RZ, 0xc0, !PT ;  /* 0xfffffffe0e0e7812 */ /* 0x000fd600078ec0ff */
[----:B------:R-:W-:Y:S02]  /*47010*/  @P0 LOP3.LUT R13, R13, 0x80000000, RZ, 0xfc, !PT ;  /* 0x800000000d0d0812 */ /* 0x000fe400078efcff */
[----:B------:R-:W-:Y:S01]  /*47020*/  ISETP.GE.AND P0, PT, R216, UR21, PT ;  /* 0x00000015d8007c0c */ /* 0x000fe2000bf06270 */
[----:B------:R-:W-:Y:S01]  /*47030*/  VIADD R225, R226, UR9 ;  /* 0x00000009e2e17c36 */ /* 0x000fe20008000000 */
[----:B------:R-:W-:Y:S01]  /*47040*/  @P1 LOP3.LUT R14, R14, 0x1, RZ, 0xfc, !PT ;  /* 0x000000010e0e1812 */ /* 0x000fe200078efcff */
[----:B------:R-:W-:Y:S01]  /*47050*/  ULDC UR9, c[0x0][0x248] ;  /* 0x0000920000097ab9 */ /* 0x000fe20000000800 */
[----:B------:R-:W-:Y:S01]  /*47060*/  ISETP.LT.AND P1, PT, R8, UR46, !P0 ;  /* 0x0000002e08007c0c */ /* 0x000fe2000c721270 */
[----:B------:R-:W-:Y:S01]  /*47070*/  ULDC UR46, c[0x0][0x228] ;  /* 0x00008a00002e7ab9 */ /* 0x000fe20000000800 */
[----:B------:R-:W-:Y:S02]  /*47080*/  ISETP.LT.AND P0, PT, R7, UR36, !P0 ;  /* 0x0000002407007c0c */ /* 0x000fe4000c701270 */
        /* <DEDUP_REMOVED lines=104> */
[----:B------:R-:W-:Y:S01]  /*47710*/  VIADD R215, R216, UR24 ;  /* 0x00000018d8d77c36 */ /* 0x000fe20008000000 */
[----:B------:R-:W-:Y:S01]  /*47720*/  ISETP.LT.AND P0, PT, R7, UR30, !P0 ;  /* 0x0000001e07007c0c */ /* 0x000fe2000c701270 */
[----:B------:R-:W-:Y:S01]  /*47730*/  ULDC.64 UR28, c[0x0][0x228] ;  /* 0x00008a00001c7ab9 */ /* 0x000fe20000000a00 */
[----:B------:R-:W-:Y:S01]  /*47740*/  ULDC UR30, c[0x0][0x248] ;  /* 0x00009200001e7ab9 */ /* 0x000fe20000000800 */
[----:B------:R-:W-:-:S08]  /*47750*/  ULDC UR46, c[0x0][0x22c] ;  /* 0x00008b00002e7ab9 */ /* 0x000fd00000000800 */
[----:B------:R-:W-:Y:S01]  /*47760*/  @P1 LOP3.LUT R13, R13, 0x1000, RZ, 0xfc, !PT ;  /* 0x000010000d0d1812 */ /* 0x000fe200078efcff */
[----:B------:R-:W-:-:S03]  /*47770*/  ULDC UR24, c[0x0][0x22c] ;  /* 0x00008b0000187ab9 */ /* 0x000fc60000000800 */
[----:B------:R-:W-:-:S04]  /*47780*/  LOP3.LUT R13, R13, 0xfffff7ff, RZ, 0xc0, !PT ;  /* 0xfffff7ff0d0d7812 */ /* 0x000fc800078ec0ff */
[----:B------:R-:W-:Y:S02]  /*47790*/  @P0 LOP3.LUT R13, R13, 0x800, RZ, 0xfc, !PT ;  /* 0x000008000d0d0812 */ /* 0x000fe400078efcff */
[----:B------:R-:W-:Y:S01]  /*477a0*/  ISETP.GE.AND P0, PT, R206, UR27, PT ;  /* 0x0000001bce007c0c */ /* 0x000fe2000bf06270 */
[----:B------:R-:W-:Y:S01]  /*477b0*/  VIADD R214, R215, UR26 ;  /* 0x0000001ad7d67c36 */ /* 0x000fe20008000000 */
[----:B------:R-:W-:Y:S02]  /*477c0*/  ULDC UR26, c[0x0][0x248] ;  /* 0x00009200001a7ab9 */ /* 0x000fe40000000800 */
[----:B------:R-:W-:Y:S01]  /*477d0*/  ISETP.LT.AND P1, PT, R8, UR40, !P0 ;  /* 0x0000002808007c0c */ /* 0x000fe2000c721270 */
[----:B------:R-:W-:Y:S01]  /*477e0*/  VIADD R213, R214, UR26 ;  /* 0x0000001ad6d57c36 */ /* 0x000fe20008000000 */
[----:B------:R-:W-:Y:S01]  /*477f0*/  ISETP.LT.AND P0, PT, R7, UR28, !P0 ;  /* 0x0000001c07007c0c */ /* 0x000fe2000c701270 */
[----:B------:R-:W-:Y:S01]  /*47800*/  ULDC UR26, c[0x0][0x248] ;  /* 0x00009200001a7ab9 */ /* 0x000fe20000000800 */
[----:B------:R-:W-:Y:S01]  /*47810*/  LOP3.LUT R13, R13, 0xfffffbff, RZ, 0xc0, !PT ;  /* 0xfffffbff0d0d7812 */ /* 0x000fe200078ec0ff */
[----:B------:R-:W-:Y:S01]  /*47820*/  VIADD R212, R213, UR26 ;  /* 0x0000001ad5d47c36 */ /* 0x000fe20008000000 */
[----:B------:R-:W-:Y:S01]  /*47830*/  ULDC UR26, c[0x0][0x248] ;  /* 0x00009200001a7ab9 */ /* 0x000fe20000000800 */
[----:B------:R-:W-:Y:S01]  /*47840*/  ULDC UR40, c[0x0][0x228] ;  /* 0x00008a0000287ab9 */ /* 0x000fe20000000800 */
[----:B------:R-:W-:Y:S01]  /*47850*/  ULDC UR28, c[0x0][0x228] ;  /* 0x00008a00001c7ab9 */ /* 0x000fe20000000800 */
[----:B------:R-:W-:Y:S01]  /*47860*/  VIADD R211, R212, UR26 ;  /* 0x0000001ad4d37c36 */ /* 0x000fe20008000000 */
[----:B------:R-:W-:-:S03]  /*47870*/  ULDC UR26, c[0x0][0x248] ;  /* 0x00009200001a7ab9 */ /* 0x000fc60000000800 */
[----:B------:R-:W-:Y:S01]  /*47880*/  @P1 LOP3.LUT R13, R13, 0x400, RZ, 0xfc, !PT ;  /* 0x000004000d0d1812 */ /* 0x000fe200078efcff */
[----:B------:R-:W-:Y:S01]  /*47890*/  VIADD R210, R211, UR26 ;  /* 0x0000001ad3d27c36 */ /* 0x000fe20008000000 */
[----:B------:R-:W-:Y:S02]  /*478a0*/  ULDC UR26, c[0x0][0x248] ;  /* 0x00009200001a7ab9 */ /* 0x000fe40000000800 */
[----:B------:R-:W-:Y:S01]  /*478b0*/  LOP3.LUT R13, R13, 0xfffffdff, RZ, 0xc0, !PT ;  /* 0xfffffdff0d0d7812 */ /* 0x000fe200078ec0ff */
[----:B------:R-:W-:Y:S01]  /*478c0*/  VIADD R209, R210, UR26 ;  /* 0x0000001ad2d17c36 */ /* 0x000fe20008000000 */
[----:B------:R-:W-:Y:S02]  /*478d0*/  ULDC UR26, c[0x0][0x248] ;  /* 0x00009200001a7ab9 */ /* 0x000fe40000000800 */
[----:B------:R-:W-:Y:S02]  /*478e0*/  @P0 LOP3.LUT R13, R13, 0x200, RZ, 0xfc, !PT ;  /* 0x000002000d0d0812 */ /* 0x000fe400078efcff */
[----:B------:R-:W-:Y:S01]  /*478f0*/  ISETP.GE.AND P0, PT, R205, UR41, PT ;  /* 0x00000029cd007c0c */ /* 0x000fe2000bf06270 */
[----:B------:R-:W-:Y:S01]  /*47900*/  VIADD R208, R209, UR26 ;  /* 0x0000001ad1d07c36 */ /* 0x000fe20008000000 */
[----:B------:R-:W-:-:S02]  /*47910*/  ULDC UR26, c[0x0][0x248] ;  /* 0x00009200001a7ab9 */ /* 0x000fc40000000800 */
[----:B------:R-:W-:Y:S01]  /*47920*/  ISETP.LT.AND P1, PT, R8, UR40, !P0 ;  /* 0x0000002808007c0c */ /* 0x000fe2000c721270 */
[----:B------:R-:W-:Y:S01]  /*47930*/  VIADD R207, R208, UR26 ;  /* 0x0000001ad0cf7c36 */ /* 0x000fe20008000000 */
[----:B------:R-:W-:Y:S01]  /*47940*/  ULDC.64 UR26, c[0x0][0x228] ;  /* 0x00008a00001a7ab9 */ /* 0x000fe20000000a00 */
[----:B------:R-:W-:Y:S01]  /*47950*/  LOP3.LUT R13, R13, 0xfffffeff, RZ, 0xc0, !PT ;  /* 0xfffffeff0d0d7812 */ /* 0x000fe200078ec0ff */
[----:B------:R-:W-:Y:S01]  /*47960*/  ULDC.64 UR40, c[0x0][0x228] ;  /* 0x00008a0000287ab9 */ /* 0x000fe20000000a00 */
[----:B------:R-:W-:Y:S01]  /*47970*/  ISETP.LT.AND P0, PT, R7, UR26, !P0 ;  /* 0x0000001a07007c0c */ /* 0x000fe2000c701270 */
[----:B------:R-:W-:Y:S01]  /*47980*/  VIADD R206, R207, UR30 ;  /* 0x0000001ecfce7c36 */ /* 0x000fe20008000000 */
[----:B------:R-:W-:Y:S01]  /*47990*/  ULDC UR30, c[0x0][0x248] ;  /* 0x00009200001e7ab9 */ /* 0x000fe20000000800 */
[----:B------:R-:W-:-:S05]  /*479a0*/  ULDC UR26, c[0x0][0x228] ;  /* 0x00008a00001a7ab9 */ /* 0x000fca0000000800 */
[----:B------:R-:W-:-:S04]  /*479b0*/  @P1 LOP3.LUT R13, R13, 0x100, RZ, 0xfc, !PT ;  /* 0x000001000d0d1812 */ /* 0x000fc800078efcff */
[----:B------:R-:W-:-:S04]  /*479c0*/  LOP3.LUT R13, R13, 0xffffff7f, RZ, 0xc0, !PT ;  /* 0xffffff7f0d0d7812 */ /* 0x000fc800078ec0ff */
[----:B------:R-:W-:Y:S02]  /*479d0*/  @P0 LOP3.LUT R13, R13, 0x80, RZ, 0xfc, !PT ;  /* 0x000000800d0d0812 */ /* 0x000fe400078efcff */
[----:B------:R-:W-:-:S04]  /*479e0*/  ISETP.GE.AND P0, PT, R204, UR39, PT ;  /* 0x00000027cc007c0c */ /* 0x000fc8000bf06270 */
        /* <DEDUP_REMOVED lines=34> */
[----:B------:R-:W-:Y:S01]  /*47c10*/  VIADD R202, R203, UR30 ;  /* 0x0000001ecbca7c36 */ /* 0x000fe20008000000 */
[----:B------:R-:W-:Y:S01]  /*47c20*/  ISETP.LT.AND P0, PT, R7, UR32, !P0 ;  /* 0x0000002007007c0c */ /* 0x000fe2000c701270 */
[----:B------:R-:W-:Y:S01]  /*47c30*/  ULDC UR30, c[0x0][0x228] ;  /* 0x00008a00001e7ab9 */ /* 0x000fe20000000800 */
[----:B------:R-:W-:Y:S01]  /*47c40*/  LOP3.LUT R13, R13, 0xfffffffe, RZ, 0xc0, !PT ;  /* 0xfffffffe0d0d7812 */ /* 0x000fe200078ec0ff */
[----:B------:R-:W-:Y:S01]  /*47c50*/  ULDC.64 UR36, c[0x0][0x228] ;  /* 0x00008a0000247ab9 */ /* 0x000fe20000000a00 */
[----:B------:R-:W-:-:S09]  /*47c60*/  ULDC UR32, c[0x0][0x22c] ;  /* 0x00008b0000207ab9 */ /* 0x000fd20000000800 */
[----:B------:R-:W-:Y:S02]  /*47c70*/  @P0 LOP3.LUT R12, R12, 0x80000000, RZ, 0xfc, !PT ;  /* 0x800000000c0c0812 */ /* 0x000fe400078efcff */
[----:B------:R-:W-:Y:S02]  /*47c80*/  ISETP.GE.AND P0, PT, R200, UR31, PT ;  /* 0x0000001fc8007c0c */ /* 0x000fe4000bf06270 */
[----:B------:R-:W-:Y:S02]  /*47c90*/  @P1 LOP3.LUT R13, R13, 0x1, RZ, 0xfc, !PT ;  /* 0x000000010d0d1812 */ /* 0x000fe400078efcff */
[----:B------:R-:W-:Y:S01]  /*47ca0*/  ISETP.LT.AND P1, PT, R8, UR30, !P0 ;  /* 0x0000001e08007c0c */ /* 0x000fe2000c721270 */
[----:B------:R-:W-:Y:S01]  /*47cb0*/  ULDC UR30, c[0x0][0x248] ;  /* 0x00009200001e7ab9 */ /* 0x000fe20000000800 */
[----:B------:R-:W-:Y:S02]  /*47cc0*/  ISETP.LT.AND P0, PT, R7, UR36, !P0 ;  /* 0x0000002407007c0c */ /* 0x000fe4000c701270 */
[----:B------:R-:W-:Y:S01]  /*47cd0*/  LOP3.LUT R12, R12, 0xbfffffff, RZ, 0xc0, !PT ;  /* 0xbfffffff0c0c7812 */ /* 0x000fe200078ec0ff */
[----:B------:R-:W-:Y:S01]  /*47ce0*/  VIADD R201, R202, UR30 ;  /* 0x0000001ecac97c36 */ /* 0x000fe20008000000 */
[----:B------:R-:W-:Y:S01]  /*47cf0*/  ULDC.64 UR30, c[0x0][0x228] ;  /* 0x00008a00001e7ab9 */ /* 0x000fe20000000a00 */
[----:B------:R-:W-:-:S06]  /*47d00*/  ULDC UR36, c[0x0][0x228] ;  /* 0x00008a0000247ab9 */ /* 0x000fcc0000000800 */
[----:B------:R-:W-:-:S04]  /*47d10*/  @P1 LOP3.LUT R12, R12, 0x40000000, RZ, 0xfc, !PT ;  /* 0x400000000c0c1812 */ /* 0x000fc800078efcff */
[----:B------:R-:W-:-:S04]  /*47d20*/  LOP3.LUT R12, R12, 0xdfffffff, RZ, 0xc0, !PT ;  /* 0xdfffffff0c0c7812 */ /* 0x000fc800078ec0ff */
[----:B------:R-:W-:Y:S02]  /*47d30*/  @P0 LOP3.LUT R12, R12, 0x20000000, RZ, 0xfc, !PT ;  /* 0x200000000c0c0812 */ /* 0x000fe400078efcff */
[----:B------:R-:W-:Y:S01]  /*47d40*/  ISETP.GE.AND P0, PT, R199, UR29, PT ;  /* 0x0000001dc7007c0c */ /* 0x000fe2000bf06270 */
[----:B------:R-:W-:-:S03]  /*47d50*/  ULDC UR29, c[0x0][0x248] ;  /* 0x00009200001d7ab9 */ /* 0x000fc60000000800 */
[----:B------:R-:W-:Y:S01]  /*47d60*/  ISETP.LT.AND P1, PT, R8, UR47, !P0 ;  /* 0x0000002f08007c0c */ /* 0x000fe2000c721270 */
[----:B------:R-:W-:Y:S01]  /*47d70*/  ULDC UR47, c[0x0][0x228] ;  /* 0x00008a00002f7ab9 */ /* 0x000fe20000000800 */
[----:B------:R-:W-:Y:S01]  /*47d80*/  ISETP.LT.AND P0, PT, R7, UR30, !P0 ;  /* 0x0000001e07007c0c */ /* 0x000fe2000c701270 */
[----:B------:R-:W-:Y:S01]  /*47d90*/  ULDC UR30, c[0x0][0x22c] ;  /* 0x00008b00001e7ab9 */ /* 0x000fe20000000800 */
        /* <DEDUP_REMOVED lines=11> */
[----:B------:R-:W-:Y:S01]  /*47e50*/  ULDC UR48, c[0x0][0x22c] ;  /* 0x00008b0000307ab9 */ /* 0x000fe20000000800 */
[----:B------:R-:W-:-:S09]  /*47e60*/  ULDC UR27, c[0x0][0x248] ;  /* 0x00009200001b7ab9 */ /* 0x000fd20000000800 */
        /* <DEDUP_REMOVED lines=76> */
[----:B------:R-:W-:-:S03]  /*48330*/  ULDC UR10, c[0x0][0x228] ;  /* 0x00008a00000a7ab9 */ /* 0x000fc60000000800 */
[----:B------:R-:W-:Y:S01]  /*48340*/  ISETP.LT.AND P1, PT, R8, UR10, !P0 ;  /* 0x0000000a08007c0c */ /* 0x000fe2000c721270 */
[----:B------:R-:W-:Y:S01]  /*48350*/  VIADD R193, R194, UR31 ;  /* 0x0000001fc2c17c36 */ /* 0x000fe20008000000 */
        /* <DEDUP_REMOVED lines=16> */
[----:B------:R-:W-:Y:S01]  /*48460*/  VIADD R168, R6, 0x69 ;  /* 0x0000006906a87836 */ /* 0x000fe20000000000 */
[----:B------:R-:W-:-:S08]  /*48470*/  ULDC UR17, c[0x0][0x228] ;  /* 0x00008a0000117ab9 */ /* 0x000fd00000000800 */
        /* <DEDUP_REMOVED lines=20> */
[C---:B------:R-:W-:Y:S01]  /*485c0*/  VIADD R167, R6.reuse, 0x68 ;  /* 0x0000006806a77836 */ /* 0x040fe20000000000 */
        /* <DEDUP_REMOVED lines=15> */
[----:B------:R-:W-:Y:S01]  /*486c0*/  ULDC UR12, c[0x0][0x228] ;  /* 0x00008a00000c7ab9 */ /* 0x000fe20000000800 */
[----:B------:R-:W-:Y:S01]  /*486d0*/  ULDC UR16, c[0x0][0x22c] ;  /* 0x00008b0000107ab9 */ /* 0x000fe20000000800 */
        /* <DEDUP_REMOVED lines=14> */
[----:B------:R-:W-:Y:S01]  /*487c0*/  VIADD R165, R6, 0x66 ;  /* 0x0000006606a57836 */ /* 0x000fe20000000000 */
[----:B------:R-:W-:Y:S01]  /*487d0*/  ULDC UR21, c[0x0][0x248] ;  /* 0x0000920000157ab9 */ /* 0x000fe20000000800 */
[----:B------:R-:W-:-:S06]  /*487e0*/  ULDC UR22, c[0x0][0x228] ;  /* 0x00008a0000167ab9 */ /* 0x000fcc0000000800 */
[----:B------:R-:W-:-:S04]  /*487f0*/  @P1 LOP3.LUT R12, R12, 0x4, RZ, 0xfc, !PT ;  /* 0x000000040c0c1812 */ /* 0x000fc800078efcff */
[----:B------:R-:W-:-:S04]  /*48800*/  LOP3.LUT R12, R12, 0xfffffffd, RZ, 0xc0, !PT ;  /* 0xfffffffd0c0c7812 */ /* 0x000fc800078ec0ff */
[----:B------:R-:W-:Y:S02]  /*48810*/  @P0 LOP3.LUT R12, R12, 0x2, RZ, 0xfc, !PT ;  /* 0x000000020c0c0812 */ /* 0x000fe400078efcff */
[----:B------:R-:W-:Y:S02]  /*48820*/  ISETP.GE.AND P0, PT, R185, UR24, PT ;  /* 0x00000018b9007c0c */ /* 0x000fe4000bf06270 */
[----:B------:R-:W-:Y:S01]  /*48830*/  LOP3.LUT R12, R12, 0xfffffffe, RZ, 0xc0, !PT ;  /* 0xfffffffe0c0c7812 */ /* 0x000fe200078ec0ff */
[----:B------:R-:W-:Y:S01]  /*48840*/  VIADD R185, R186, UR21 ;  /* 0x00000015bab97c36 */ /* 0x000fe20008000000 */
[----:B------:R-:W-:Y:S01]  /*48850*/  ISETP.LT.AND P1, PT, R8, UR25, !P0 ;  /* 0x0000001908007c0c */ /* 0x000fe2000c721270 */
[----:B------:R-:W-:Y:S01]  /*48860*/  ULDC UR21, c[0x0][0x22c] ;  /* 0x00008b0000157ab9 */ /* 0x000fe20000000800 */
[----:B------:R-:W-:Y:S01]  /*48870*/  ISETP.LT.AND P0, PT, R7, UR42, !P0 ;  /* 0x0000002a07007c0c */ /* 0x000fe2000c701270 */
[C---:B------:R-:W-:Y:S01]  /*48880*/  VIADD R164, R6.reuse, 0x65 ;  /* 0x0000006506a47836 */ /* 0x040fe20000000000 */
[----:B------:R-:W-:Y:S01]  /*48890*/  ULDC UR24, c[0x0][0x248] ;  /* 0x0000920000187ab9 */ /* 0x000fe20000000800 */
[----:B------:R-:W-:Y:S01]  /*488a0*/  ULDC UR25, c[0x0][0x228] ;  /* 0x00008a0000197ab9 */ /* 0x000fe20000000800 */
[----:B------:R-:W-:Y:S01]  /*488b0*/  VIADD R163, R6, 0x64 ;  /* 0x0000006406a37836 */ /* 0x000fe20000000000 */
[----:B------:R-:W-:-:S08]  /*488c0*/  ULDC UR42, c[0x0][0x228] ;  /* 0x00008a00002a7ab9 */ /* 0x000fd00000000800 */
[----:B------:R-:W-:Y:S02]  /*488d0*/  @P0 LOP3.LUT R11, R11, 0x80000000, RZ, 0xfc, !PT ;  /* 0x800000000b0b0812 */ /* 0x000fe400078efcff */
[----:B------:R-:W-:Y:S02]  /*488e0*/  ISETP.GE.AND P0, PT, R184, UR43, PT ;  /* 0x0000002bb8007c0c */ /* 0x000fe4000bf06270 */
[----:B------:R-:W-:Y:S02]  /*488f0*/  @P1 LOP3.LUT R12, R12, 0x1, RZ, 0xfc, !PT ;  /* 0x000000010c0c1812 */ /* 0x000fe400078efcff */
[----:B------:R-:W-:Y:S01]  /*48900*/  LOP3.LUT R11, R11, 0xbfffffff, RZ, 0xc0, !PT ;  /* 0xbfffffff0b0b7812 */ /* 0x000fe200078ec0ff */
[----:B------:R-:W-:Y:S01]  /*48910*/  VIADD R184, R185, UR24 ;  /* 0x00000018b9b87c36 */ /* 0x000fe20008000000 */
[----:B------:R-:W-:Y:S01]  /*48920*/  ISETP.LT.AND P1, PT, R8, UR44, !P0 ;  /* 0x0000002c08007c0c */ /* 0x000fe2000c721270 */
[----:B------:R-:W-:Y:S01]  /*48930*/  ULDC UR24, c[0x0][0x22c] ;  /* 0x00008b0000187ab9 */ /* 0x000fe20000000800 */
[----:B------:R-:W-:Y:S01]  /*48940*/  ISETP.LT.AND P0, PT, R7, UR45, !P0 ;  /* 0x0000002d07007c0c */ /* 0x000fe2000c701270 */
[C---:B------:R-:W-:Y:S01]  /*48950*/  VIADD R162, R6.reuse, 0x63 ;  /* 0x0000006306a27836 */ /* 0x040fe20000000000 */
[----:B------:R-:W-:Y:S01]  /*48960*/  ULDC UR44, c[0x0][0x228] ;  /* 0x00008a00002c7ab9 */ /* 0x000fe20000000800 */
[C---:B------:R-:W-:Y:S01]  /*48970*/  VIADD R161, R6.reuse, 0x62 ;  /* 0x0000006206a17836 */ /* 0x040fe20000000000 */
[----:B------:R-:W-:Y:S01]  /*48980*/  ULDC UR43, c[0x0][0x228] ;  /* 0x00008a00002b7ab9 */ /* 0x000fe20000000800 */
[----:B------:R-:W-:Y:S01]  /*48990*/  VIADD R160, R6, 0x61 ;  /* 0x0000006106a07836 */ /* 0x000fe20000000000 */
[----:B------:R-:W-:-:S05]  /*489a0*/  ULDC UR45, c[0x0][0x228] ;  /* 0x00008a00002d7ab9 */ /* 0x000fca0000000800 */
        /* <DEDUP_REMOVED lines=27> */
[----:B------:R-:W-:Y:S02]  /*48b60*/  ISETP.LT.AND P1, PT, R8, UR36, !P0 ;  /* 0x0000002408007c0c */ /* 0x000fe4000c721270 */
[----:B------:R-:W-:Y:S01]  /*48b70*/  LOP3.LUT R11, R11, 0xfeffffff, RZ, 0xc0, !PT ;  /* 0xfeffffff0b0b7812 */ /* 0x000fe200078ec0ff */
[----:B------:R-:W-:Y:S01]  /*48b80*/  VIADD R182, R183, UR32 ;  /* 0x00000020b7b67c36 */ /* 0x000fe20008000000 */
[----:B------:R-:W-:Y:S01]  /*48b90*/  ISETP.LT.AND P0, PT, R7, UR47, !P0 ;  /* 0x0000002f07007c0c */ /* 0x000fe2000c701270 */
[----:B------:R-:W-:Y:S01]  /*48ba0*/  ULDC UR32, c[0x0][0x22c] ;  /* 0x00008b0000207ab9 */ /* 0x000fe20000000800 */
        /* <DEDUP_REMOVED lines=10> */
[----:B------:R-:W-:Y:S02]  /*48c50*/  ISETP.LT.AND P0, PT, R7, UR49, !P0 ;  /* 0x0000003107007c0c */ /* 0x000fe4000c701270 */
[----:B------:R-:W-:Y:S01]  /*48c60*/  LOP3.LUT R11, R11, 0xffbfffff, RZ, 0xc0, !PT ;  /* 0xffbfffff0b0b7812 */ /* 0x000fe200078ec0ff */
[----:B------:R-:W-:Y:S01]  /*48c70*/  VIADD R181, R182, UR29 ;  /* 0x0000001db6b57c36 */ /* 0x000fe20008000000 */
        /* <DEDUP_REMOVED lines=28> */
[----:B--2---:R1:W-:Y:S01]  /*48e40*/  STSM.16.M88.4 [R0], R152 ;  /* 0x0000009800007844 */ /* 0x0043e20000000200 */
[----:B------:R-:W-:-:S04]  /*48e50*/  ULDC UR53, c[0x0][0x228] ;  /* 0x00008a0000357ab9 */ /* 0x000fc80000000800 */
        /* <DEDUP_REMOVED lines=11> */
[C---:B-1----:R-:W-:Y:S01]  /*48f10*/  VIADD R155, R6.reuse, 0x5c ;  /* 0x0000005c069b7836 */ /* 0x042fe20000000000 */
[----:B------:R1:W-:Y:S01]  /*48f20*/  STL [R1+0x15cc], R252 ;  /* 0x0015ccfc01007387 */ /* 0x0003e20000100800 */
[----:B------:R-:W-:Y:S01]  /*48f30*/  VIADD R154, R6, 0x5b ;  /* 0x0000005b069a7836 */ /* 0x000fe20000000000 */
[----:B------:R-:W-:-:S03]  /*48f40*/  ULDC UR55, c[0x0][0x22c] ;  /* 0x00008b0000377ab9 */ /* 0x000fc60000000800 */
        /* <DEDUP_REMOVED lines=44> */
[----:B------:R2:W-:Y:S01]  /*49210*/  STL [R1+0x15d4], R251 ;  /* 0x0015d4fb01007387 */ /* 0x0005e20000100800 */
[----:B------:R-:W-:Y:S01]  /*49220*/  ULDC UR10, c[0x0][0x248] ;  /* 0x00009200000a7ab9 */ /* 0x000fe20000000800 */
[----:B------:R-:W-:-:S06]  /*49230*/  ULDC UR31, c[0x0][0x228] ;  /* 0x00008a00001f7ab9 */ /* 0x000fcc0000000800 */
[----:B------:R-:W-:-:S04]  /*49240*/  @P1 LOP3.LUT R11, R11, 0x100, RZ, 0xfc, !PT ;  /* 0x000001000b0b1812 */ /* 0x000fc800078efcff */
[----:B------:R-:W-:-:S04]  /*49250*/  LOP3.LUT R11, R11, 0xffffff7f, RZ, 0xc0, !PT ;  /* 0xffffff7f0b0b7812 */ /* 0x000fc800078ec0ff */
[----:B------:R-:W-:Y:S02]  /*49260*/  @P0 LOP3.LUT R11, R11, 0x80, RZ, 0xfc, !PT ;  /* 0x000000800b0b0812 */ /* 0x000fe400078efcff */
[----:B------:R-:W-:Y:S01]  /*49270*/  ISETP.GE.AND P0, PT, R172, UR56, PT ;  /* 0x00000038ac007c0c */ /* 0x000fe2000bf06270 */
[----:B------:R3:W-:Y:S01]  /*49280*/  STL [R1+0x15dc], R250 ;  /* 0x0015dcfa01007387 */ /* 0x0007e20000100800 */
[----:B------:R-:W-:Y:S01]  /*49290*/  LOP3.LUT R11, R11, 0xffffffbf, RZ, 0xc0, !PT ;  /* 0xffffffbf0b0b7812 */ /* 0x000fe200078ec0ff */
[----:B------:R-:W-:Y:S01]  /*492a0*/  VIADD R174, R175, UR10 ;  /* 0x0000000aafae7c36 */ /* 0x000fe20008000000 */
[----:B------:R-:W-:Y:S01]  /*492b0*/  ISETP.LT.AND P1, PT, R8, UR57, !P0 ;  /* 0x0000003908007c0c */ /* 0x000fe2000c721270 */
[----:B------:R-:W-:Y:S01]  /*492c0*/  STL [R1+0x15e4], R249 ;  /* 0x0015e4f901007387 */ /* 0x000fe20000100800 */
[----:B------:R-:W-:Y:S01]  /*492d0*/  ISETP.LT.AND P0, PT, R7, UR6, !P0 ;  /* 0x0000000607007c0c */ /* 0x000fe2000c701270 */
[----:B------:R-:W-:Y:S01]  /*492e0*/  ULDC UR6, c[0x0][0x248] ;  /* 0x0000920000067ab9 */ /* 0x000fe20000000800 */
[----:B------:R-:W-:Y:S01]  /*492f0*/  ULDC UR10, c[0x0][0x228] ;  /* 0x00008a00000a7ab9 */ /* 0x000fe20000000800 */
[----:B------:R-:W-:Y:S01]  /*49300*/  ULDC UR56, c[0x0][0x228] ;  /* 0x00008a0000387ab9 */ /* 0x000fe20000000800 */
[----:B------:R-:W-:Y:S01]  /*49310*/  VIADD R153, R6, 0x5a ;  /* 0x0000005a06997836 */ /* 0x000fe20000000000 */
[----:B------:R-:W-:-:S06]  /*49320*/  ULDC UR57, c[0x0][0x228] ;  /* 0x00008a0000397ab9 */ /* 0x000fcc0000000800 */
[----:B------:R-:W-:-:S04]  /*49330*/  @P1 LOP3.LUT R11, R11, 0x40, RZ, 0xfc, !PT ;  /* 0x000000400b0b1812 */ /* 0x000fc800078efcff */
[----:B------:R-:W-:-:S04]  /*49340*/  LOP3.LUT R11, R11, 0xffffffdf, RZ, 0xc0, !PT ;  /* 0xffffffdf0b0b7812 */ /* 0x000fc800078ec0ff */
[----:B------:R-:W-:Y:S02]  /*49350*/  @P0 LOP3.LUT R11, R11, 0x20, RZ, 0xfc, !PT ;  /* 0x000000200b0b0812 */ /* 0x000fe400078efcff */
[----:B------:R-:W-:Y:S01]  /*49360*/  ISETP.GE.AND P0, PT, R171, UR58, PT ;  /* 0x0000003aab007c0c */ /* 0x000fe2000bf06270 */
[----:B------:R-:W-:Y:S01]  /*49370*/  STL [R1+0x15ec], R248 ;  /* 0x0015ecf801007387 */ /* 0x000fe20000100800 */
        /* <DEDUP_REMOVED lines=9> */
[----:B------:R-:W-:Y:S01]  /*49410*/  LOP3.LUT R9, R9, 0x7fffffff, RZ, 0xc0, !PT ;  /* 0x7fffffff09097812 */ /* 0x000fe200078ec0ff */
[----:B------:R-:W-:-:S05]  /*49420*/  ULDC UR58, c[0x0][0x228] ;  /* 0x00008a00003a7ab9 */ /* 0x000fca0000000800 */
        /* <DEDUP_REMOVED lines=12> */
[----:B------:R-:W-:Y:S01]  /*494f0*/  VIADD R23, R6, 0x58 ;  /* 0x0000005806177836 */ /* 0x000fe20000000000 */
[----:B------:R-:W-:-:S07]  /*49500*/  ULDC UR61, c[0x0][0x228] ;  /* 0x00008a00003d7ab9 */ /* 0x000fce0000000800 */
[----:B------:R-:W-:Y:S01]  /*49510*/  @P1 LOP3.LUT R11, R11, 0x4, RZ, 0xfc, !PT ;  /* 0x000000040b0b1812 */ /* 0x000fe200078efcff */
[----:B------:R-:W-:Y:S01]  /*49520*/  STL [R1+0x1608], R244 ;  /* 0x001608f401007387 */ /* 0x000fe20000100800 */
[----:B------:R-:W-:Y:S02]  /*49530*/  ULDC UR11, c[0x0][0x228] ;  /* 0x00008a00000b7ab9 */ /* 0x000fe40000000800 */
[----:B------:R-:W-:-:S04]  /*49540*/  LOP3.LUT R11, R11, 0xfffffffd, RZ, 0xc0, !PT ;  /* 0xfffffffd0b0b7812 */ /* 0x000fc800078ec0ff */
[----:B------:R-:W-:Y:S02]  /*49550*/  @P0 LOP3.LUT R11, R11, 0x2, RZ, 0xfc, !PT ;  /* 0x000000020b0b0812 */ /* 0x000fe400078efcff */
[----:B------:R-:W-:Y:S01]  /*49560*/  ISETP.GE.AND P0, PT, R169, UR9, PT ;  /* 0x00000009a9007c0c */ /* 0x000fe2000bf06270 */
[----:B------:R-:W-:-:S03]  /*49570*/  ULDC UR9, c[0x0][0x228] ;  /* 0x00008a0000097ab9 */ /* 0x000fc60000000800 */
[----:B------:R-:W-:Y:S01]  /*49580*/  ISETP.LT.AND P1, PT, R8, UR9, !P0 ;  /* 0x0000000908007c0c */ /* 0x000fe2000c721270 */
[----:B------:R-:W-:Y:S01]  /*49590*/  STL [R1+0x160c], R243 ;  /* 0x00160cf301007387 */ /* 0x000fe20000100800 */
[----:B------:R-:W-:Y:S01]  /*495a0*/  ISETP.LT.AND P0, PT, R7, UR14, !P0 ;  /* 0x0000000e07007c0c */ /* 0x000fe2000c701270 */
[----:B------:R-:W-:Y:S01]  /*495b0*/  VIADD R171, R172, UR60 ;  /* 0x0000003cacab7c36 */ /* 0x000fe20008000000 */
[----:B------:R-:W-:Y:S01]  /*495c0*/  LOP3.LUT R11, R11, 0xfffffffe, RZ, 0xc0, !PT ;  /* 0xfffffffe0b0b7812 */ /* 0x000fe200078ec0ff */
[----:B------:R-:W-:Y:S01]  /*495d0*/  STL [R1+0x1614], R242 ;  /* 0x001614f201007387 */ /* 0x000fe20000100800 */
[----:B------:R-:W-:Y:S01]  /*495e0*/  ULDC UR9, c[0x0][0x248] ;  /* 0x0000920000097ab9 */ /* 0x000fe20000000800 */
[----:B------:R-:W-:Y:S01]  /*495f0*/  ULDC UR60, c[0x0][0x22c] ;  /* 0x00008b00003c7ab9 */ /* 0x000fe20000000800 */
[----:B------:R-:W-:-:S07]  /*49600*/  ULDC UR14, c[0x0][0x228] ;  /* 0x00008a00000e7ab9 */ /* 0x000fce0000000800 */
[----:B------:R-:W-:Y:S02]  /*49610*/  @P0 LOP3.LUT R10, R10, 0x80000000, RZ, 0xfc, !PT ;  /* 0x800000000a0a0812 */ /* 0x000fe400078efcff */
[----:B------:R-:W-:Y:S02]  /*49620*/  ISETP.GE.AND P0, PT, R168, UR13, PT ;  /* 0x0000000da8007c0c */ /* 0x000fe4000bf06270 */
[----:B------:R-:W-:Y:S01]  /*49630*/  @P1 LOP3.LUT R11, R11, 0x1, RZ, 0xfc, !PT ;  /* 0x000000010b0b1812 */ /* 0x000fe200078efcff */
[----:B------:R-:W-:Y:S01]  /*49640*/  STL [R1+0x1618], R241 ;  /* 0x001618f101007387 */ /* 0x000fe20000100800 */
[----:B------:R-:W-:Y:S01]  /*49650*/  ISETP.LT.AND P1, PT, R8, UR12, !P0 ;  /* 0x0000000c08007c0c */ /* 0x000fe2000c721270 */
[----:B------:R-:W-:Y:S01]  /*49660*/  VIADD R170, R171, UR9 ;  /* 0x00000009abaa7c36 */ /* 0x000fe20008000000 */
[----:B------:R-:W-:Y:S02]  /*49670*/  ISETP.LT.AND P0, PT, R7, UR17, !P0 ;  /* 0x0000001107007c0c */ /* 0x000fe4000c701270 */
[----:B------:R-:W-:Y:S01]  /*49680*/  LOP3.LUT R10, R10, 0xbfffffff, RZ, 0xc0, !PT ;  /* 0xbfffffff0a0a7812 */ /* 0x000fe200078ec0ff */
[----:B------:R-:W-:Y:S01]  /*49690*/  STL [R1+0x161c], R240 ;  /* 0x00161cf001007387 */ /* 0x000fe20000100800 */
[----:B------:R-:W-:Y:S01]  /*496a0*/  ULDC UR12, c[0x0][0x248] ;  /* 0x00009200000c7ab9 */ /* 0x000fe20000000800 */
[C---:B------:R-:W-:Y:S01]  /*496b0*/  VIADD R22, R6.reuse, 0x57 ;  /* 0x0000005706167836 */ /* 0x040fe20000000000 */
[----:B------:R-:W-:Y:S01]  /*496c0*/  ULDC UR9, c[0x0][0x22c] ;  /* 0x00008b0000097ab9 */ /* 0x000fe20000000800 */
[----:B------:R-:W-:Y:S01]  /*496d0*/  ULDC UR17, c[0x0][0x228] ;  /* 0x00008a0000117ab9 */ /* 0x000fe20000000800 */
[----:B-1----:R-:W-:Y:S01]  /*496e0*/  VIADD R252, R6, 0x56 ;  /* 0x0000005606fc7836 */ /* 0x002fe20000000000 */
[----:B------:R-:W-:-:S02]  /*496f0*/  ULDC UR13, c[0x0][0x228] ;  /* 0x00008a00000d7ab9 */ /* 0x000fc40000000800 */
[----:B------:R-:W-:-:S04]  /*49700*/  @P1 LOP3.LUT R10, R10, 0x40000000, RZ, 0xfc, !PT ;  /* 0x400000000a0a1812 */ /* 0x000fc800078efcff */
[----:B------:R-:W-:-:S04]  /*49710*/  LOP3.LUT R10, R10, 0xdfffffff, RZ, 0xc0, !PT ;  /* 0xdfffffff0a0a7812 */ /* 0x000fc800078ec0ff */
[----:B------:R-:W-:Y:S01]  /*49720*/  @P0 LOP3.LUT R10, R10, 0x20000000, RZ, 0xfc, !PT ;  /* 0x200000000a0a0812 */ /* 0x000fe200078efcff */
[----:B------:R-:W-:Y:S01]  /*49730*/  BAR.SYNC.DEFER_BLOCKING 0x0 ;  /* 0x0000000000007b1d */ /* 0x000fe20000010000 */
[----:B------:R-:W-:-:S04]  /*49740*/  ISETP.GE.AND P0, PT, R167, UR16, PT ;  /* 0x00000010a7007c0c */ /* 0x000fc8000bf06270 */
        /* <DEDUP_REMOVED lines=8> */
[----:B------:R-:W-:Y:S01]  /*497d0*/  ULDC UR18, c[0x0][0x228] ;  /* 0x00008a0000127ab9 */ /* 0x000fe20000000800 */
[----:B------:R-:W-:-:S04]  /*497e0*/  ULDC UR16, c[0x0][0x22c] ;  /* 0x00008b0000107ab9 */ /* 0x000fc80000000800 */
        /* <DEDUP_REMOVED lines=12> */
[----:B------:R-:W-:-:S08]  /*498b0*/  ULDC UR20, c[0x0][0x22c] ;  /* 0x00008b0000147ab9 */ /* 0x000fd00000000800 */
[----:B------:R-:W-:Y:S01]  /*498c0*/  @P1 LOP3.LUT R10, R10, 0x4000000, RZ, 0xfc, !PT ;  /* 0x040000000a0a1812 */ /* 0x000fe200078efcff */
[----:B------:R-:W-:Y:S01]  /*498d0*/  STL [R1+0x1640], R235 ;  /* 0x001640eb01007387 */ /* 0x000fe20000100800 */
[----:B------:R-:W-:Y:S02]  /*498e0*/  ULDC UR23, c[0x0][0x228] ;  /* 0x00008a0000177ab9 */ /* 0x000fe40000000800 */
        /* <DEDUP_REMOVED lines=131> */
[----:B--2---:R-:W-:Y:S01]  /*4a120*/  VIADD R251, R6, 0x4b ;  /* 0x0000004b06fb7836 */ /* 0x004fe20000000000 */
[----:B------:R-:W-:-:S07]  /*4a130*/  ULDC UR49, c[0x0][0x22c] ;  /* 0x00008b0000317ab9 */ /* 0x000fce0000000800 */
        /* <DEDUP_REMOVED lines=14> */
[----:B---3--:R-:W-:Y:S01]  /*4a220*/  VIADD R250, R6, 0x105 ;  /* 0x0000010506fa7836 */ /* 0x008fe20000000000 */
        /* <DEDUP_REMOVED lines=27> */
[----:B------:R-:W-:Y:S01]  /*4a3e0*/  VIADD R155, R156, UR53 ;  /* 0x000000359c9b7c36 */ /* 0x000fe20008000000 */
[----:B------:R-:W-:Y:S01]  /*4a3f0*/  ULDC UR55, c[0x0][0x248] ;  /* 0x0000920000377ab9 */ /* 0x000fe20000000800 */
[----:B------:R-:W-:Y:S01]  /*4a400*/  ULDC UR10, c[0x0][0x248] ;  /* 0x00009200000a7ab9 */ /* 0x000fe20000000800 */
[----:B------:R-:W-:-:S07]  /*4a410*/  ULDC UR31, c[0x0][0x22c] ;  /* 0x00008b00001f7ab9 */ /* 0x000fce0000000800 */
[----:B------:R-:W-:Y:S01]  /*4a420*/  @P1 LOP3.LUT R10, R10, 0x4, RZ, 0xfc, !PT ;  /* 0x000000040a0a1812 */ /* 0x000fe200078efcff */
[----:B------:R-:W-:Y:S01]  /*4a430*/  STL [R1+0x171c], R200 ;  /* 0x00171cc801007387 */ /* 0x000fe20000100800 */
[----:B------:R-:W-:Y:S01]  /*4a440*/  ULDC UR56, c[0x0][0x248] ;  /* 0x0000920000387ab9 */ /* 0x000fe20000000800 */
[----:B------:R-:W-:Y:S01]  /*4a450*/  ULDC UR53, c[0x0][0x248] ;  /* 0x0000920000357ab9 */ /* 0x000fe20000000800 */
[----:B------:R-:W-:Y:S01]  /*4a460*/  LOP3.LUT R10, R10, 0xfffffffd, RZ, 0xc0, !PT ;  /* 0xfffffffd0a0a7812 */ /* 0x000fe200078ec0ff */
[----:B------:R-:W-:Y:S03]  /*4a470*/  STL [R1+0x1724], R199 ;  /* 0x001724c701007387 */ /* 0x000fe60000100800 */
        /* <DEDUP_REMOVED lines=10> */
[----:B------:R-:W-:Y:S01]  /*4a520*/  STL [R1+0x1738], R196 ;  /* 0x001738c401007387 */ /* 0x000fe20000100800 */
[----:B------:R-:W-:Y:S01]  /*4a530*/  ULDC UR6, c[0x0][0x248] ;  /* 0x0000920000067ab9 */ /* 0x000fe20000000800 */
[----:B------:R-:W-:Y:S01]  /*4a540*/  ULDC UR59, c[0x0][0x248] ;  /* 0x00009200003b7ab9 */ /* 0x000fe20000000800 */
[----:B------:R-:W-:Y:S01]  /*4a550*/  ULDC UR55, c[0x0][0x248] ;  /* 0x0000920000377ab9 */ /* 0x000fe20000000800 */
[----:B------:R-:W-:Y:S01]  /*4a560*/  STL [R1+0x1730], R195 ;  /* 0x001730c301007387 */ /* 0x000fe20000100800 */
[----:B------:R-:W-:-:S03]  /*4a570*/  ULDC UR10, c[0x0][0x248] ;  /* 0x00009200000a7ab9 */ /* 0x000fc60000000800 */
        /* <DEDUP_REMOVED lines=8> */
[----:B------:R-:W-:Y:S01]  /*4a600*/  STL [R1+0x16d4], R186 ;  /* 0x0016d4ba01007387 */ /* 0x000fe20000100800 */
[----:B------:R-:W-:-:S03]  /*4a610*/  @P0 LOP3.LUT R9, R9, 0x80000000, RZ, 0xfc, !PT ;  /* 0x8000000009090812 */ /* 0x000fc600078efcff */
[----:B------:R-:W-:Y:S01]  /*4a620*/  STL [R1+0x16c8], R185 ;  /* 0x0016c8b901007387 */ /* 0x000fe20000100800 */
[----:B------:R-:W-:-:S03]  /*4a630*/  ISETP.GE.AND P0, PT, R152, UR7, PT ;  /* 0x0000000798007c0c */ /* 0x000fc6000bf06270 */
[----:B------:R-:W-:Y:S01]  /*4a640*/  STL [R1+0x16b8], R184 ;  /* 0x0016b8b801007387 */ /* 0x000fe20000100800 */
[----:B------:R-:W-:Y:S02]  /*4a650*/  @P1 LOP3.LUT R10, R10, 0x1, RZ, 0xfc, !PT ;  /* 0x000000010a0a1812 */ /* 0x000fe400078efcff */
[----:B------:R-:W-:Y:S01]  /*4a660*/  LOP3.LUT R9, R9, 0xbfffffff, RZ, 0xc0, !PT ;  /* 0xbfffffff09097812 */ /* 0x000fe200078ec0ff */
[----:B------:R-:W-:Y:S01]  /*4a670*/  STL [R1+0x16b0], R183 ;  /* 0x0016b0b701007387 */ /* 0x000fe20000100800 */
[----:B------:R-:W-:Y:S01]  /*4a680*/  VIADD R152, R153, UR56 ;  /* 0x0000003899987c36 */ /* 0x000fe20008000000 */
[----:B------:R-:W-:Y:S01]  /*4a690*/  ISETP.LT.AND P1, PT, R8, UR58, !P0 ;  /* 0x0000003a08007c0c */ /* 0x000fe2000c721270 */
[----:B------:R-:W-:Y:S01]  /*4a6a0*/  ULDC UR7, c[0x0][0x248] ;  /* 0x0000920000077ab9 */ /* 0x000fe20000000800 */
[----:B------:R-:W-:Y:S01]  /*4a6b0*/  STL [R1+0x16a8], R182 ;  /* 0x0016a8b601007387 */ /* 0x000fe20000100800 */
[----:B------:R-:W-:Y:S01]  /*4a6c0*/  ULDC UR58, c[0x0][0x248] ;  /* 0x00009200003a7ab9 */ /* 0x000fe20000000800 */
        /* <DEDUP_REMOVED lines=10> */
[----:B------:R-:W-:Y:S01]  /*4a770*/  ISETP.LT.AND P0, PT, R7, UR11, !P0 ;  /* 0x0000000b07007c0c */ /* 0x000fe2000c701270 */
[----:B------:R-:W-:-:S02]  /*4a780*/  ULDC UR11, c[0x0][0x248] ;  /* 0x00009200000b7ab9 */ /* 0x000fc40000000800 */
[----:B------:R-:W-:Y:S04]  /*4a790*/  STL [R1+0x1638], R172 ;  /* 0x001638ac01007387 */ /* 0x000fe80000100800 */
[----:B------:R-:W-:Y:S04]  /*4a7a0*/  STL [R1+0x1630], R171 ;  /* 0x001630ab01007387 */ /* 0x000fe80000100800 */
[----:B------:R-:W-:Y:S04]  /*4a7b0*/  STL [R1+0x1628], R170 ;  /* 0x001628aa01007387 */ /* 0x000fe80000100800 */
[----:B------:R-:W-:Y:S04]  /*4a7c0*/  STL [R1+0x1620], R169 ;  /* 0x001620a901007387 */ /* 0x000fe80000100800 */
[----:B------:R-:W-:Y:S01]  /*4a7d0*/  STL [R1+0x1610], R168 ;  /* 0x001610a801007387 */ /* 0x000fe20000100800 */
[----:B------:R-:W-:-:S03]  /*4a7e0*/  @P1 LOP3.LUT R9, R9, 0x40000000, RZ, 0xfc, !PT ;  /* 0x4000000009091812 */ /* 0x000fc600078efcff */
[----:B------:R-:W-:Y:S04]  /*4a7f0*/  STL [R1+0x1604], R167 ;  /* 0x001604a701007387 */ /* 0x000fe80000100800 */
[----:B------:R-:W-:Y:S04]  /*4a800*/  STL [R1+0x1600], R166 ;  /* 0x001600a601007387 */ /* 0x000fe80000100800 */
[----:B------:R-:W-:Y:S04]  /*4a810*/  STL [R1+0x15f4], R165 ;  /* 0x0015f4a501007387 */ /* 0x000fe80000100800 */
[----:B------:R-:W-:Y:S01]  /*4a820*/  STL [R1+0x15e8], R164 ;  /* 0x0015e8a401007387 */ /* 0x000fe20000100800 */
[----:B------:R-:W-:-:S03]  /*4a830*/  LOP3.LUT R9, R9, 0xdfffffff, RZ, 0xc0, !PT ;  /* 0xdfffffff09097812 */ /* 0x000fc600078ec0ff */
        /* <DEDUP_REMOVED lines=8> */
[----:B------:R-:W-:Y:S01]  /*4a8c0*/  VIADD R23, R152, UR53 ;  /* 0x0000003598177c36 */ /* 0x000fe20008000000 */
[----:B------:R-:W-:Y:S01]  /*4a8d0*/  ULDC UR60, c[0x0][0x248] ;  /* 0x00009200003c7ab9 */ /* 0x000fe20000000800 */
[----:B------:R-:W-:Y:S01]  /*4a8e0*/  ISETP.LT.AND P1, PT, R8, UR61, !P0 ;  /* 0x0000003d08007c0c */ /* 0x000fe2000c721270 */
[----:B------:R-:W-:Y:S01]  /*4a8f0*/  STL [R1+0x15a8], R157 ;  /* 0x0015a89d01007387 */ /* 0x000fe20000100800 */
[----:B------:R-:W-:Y:S01]  /*4a900*/  LOP3.LUT R9, R9, 0xefffffff, RZ, 0xc0, !PT ;  /* 0xefffffff09097812 */ /* 0x000fe200078ec0ff */
[----:B------:R-:W-:Y:S01]  /*4a910*/  ULDC UR61, c[0x0][0x248] ;  /* 0x00009200003d7ab9 */ /* 0x000fe20000000800 */
[----:B------:R-:W-:Y:S01]  /*4a920*/  ULDC UR53, c[0x0][0x228] ;  /* 0x00008a0000357ab9 */ /* 0x000fe20000000800 */
[----:B------:R-:W-:Y:S04]  /*4a930*/  STL [R1+0x159c], R156 ;  /* 0x00159c9c01007387 */ /* 0x000fe80000100800 */
[----:B------:R-:W-:Y:S04]  /*4a940*/  STL [R1+0x1594], R155 ;  /* 0x0015949b01007387 */ /* 0x000fe80000100800 */
[----:B------:R-:W-:Y:S04]  /*4a950*/  STL [R1+0x158c], R154 ;  /* 0x00158c9a01007387 */ /* 0x000fe80000100800 */
[----:B------:R-:W-:Y:S04]  /*4a960*/  STL [R1+0x1584], R153 ;  /* 0x0015849901007387 */ /* 0x000fe80000100800 */
[----:B------:R1:W-:Y:S04]  /*4a970*/  STL [R1+0x1578], R152 ;  /* 0x0015789801007387 */ /* 0x0003e80000100800 */
[----:B-1----:R-:W2:Y:S04]  /*4a980*/  LDL.LU R152, [R1+0xd50] ;  /* 0x000d500001987983 */ /* 0x002ea80000300800 */
[----:B------:R-:W2:Y:S04]  /*4a990*/  LDL.LU R153, [R1+0xd58] ;  /* 0x000d580001997983 */ /* 0x000ea80000300800 */
[----:B------:R1:W-:Y:S04]  /*4a9a0*/  STL [R1+0x156c], R23 ;  /* 0x00156c1701007387 */ /* 0x0003e80000100800 */
[----:B------:R-:W2:Y:S04]  /*4a9b0*/  LDL.LU R154, [R1+0x950] ;  /* 0x00095000019a7983 */ /* 0x000ea80000300800 */
[----:B------:R-:W2:Y:S01]  /*4a9c0*/  LDL.LU R155, [R1+0x958] ;  /* 0x00095800019b7983 */ /* 0x000ea20000300800 */
[----:B-1----:R-:W-:-:S05]  /*4a9d0*/  VIADD R23, R23, UR57 ;  /* 0x0000003917177c36 */ /* 0x002fca0008000000 */
[----:B------:R1:W-:Y:S02]  /*4a9e0*/  STL [R1+0x1564], R23 ;  /* 0x0015641701007387 */ /* 0x0003e40000100800 */
        /* <DEDUP_REMOVED lines=12> */
[----:B-1----:R-:W-:-:S04]  /*4aab0*/  VIADD R23, R23, UR10 ;  /* 0x0000000a17177c36 */ /* 0x002fc80008000000 */
[----:B------:R-:W-:Y:S01]  /*4aac0*/  VIADD R156, R23, UR60 ;  /* 0x0000003c179c7c36 */ /* 0x000fe20008000000 */
[----:B------:R1:W-:Y:S04]  /*4aad0*/  STL [R1+0x151c], R23 ;  /* 0x00151c1701007387 */ /* 0x0003e80000100800 */
[----:B------:R3:W-:Y:S04]  /*4aae0*/  STL [R1+0x1518], R156 ;  /* 0x0015189c01007387 */ /* 0x0007e80000100800 */
[----:B-1----:R-:W4:Y:S01]  /*4aaf0*/  LDL.LU R23, [R1+0x1a3c] ;  /* 0x001a3c0001177983 */ /* 0x002f220000300800 */
[----:B------:R-:W-:Y:S01]  /*4ab00*/  ISETP.LT.AND P0, PT, R7, UR14, !P0 ;  /* 0x0000000e07007c0c */ /* 0x000fe2000c701270 */
[----:B------:R-:W-:Y:S01]  /*4ab10*/  ULDC UR14, c[0x0][0x248] ;  /* 0x00009200000e7ab9 */ /* 0x000fe20000000800 */
[----:B------:R-:W-:-:S04]  /*4ab20*/  @P1 LOP3.LUT R9, R9, 0x10000000, RZ, 0xfc, !PT ;  /* 0x1000000009091812 */ /* 0x000fc800078efcff */
[----:B------:R-:W-:-:S07]  /*4ab30*/  LOP3.LUT R9, R9, 0xf7ffffff, RZ, 0xc0, !PT ;  /* 0xf7ffffff09097812 */ /* 0x000fce00078ec0ff */
[----:B------:R-:W-:Y:S02]  /*4ab40*/  @P0 LOP3.LUT R9, R9, 0x8000000, RZ, 0xfc, !PT ;  /* 0x0800000009090812 */ /* 0x000fe400078efcff */
[----:B------:R-:W-:Y:S01]  /*4ab50*/  ISETP.GE.AND P0, PT, R22, UR9, PT ;  /* 0x0000000916007c0c */ /* 0x000fe2000bf06270 */
[----:B------:R-:W-:-:S03]  /*4ab60*/  ULDC UR9, c[0x0][0x228] ;  /* 0x00008a0000097ab9 */ /* 0x000fc60000000800 */
[----:B------:R-:W-:Y:S01]  /*4ab70*/  ISETP.LT.AND P1, PT, R8, UR9, !P0 ;  /* 0x0000000908007c0c */ /* 0x000fe2000c721270 */
[----:B---3--:R-:W-:Y:S01]  /*4ab80*/  VIADD R156, R156, UR14 ;  /* 0x0000000e9c9c7c36 */ /* 0x008fe20008000000 */
        /* <DEDUP_REMOVED lines=9> */
[----:B------:R-:W-:Y:S01]  /*4ac20*/  VIADD R252, R6, 0x55 ;  /* 0x0000005506fc7836 */ /* 0x000fe20000000000 */
[----:B------:R-:W-:Y:S02]  /*4ac30*/  ISETP.LT.AND P1, PT, R7, UR18, !P0 ;  /* 0x0000001207007c0c */ /* 0x000fe4000c721270 */
[----:B------:R-:W-:Y:S02]  /*4ac40*/  LOP3.LUT R9, R9, 0xfeffffff, RZ, 0xc0, !PT ;  /* 0xfeffffff09097812 */ /* 0x000fe400078ec0ff */
[----:B------:R-:W-:-:S07]  /*4ac50*/  ISETP.GE.AND P0, PT, R252, UR16, PT ;  /* 0x00000010fc007c0c */ /* 0x000fce000bf06270 */
[----:B------:R-:W-:Y:S02]  /*4ac60*/  @P2 LOP3.LUT R9, R9, 0x1000000, RZ, 0xfc, !PT ;  /* 0x0100000009092812 */ /* 0x000fe400078efcff */
[----:B------:R-:W-:Y:S02]  /*4ac70*/  ISETP.LT.AND P2, PT, R8, UR15, !P0 ;  /* 0x0000000f08007c0c */ /* 0x000fe4000c741270 */
[----:B------:R-:W-:Y:S01]  /*4ac80*/  LOP3.LUT R9, R9, 0xff7fffff, RZ, 0xc0, !PT ;  /* 0xff7fffff09097812 */ /* 0x000fe200078ec0ff */
[----:B------:R-:W-:-:S03]  /*4ac90*/  VIADD R252, R6, 0x54 ;  /* 0x0000005406fc7836 */ /* 0x000fc60000000000 */
[----:B------:R-:W-:Y:S02]  /*4aca0*/  @P1 LOP3.LUT R9, R9, 0x800000, RZ, 0xfc, !PT ;  /* 0x0080000009091812 */ /* 0x000fe400078efcff */
[----:B------:R-:W-:Y:S02]  /*4acb0*/  ISETP.LT.AND P1, PT, R7, UR23, !P0 ;  /* 0x0000001707007c0c */ /* 0x000fe4000c721270 */
[----:B------:R-:W-:Y:S02]  /*4acc0*/  LOP3.LUT R9, R9, 0xffbfffff, RZ, 0xc0, !PT ;  /* 0xffbfffff09097812 */ /* 0x000fe400078ec0ff */
[----:B------:R-:W-:Y:S02]  /*4acd0*/  ISETP.GE.AND P0, PT, R252, UR20, PT ;  /* 0x00000014fc007c0c */ /* 0x000fe4000bf06270 */
[----:B------:R-:W-:Y:S02]  /*4ace0*/  @P2 LOP3.LUT R9, R9, 0x400000, RZ, 0xfc, !PT ;  /* 0x0040000009092812 */ /* 0x000fe400078efcff */
[----:B------:R-:W-:-:S02]  /*4acf0*/  ISETP.LT.AND P2, PT, R8, UR19, !P0 ;  /* 0x0000001308007c0c */ /* 0x000fc4000c741270 */
        /* <DEDUP_REMOVED lines=59> */
[----:B------:R-:W-:Y:S01]  /*4b0b0*/  ISETP.LT.AND P1, PT, R7, UR50, !P0 ;  /* 0x0000003207007c0c */ /* 0x000fe2000c721270 */
[----:B------:R-:W-:Y:S01]  /*4b0c0*/  STL [R1+0x150c], R156 ;  /* 0x00150c9c01007387 */ /* 0x000fe20000100800 */
[----:B------:R-:W-:Y:S02]  /*4b0d0*/  LOP3.LUT R9, R9, 0xffffffbf, RZ, 0xc0, !PT ;  /* 0xffffffbf09097812 */ /* 0x000fe400078ec0ff */
[----:B------:R-:W-:Y:S01]  /*4b0e0*/  ISETP.GE.AND P0, PT, R252, UR47, PT ;  /* 0x0000002ffc007c0c */ /* 0x000fe2000bf06270 */
[----:B------:R-:W-:Y:S02]  /*4b0f0*/  VIADD R252, R156, UR56 ;  /* 0x000000389cfc7c36 */ /* 0x000fe40008000000 */
[----:B------:R-:W1:Y:S01]  /*4b100*/  LDS.128 R156, [R21] ;  /* 0x00000000159c7984 */ /* 0x000e620000000c00 */
[----:B------:R-:W-:Y:S01]  /*4b110*/  @P2 LOP3.LUT R9, R9, 0x40, RZ, 0xfc, !PT ;  /* 0x0000004009092812 */ /* 0x000fe200078efcff */
[----:B------:R-:W-:Y:S01]  /*4b120*/  BAR.SYNC.DEFER_BLOCKING 0x0 ;  /* 0x0000000000007b1d */ /* 0x000fe20000010000 */
[----:B------:R-:W-:-:S02]  /*4b130*/  ISETP.LT.AND P2, PT, R8, UR39, !P0 ;  /* 0x0000002708007c0c */ /* 0x000fc4000c741270 */
[----:B------:R-:W-:-:S04]  /*4b140*/  LOP3.LUT R9, R9, 0xffffffef, RZ, 0xc0, !PT ;  /* 0xffffffef09097812 */ /* 0x000fc800078ec0ff */
[----:B------:R-:W-:Y:S02]  /*4b150*/  @P1 LOP3.LUT R9, R9, 0x10, RZ, 0xfc, !PT ;  /* 0x0000001009091812 */ /* 0x000fe400078efcff */
[----:B------:R-:W-:Y:S02]  /*4b160*/  ISETP.LT.AND P1, PT, R7, UR52, !P0 ;  /* 0x0000003407007c0c */ /* 0x000fe4000c721270 */
[----:B------:R-:W-:-:S04]  /*4b170*/  LOP3.LUT R9, R9, 0xfffffff7, RZ, 0xc0, !PT ;  /* 0xfffffff709097812 */ /* 0x000fc800078ec0ff */
[----:B------:R-:W-:Y:S02]  /*4b180*/  @P2 LOP3.LUT R9, R9, 0x8, RZ, 0xfc, !PT ;  /* 0x0000000809092812 */ /* 0x000fe400078efcff */
[----:B------:R-:W-:Y:S02]  /*4b190*/  ISETP.GE.AND P0, PT, R251, UR49, PT ;  /* 0x00000031fb007c0c */ /* 0x000fe4000bf06270 */
[----:B------:R-:W-:-:S04]  /*4b1a0*/  LOP3.LUT R9, R9, 0xfffffffb, RZ, 0xc0, !PT ;  /* 0xfffffffb09097812 */ /* 0x000fc800078ec0ff */
[----:B------:R-:W-:Y:S02]  /*4b1b0*/  @P1 LOP3.LUT R9, R9, 0x4, RZ, 0xfc, !PT ;  /* 0x0000000409091812 */ /* 0x000fe400078efcff */
[----:B------:R-:W-:Y:S01]  /*4b1c0*/  ISETP.LT.AND P1, PT, R8, UR35, !P0 ;  /* 0x0000002308007c0c */ /* 0x000fe2000c721270 */
[----:B------:R-:W-:Y:S01]  /*4b1d0*/  VIADD R231, R252, UR61 ;  /* 0x0000003dfce77c36 */ /* 0x000fe20008000000 */
[----:B------:R-:W-:Y:S02]  /*4b1e0*/  ISETP.LT.AND P0, PT, R7, UR54, !P0 ;  /* 0x0000003607007c0c */ /* 0x000fe4000c701270 */
[----:B------:R-:W-:Y:S01]  /*4b1f0*/  LOP3.LUT R9, R9, 0xfffffffd, RZ, 0xc0, !PT ;  /* 0xfffffffd09097812 */ /* 0x000fe200078ec0ff */
[----:B------:R-:W-:Y:S01]  /*4b200*/  VIADD R230, R231, UR17 ;  /* 0x00000011e7e67c36 */ /* 0x000fe20008000000 */
[----:B-1----:R1:W-:Y:S07]  /*4b210*/  STL.64 [R1+0x140], R156 ;  /* 0x0001409c01007387 */ /* 0x0023ee0000100a00 */
[----:B------:R-:W-:Y:S01]  /*4b220*/  @P1 LOP3.LUT R9, R9, 0x2, RZ, 0xfc, !PT ;  /* 0x0000000209091812 */ /* 0x000fe200078efcff */
[----:B------:R-:W-:Y:S03]  /*4b230*/  STL.64 [R1+0x148], R158 ;  /* 0x0001489e01007387 */ /* 0x000fe60000100a00 */
[----:B------:R-:W-:Y:S01]  /*4b240*/  LOP3.LUT R9, R9, 0xfffffffe, RZ, 0xc0, !PT ;  /* 0xfffffffe09097812 */ /* 0x000fe200078ec0ff */
[----:B-1----:R-:W-:-:S03]  /*4b250*/  VIADD R156, R230, UR9 ;  /* 0x00000009e69c7c36 */ /* 0x002fc60008000000 */
[----:B------:R-:W-:Y:S02]  /*4b260*/  @P0 LOP3.LUT R9, R9, 0x1, RZ, 0xfc, !PT ;  /* 0x0000000109090812 */ /* 0x000fe400078efcff */
[----:B------:R1:W-:Y:S01]  /*4b270*/  STL [R1+0x1740], R156 ;  /* 0x0017409c01007387 */ /* 0x0003e20000100800 */
[----:B------:R-:W-:-:S05]  /*4b280*/  VIADD R251, R6, 0x4a ;  /* 0x0000004a06fb7836 */ /* 0x000fca0000000000 */
[----:B------:R-:W-:Y:S01]  /*4b290*/  ISETP.GE.AND P2, PT, R251, UR51, PT ;  /* 0x00000033fb007c0c */ /* 0x000fe2000bf46270 */
[----:B------:R-:W-:Y:S01]  /*4b2a0*/  VIADD R251, R6, 0x49 ;  /* 0x0000004906fb7836 */ /* 0x000fe20000000000 */
[----:B------:R-:W-:-:S04]  /*4b2b0*/  LOP3.LUT R9, R9, 0xffffffdf, RZ, 0xc0, !PT ;  /* 0xffffffdf09097812 */ /* 0x000fc800078ec0ff */
[----:B------:R-:W-:Y:S02]  /*4b2c0*/  ISETP.GE.AND P4, PT, R251, UR31, PT ;  /* 0x0000001ffb007c0c */ /* 0x000fe4000bf86270 */
[C---:B------:R-:W-:Y:S02]  /*4b2d0*/  ISETP.LT.AND P1, PT, R8.reuse, UR33, !P2 ;  /* 0x0000002108007c0c */ /* 0x040fe4000d721270 */
[----:B------:R-:W-:Y:S02]  /*4b2e0*/  ISETP.LT.AND P2, PT, R7, UR37, !P2 ;  /* 0x0000002507007c0c */ /* 0x000fe4000d741270 */
[----:B------:R-:W-:Y:S02]  /*4b2f0*/  ISETP.LT.AND P3, PT, R8, UR53, !P4 ;  /* 0x0000003508007c0c */ /* 0x000fe4000e761270 */
[----:B----4-:R-:W-:-:S04]  /*4b300*/  ISETP.GE.AND P0, PT, R250, R23, PT ;  /* 0x00000017fa00720c */ /* 0x010fc80003f06270 */
[----:B------:R-:W-:-:S13]  /*4b310*/  ISETP.LT.AND P5, PT, R7, UR8, !P0 ;  /* 0x0000000807007c0c */ /* 0x000fda000c7a1270 */
[----:B------:R-:W-:Y:S01]  /*4b320*/  @P5 LOP3.LUT R9, R9, 0x20, RZ, 0xfc, !PT ;  /* 0x0000002009095812 */ /* 0x000fe200078efcff */
[----:B------:R-:W-:Y:S01]  /*4b330*/  STL [R1+0x1ad0], R12 ;  /* 0x001ad00c01007387 */ /* 0x000fe20000100800 */
[----:B------:R-:W-:Y:S02]  /*4b340*/  LOP3.LUT R20, R20, 0xffdfffff, RZ, 0xc0, !PT ;  /* 0xffdfffff14147812 */ /* 0x000fe400078ec0ff */
[----:B------:R-:W-:Y:S01]  /*4b350*/  LOP3.LUT R22, R22, 0xfffff7ff, RZ, 0xc0, !PT ;  /* 0xfffff7ff16167812 */ /* 0x000fe200078ec0ff */
[----:B------:R-:W-:Y:S01]  /*4b360*/  STL [R1+0x1acc], R13 ;  /* 0x001acc0d01007387 */ /* 0x000fe20000100800 */
[----:B------:R-:W-:-:S03]  /*4b370*/  @P0 LOP3.LUT R20, R20, 0x200000, RZ, 0xfc, !PT ;  /* 0x0020000014140812 */ /* 0x000fc600078efcff */
[----:B--2---:R2:W-:Y:S01]  /*4b380*/  STSM.16.M88.4 [R0], R152 ;  /* 0x0000009800007844 */ /* 0x0045e20000000200 */
[----:B------:R-:W-:Y:S01]  /*4b390*/  IMAD.MOV.U32 R162, RZ, RZ, R24 ;  /* 0x000000ffffa27224 */ /* 0x000fe200078e0018 */
[----:B------:R-:W-:Y:S01]  /*4b3a0*/  ULDC UR6, c[0x0][0x22c] ;  /* 0x00008b0000067ab9 */ /* 0x000fe20000000800 */
[----:B------:R-:W-:Y:S01]  /*4b3b0*/  IMAD.MOV.U32 R163, RZ, RZ, R26 ;  /* 0x000000ffffa37224 */ /* 0x000fe200078e001a */
[----:B------:R-:W-:Y:S01]  /*4b3c0*/  STL [R1+0x1ac8], R14 ;  /* 0x001ac80e01007387 */ /* 0x000fe20000100800 */
[----:B------:R-:W-:Y:S01]  /*4b3d0*/  ULDC.64 UR8, c[0x0][0x228] ;  /* 0x00008a0000087ab9 */ /* 0x000fe20000000a00 */
[----:B------:R-:W-:Y:S01]  /*4b3e0*/  BAR.SYNC.DEFER_BLOCKING 0x0 ;  /* 0x0000000000007b1d */ /* 0x000fe20000010000 */
[----:B------:R-:W-:-:S05]  /*4b3f0*/  LOP3.LUT P0, RZ, R9, 0x800, RZ, 0xc0, !PT ;  /* 0x0000080009ff7812 */ /* 0x000fca000780c0ff */
[----:B------:R-:W-:Y:S04]  /*4b400*/  STL [R1+0x1ac4], R15 ;  /* 0x001ac40f01007387 */ /* 0x000fe80000100800 */
[----:B------:R-:W-:Y:S04]  /*4b410*/  STL [R1+0x1ab4], R16 ;  /* 0x001ab41001007387 */ /* 0x000fe80000100800 */
[----:B------:R-:W-:Y:S01]  /*4b420*/  @P0 LOP3.LUT R22, R22, 0x800, RZ, 0xfc, !PT ;  /* 0x0000080016160812 */ /* 0x000fe200078efcff */
[----:B------:R-:W-:Y:S01]  /*4b430*/  STL [R1+0x1ab0], R17 ;  /* 0x001ab01101007387 */ /* 0x000fe20000100800 */
[----:B------:R-:W-:-:S02]  /*4b440*/  LOP3.LUT P0, RZ, R9, 0x8, RZ, 0xc0, !PT ;  /* 0x0000000809ff7812 */ /* 0x000fc4000780c0ff */
[----:B------:R-:W-:Y:S01]  /*4b450*/  LOP3.LUT R22, R22, 0xffffefff, RZ, 0xc0, !PT ;  /* 0xffffefff16167812 */ /* 0x000fe200078ec0ff */
[----:B------:R-:W-:Y:S04]  /*4b460*/  STL [R1+0x1a9c], R18 ;  /* 0x001a9c1201007387 */ /* 0x000fe80000100800 */
[----:B------:R-:W-:Y:S04]  /*4b470*/  STL [R1+0x1a98], R19 ;  /* 0x001a981301007387 */ /* 0x000fe80000100800 */
[----:B------:R-:W-:Y:S02]  /*4b480*/  STL [R1+0x1a6c], R252 ;  /* 0x001a6cfc01007387 */ /* 0x000fe40000100800 */
[----:B------:R-:W-:-:S02]  /*4b490*/  @P0 LOP3.LUT R22, R22, 0x1000, RZ, 0xfc, !PT ;  /* 0x0000100016160812 */ /* 0x000fc400078efcff */
[----:B------:R-:W-:Y:S01]  /*4b4a0*/  STL [R1+0x1a68], R231 ;  /* 0x001a68e701007387 */ /* 0x000fe20000100800 */
[----:B------:R-:W-:Y:S02]  /*4b4b0*/  LOP3.LUT P0, RZ, R9, 0x4, RZ, 0xc0, !PT ;  /* 0x0000000409ff7812 */ /* 0x000fe4000780c0ff */
[----:B------:R-:W-:Y:S01]  /*4b4c0*/  LOP3.LUT R22, R22, 0xffffdfff, RZ, 0xc0, !PT ;  /* 0xffffdfff16167812 */ /* 0x000fe200078ec0ff */
[----:B------:R-:W-:Y:S04]  /*4b4d0*/  STL [R1+0x1a64], R230 ;  /* 0x001a64e601007387 */ /* 0x000fe80000100800 */
[----:B------:R-:W-:Y:S04]  /*4b4e0*/  STL [R1+0x1a84], R20 ;  /* 0x001a841401007387 */ /* 0x000fe80000100800 */
[----:B-1----:R-:W3:Y:S02]  /*4b4f0*/  LDL.LU R156, [R1+0x550] ;  /* 0x00055000019c7983 */ /* 0x002ee40000300800 */
[----:B------:R-:W-:-:S02]  /*4b500*/  @P0 LOP3.LUT R22, R22, 0x2000, RZ, 0xfc, !PT ;  /* 0x0000200016160812 */ /* 0x000fc400078efcff */
[----:B------:R-:W3:Y:S01]  /*4b510*/  LDL.LU R157, [R1+0x558] ;  /* 0x00055800019d7983 */ /* 0x000ee20000300800 */
[----:B------:R-:W-:Y:S02]  /*4b520*/  LOP3.LUT P0, RZ, R9, 0x2, RZ, 0xc0, !PT ;  /* 0x0000000209ff7812 */ /* 0x000fe4000780c0ff */
[----:B------:R-:W-:Y:S01]  /*4b530*/  LOP3.LUT R22, R22, 0xffffbfff, RZ, 0xc0, !PT ;  /* 0xffffbfff16167812 */ /* 0x000fe200078ec0ff */
[----:B------:R-:W3:Y:S04]  /*4b540*/  LDL.LU R158, [R1+0x150] ;  /* 0x00015000019e7983 */ /* 0x000ee80000300800 */
[----:B------:R-:W3:Y:S04]  /*4b550*/  LDL.LU R159, [R1+0x158] ;  /* 0x00015800019f7983 */ /* 0x000ee80000300800 */
[----:B------:R-:W1:Y:S02]  /*4b560*/  LDS.128 R12, [R21] ;  /* 0x00000000150c7984 */ /* 0x000e640000000c00 */
[----:B------:R-:W-:-:S02]  /*4b570*/  @P0 LOP3.LUT R22, R22, 0x4000, RZ, 0xfc, !PT ;  /* 0x0000400016160812 */ /* 0x000fc400078efcff */
[----:B--2---:R-:W2:Y:S01]  /*4b580*/  LDL.LU R152, [R1+0xd54] ;  /* 0x000d540001987983 */ /* 0x004ea20000300800 */
[----:B------:R-:W-:Y:S01]  /*4b590*/  BAR.SYNC.DEFER_BLOCKING 0x0 ;  /* 0x0000000000007b1d */ /* 0x000fe20000010000 */
[----:B------:R-:W-:-:S05]  /*4b5a0*/  LOP3.LUT P0, RZ, R9, 0x1, RZ, 0xc0, !PT ;  /* 0x0000000109ff7812 */ /* 0x000fca000780c0ff */
[----:B-1----:R-:W-:Y:S04]  /*4b5b0*/  STL.64 [R1+0xd40], R12 ;  /* 0x000d400c01007387 */ /* 0x002fe80000100a00 */
[----:B------:R-:W-:Y:S04]  /*4b5c0*/  STL.64 [R1+0xd48], R14 ;  /* 0x000d480e01007387 */ /* 0x000fe80000100a00 */
[----:B------:R-:W2:Y:S04]  /*4b5d0*/  LDL.LU R153, [R1+0xd5c] ;  /* 0x000d5c0001997983 */ /* 0x000ea80000300800 */
[----:B------:R-:W2:Y:S04]  /*4b5e0*/  LDL.LU R154, [R1+0x954] ;  /* 0x00095400019a7983 */ /* 0x000ea80000300800 */
[----:B------:R-:W2:Y:S04]  /*4b5f0*/  LDL.LU R155, [R1+0x95c] ;  /* 0x00095c00019b7983 */ /* 0x000ea80000300800 */
[----:B---3--:R1:W-:Y:S01]  /*4b600*/  STSM.16.M88.4 [R0], R156 ;  /* 0x0000009c00007844 */ /* 0x0083e20000000200 */
[----:B------:R-:W-:Y:S06]  /*4b610*/  BAR.SYNC.DEFER_BLOCKING 0x0 ;  /* 0x0000000000007b1d */ /* 0x000fec0000010000 */
[----:B-1----:R-:W3:Y:S04]  /*4b620*/  LDL.LU R156, [R1+0x554] ;  /* 0x00055400019c7983 */ /* 0x002ee80000300800 */
[----:B------:R-:W1:Y:S01]  /*4b630*/  LDS.128 R12, [R21] ;  /* 0x00000000150c7984 */ /* 0x000e620000000c00 */
[----:B------:R-:W-:Y:S06]  /*4b640*/  BAR.SYNC.DEFER_BLOCKING 0x0 ;  /* 0x0000000000007b1d */ /* 0x000fec0000010000 */
[----:B--2---:R2:W-:Y:S04]  /*4b650*/  STSM.16.M88.4 [R0], R152 ;  /* 0x0000009800007844 */ /* 0x0045e80000000200 */
[----:B-1----:R-:W-:Y:S04]  /*4b660*/  STL.64 [R1+0x950], R12 ;  /* 0x0009500c01007387 */ /* 0x002fe80000100a00 */
[----:B------:R-:W-:Y:S01]  /*4b670*/  STL.64 [R1+0x958], R14 ;  /* 0x0009580e01007387 */ /* 0x000fe20000100a00 */
[----:B------:R-:W-:Y:S06]  /*4b680*/  BAR.SYNC.DEFER_BLOCKING 0x0 ;  /* 0x0000000000007b1d */ /* 0x000fec0000010000 */
[----:B------:R-:W3:Y:S04]  /*4b690*/  LDL.LU R157, [R1+0x55c] ;  /* 0x00055c00019d7983 */ /* 0x000ee80000300800 */
[----:B------:R-:W3:Y:S04]  /*4b6a0*/  LDL.LU R158, [R1+0x154] ;  /* 0x00015400019e7983 */ /* 0x000ee80000300800 */
[----:B------:R-:W3:Y:S04]  /*4b6b0*/  LDL.LU R159, [R1+0x15c] ;  /* 0x00015c00019f7983 */ /* 0x000ee80000300800 */
[----:B--2---:R-:W2:Y:S04]  /*4b6c0*/  LDL.LU R152, [R1+0xd60] ;  /* 0x000d600001987983 */ /* 0x004ea80000300800 */
[----:B------:R-:W1:Y:S01]  /*4b6d0*/  LDS.128 R12, [R21] ;  /* 0x00000000150c7984 */ /* 0x000e620000000c00 */
[----:B------:R-:W-:Y:S06]  /*4b6e0*/  BAR.SYNC.DEFER_BLOCKING 0x0 ;  /* 0x0000000000007b1d */ /* 0x000fec0000010000 */
        /* <DEDUP_REMOVED lines=59> */
[----:B------:R-:W-:Y:S01]  /*4baa0*/  BAR.SYNC.DEFER_BLOCKING 0x0 ;  /* 0x0000000000007b1d */ /* 0x000fe20000010000 */
[----:B-1----:R-:W-:-:S05]  /*4bab0*/  IMAD.MOV.U32 R16, RZ, RZ, R12 ;  /* 0x000000ffff107224 */ /* 0x002fca00078e000c */
[----:B------:R-:W-:Y:S04]  /*4bac0*/  STL [R1+0xd64], R13 ;  /* 0x000d640d01007387 */ /* 0x000fe80000100800 */
[----:B------:R-:W-:Y:S04]  /*4bad0*/  STL.64 [R1+0xd68], R14 ;  /* 0x000d680e01007387 */ /* 0x000fe80000100a00 */
[----:B------:R-:W-:Y:S04]  /*4bae0*/  STL [R1+0x1ab8], R16 ;  /* 0x001ab81001007387 */ /* 0x000fe80000100800 */
        /* <DEDUP_REMOVED lines=50> */
[----:B-1----:R-:W-:Y:S04]  /*4be10*/  STL.64 [R1+0x980], R12 ;  /* 0x0009800c01007387 */ /* 0x002fe80000100a00 */
[----:B--2---:R1:W-:Y:S04]  /*4be20*/  STSM.16.M88.4 [R0], R152 ;  /* 0x0000009800007844 */ /* 0x0043e80000000200 */
[----:B------:R-:W-:Y:S04]  /*4be30*/  STL.64 [R1+0x988], R14 ;  /* 0x0009880e01007387 */ /* 0x000fe80000100a00 */
[----:B------:R-:W3:Y:S01]  /*4be40*/  LDL.LU R157, [R1+0x58c] ;  /* 0x00058c00019d7983 */ /* 0x000ee20000300800 */
[----:B------:R-:W-:Y:S06]  /*4be50*/  BAR.SYNC.DEFER_BLOCKING 0x0 ;  /* 0x0000000000007b1d */ /* 0x000fec0000010000 */
[----:B------:R-:W3:Y:S04]  /*4be60*/  LDL.LU R158, [R1+0x184] ;  /* 0x00018400019e7983 */ /* 0x000ee80000300800 */
[----:B------:R-:W3:Y:S04]  /*4be70*/  LDL.LU R159, [R1+0x18c] ;  /* 0x00018c00019f7983 */ /* 0x000ee80000300800 */
[----:B-1----:R-:W2:Y:S04]  /*4be80*/  LDL.LU R152, [R1+0xd90] ;  /* 0x000d900001987983 */ /* 0x002ea80000300800 */
        /* <DEDUP_REMOVED lines=71> */
[----:B------:R-:W-:Y:S01]  /*4c300*/  BAR.SYNC.DEFER_BLOCKING 0x0 ;  /* 0x0000000000007b1d */ /* 0x000fe20000010000 */
[----:B-1----:R-:W-:-:S05]  /*4c310*/  IMAD.MOV.U32 R18, RZ, RZ, R14 ;  /* 0x000000ffff127224 */ /* 0x002fca00078e000e */
[----:B--2---:R1:W-:Y:S04]  /*4c320*/  STSM.16.M88.4 [R0], R152 ;  /* 0x0000009800007844 */ /* 0x0043e80000000200 */
[----:B------:R-:W-:Y:S04]  /*4c330*/  STL.64 [R1+0x9a0], R12 ;  /* 0x0009a00c01007387 */ /* 0x000fe80000100a00 */
[----:B------:R-:W-:Y:S01]  /*4c340*/  STL [R1+0x9ac], R15 ;  /* 0x0009ac0f01007387 */ /* 0x000fe20000100800 */
[----:B------:R-:W-:Y:S06]  /*4c350*/  BAR.SYNC.DEFER_BLOCKING 0x0 ;  /* 0x0000000000007b1d */ /* 0x000fec0000010000 */
[----:B------:R-:W-:Y:S04]  /*4c360*/  STL [R1+0x1aa0], R18 ;  /* 0x001aa01201007387 */ /* 0x000fe80000100800 */
[----:B------:R-:W3:Y:S04]  /*4c370*/  LDL.LU R157, [R1+0x5ac] ;  /* 0x0005ac00019d7983 */ /* 0x000ee80000300800 */
[----:B------:R-:W3:Y:S04]  /*4c380*/  LDL.LU R158, [R1+0x1a4] ;  /* 0x0001a400019e7983 */ /* 0x000ee80000300800 */
[----:B------:R-:W3:Y:S04]  /*4c390*/  LDL.LU R159, [R1+0x1ac] ;  /* 0x0001ac00019f7983 */ /* 0x000ee80000300800 */
[----:B------:R-:W2:Y:S04]  /*4c3a0*/  LDS.128 R12, [R21] ;  /* 0x00000000150c7984 */ /* 0x000ea80000000c00 */
[----:B-1----:R-:W4:Y:S01]  /*4c3b0*/  LDL.LU R152, [R1+0xdb0] ;  /* 0x000db00001987983 */ /* 0x002f220000300800 */
[----:B------:R-:W-:Y:S06]  /*4c3c0*/  BAR.SYNC.DEFER_BLOCKING 0x0 ;  /* 0x0000000000007b1d */ /* 0x000fec0000010000 */
[----:B--2---:R-:W-:Y:S04]  /*4c3d0*/  STL.64 [R1+0x5a0], R12 ;  /* 0x0005a00c01007387 */ /* 0x004fe80000100a00 */
[----:B------:R-:W-:Y:S04]  /*4c3e0*/  STL.64 [R1+0x5a8], R14 ;  /* 0x0005a80e01007387 */ /* 0x000fe80000100a00 */
[----:B------:R-:W4:Y:S04]  /*4c3f0*/  LDL.LU R153, [R1+0xdb8] ;  /* 0x000db80001997983 */ /* 0x000f280000300800 */
[----:B------:R-:W4:Y:S04]  /*4c400*/  LDL.LU R154, [R1+0x9b0] ;  /* 0x0009b000019a7983 */ /* 0x000f280000300800 */
[----:B------:R-:W4:Y:S04]  /*4c410*/  LDL.LU R155, [R1+0x9b8] ;  /* 0x0009b800019b7983 */ /* 0x000f280000300800 */
[----:B---3--:R1:W-:Y:S01]  /*4c420*/  STSM.16.M88.4 [R0], R156 ;  /* 0x0000009c00007844 */ /* 0x0083e20000000200 */
[----:B------:R-:W-:Y:S06]  /*4c430*/  BAR.SYNC.DEFER_BLOCKING 0x0 ;  /* 0x0000000000007b1d */ /* 0x000fec0000010000 */
[----:B-1----:R-:W2:Y:S04]  /*4c440*/  LDL.LU R156, [R1+0x5b0] ;  /* 0x0005b000019c7983 */ /* 0x002ea80000300800 */
[----:B------:R-:W1:Y:S01]  /*4c450*/  LDS.128 R12, [R21] ;  /* 0x00000000150c7984 */ /* 0x000e620000000c00 */
[----:B------:R-:W-:Y:S06]  /*4c460*/  BAR.SYNC.DEFER_BLOCKING 0x0 ;  /* 0x0000000000007b1d */ /* 0x000fec0000010000 */
[----:B----4-:R3:W-:Y:S01]  /*4c470*/  STSM.16.M88.4 [R0], R152 ;  /* 0x0000009800007844 */ /* 0x0107e20000000200 */
[----:B-1----:R-:W-:-:S03]  /*4c480*/  IMAD.MOV.U32 R18, RZ, RZ, R12 ;  /* 0x000000ffff127224 */ /* 0x002fc600078e000c */
[----:B------:R-:W-:Y:S04]  /*4c490*/  STL [R1+0x1a4], R13 ;  /* 0x0001a40d01007387 */ /* 0x000fe80000100800 */
[----:B------:R-:W-:Y:S01]  /*4c4a0*/  STL.64 [R1+0x1a8], R14 ;  /* 0x0001a80e01007387 */ /* 0x000fe20000100a00 */
[----:B------:R-:W-:Y:S06]  /*4c4b0*/  BAR.SYNC.DEFER_BLOCKING 0x0 ;  /* 0x0000000000007b1d */ /* 0x000fec0000010000 */
[----:B------:R-:W-:Y:S04]  /*4c4c0*/  STL [R1+0x1aa4], R18 ;  /* 0x001aa41201007387 */ /* 0x000fe80000100800 */
[----:B------:R-:W2:Y:S04]  /*4c4d0*/  LDL.LU R157, [R1+0x5b8] ;  /* 0x0005b800019d7983 */ /* 0x000ea80000300800 */
[----:B------:R-:W2:Y:S04]  /*4c4e0*/  LDL.LU R158, [R1+0x1b0] ;  /* 0x0001b000019e7983 */ /* 0x000ea80000300800 */
[----:B------:R-:W2:Y:S04]  /*4c4f0*/  LDL.LU R159, [R1+0x1b8] ;  /* 0x0001b800019f7983 */ /* 0x000ea80000300800 */
[----:B------:R-:W1:Y:S04]  /*4c500*/  LDS.128 R12, [R21] ;  /* 0x00000000150c7984 */ /* 0x000e680000000c00 */
[----:B---3--:R-:W3:Y:S01]  /*4c510*/  LDL.LU R152, [R1+0xdb4] ;  /* 0x000db40001987983 */ /* 0x008ee20000300800 */
[----:B------:R-:W-:Y:S06]  /*4c520*/  BAR.SYNC.DEFER_BLOCKING 0x0 ;  /* 0x0000000000007b1d */ /* 0x000fec0000010000 */
[----:B-1----:R-:W-:Y:S04]  /*4c530*/  STL.64 [R1+0xda0], R12 ;  /* 0x000da00c01007387 */ /* 0x002fe80000100a00 */
[----:B------:R-:W-:Y:S04]  /*4c540*/  STL.64 [R1+0xda8], R14 ;  /* 0x000da80e01007387 */ /* 0x000fe80000100a00 */
[----:B------:R-:W3:Y:S04]  /*4c550*/  LDL.LU R153, [R1+0xdbc] ;  /* 0x000dbc0001997983 */ /* 0x000ee80000300800 */
[----:B------:R-:W3:Y:S04]  /*4c560*/  LDL.LU R154, [R1+0x9b4] ;  /* 0x0009b400019a7983 */ /* 0x000ee80000300800 */
[----:B------:R-:W3:Y:S04]  /*4c570*/  LDL.LU R155, [R1+0x9bc] ;  /* 0x0009bc00019b7983 */ /* 0x000ee80000300800 */
[----:B--2---:R1:W-:Y:S01]  /*4c580*/  STSM.16.M88.4 [R0], R156 ;  /* 0x0000009c00007844 */ /* 0x0043e20000000200 */
[----:B------:R-:W-:Y:S06]  /*4c590*/  BAR.SYNC.DEFER_BLOCKING 0x0 ;  /* 0x0000000000007b1d */ /* 0x000fec0000010000 */
[----:B-1----:R-:W2:Y:S04]  /*4c5a0*/  LDL.LU R156, [R1+0x5b4] ;  /* 0x0005b400019c7983 */ /* 0x002ea80000300800 */
[----:B------:R-:W1:Y:S01]  /*4c5b0*/  LDS.128 R12, [R21] ;  /* 0x00000000150c7984 */ /* 0x000e620000000c00 */
[----:B------:R-:W-:Y:S06]  /*4c5c0*/  BAR.SYNC.DEFER_BLOCKING 0x0 ;  /* 0x0000000000007b1d */ /* 0x000fec0000010000 */
[----:B---3--:R3:W-:Y:S04]  /*4c5d0*/  STSM.16.M88.4 [R0], R152 ;  /* 0x0000009800007844 */ /* 0x0087e80000000200 */
[----:B-1----:R-:W-:Y:S04]  /*4c5e0*/  STL.64 [R1+0x9b0], R12 ;  /* 0x0009b00c01007387 */ /* 0x002fe80000100a00 */
[----:B------:R-:W-:Y:S01]  /*4c5f0*/  STL.64 [R1+0x9b8], R14 ;  /* 0x0009b80e01007387 */ /* 0x000fe20000100a00 */
[----:B------:R-:W-:Y:S06]  /*4c600*/  BAR.SYNC.DEFER_BLOCKING 0x0 ;  /* 0x0000000000007b1d */ /* 0x000fec0000010000 */
[----:B------:R-:W2:Y:S04]  /*4c610*/  LDL.LU R157, [R1+0x5bc] ;  /* 0x0005bc00019d7983 */ /* 0x000ea80000300800 */
[----:B------:R-:W2:Y:S04]  /*4c620*/  LDL.LU R158, [R1+0x1b4] ;  /* 0x0001b400019e7983 */ /* 0x000ea80000300800 */
[----:B------:R-:W2:Y:S04]  /*4c630*/  LDL.LU R159, [R1+0x1bc] ;  /* 0x0001bc00019f7983 */ /* 0x000ea80000300800 */
[----:B---3--:R-:W3:Y:S04]  /*4c640*/  LDL.LU R152, [R1+0xdc0] ;  /* 0x000dc00001987983 */ /* 0x008ee80000300800 */
[----:B------:R-:W1:Y:S01]  /*4c650*/  LDS.128 R12, [R21] ;  /* 0x00000000150c7984 */ /* 0x000e620000000c00 */
        /* <DEDUP_REMOVED lines=51> */
[----:B---3--:R3:W-:Y:S01]  /*4c990*/  STSM.16.M88.4 [R0], R152 ;  /* 0x0000009800007844 */ /* 0x0087e20000000200 */
[----:B-1----:R-:W-:-:S03]  /*4c9a0*/  IMAD.MOV.U32 R19, RZ, RZ, R15 ;  /* 0x000000ffff137224 */ /* 0x002fc600078e000f */
[----:B------:R-:W-:Y:S04]  /*4c9b0*/  STL.64 [R1+0x1c0], R12 ;  /* 0x0001c00c01007387 */ /* 0x000fe80000100a00 */
[----:B------:R-:W-:Y:S01]  /*4c9c0*/  STL [R1+0x1c8], R14 ;  /* 0x0001c80e01007387 */ /* 0x000fe20000100800 */
        /* <DEDUP_REMOVED lines=115> */
[----:B------:R-:W4:Y:S04]  /*4d100*/  LDL.LU R160, [R1+0x200] ;  /* 0x0002000001a07983 */ /* 0x000f280000300800 */
[----:B--2---:R-:W-:Y:S01]  /*4d110*/  STSM.16.M88.4 [R0], R156 ;  /* 0x0000009c00007844 */ /* 0x004fe20000000200 */
[----:B------:R-:W-:Y:S06]  /*4d120*/  BAR.SYNC.DEFER_BLOCKING 0x0 ;  /* 0x0000000000007b1d */ /* 0x000fec0000010000 */
[----:B------:R-:W1:Y:S02]  /*4d130*/  LDS.128 R12, [R21] ;  /* 0x00000000150c7984 */ /* 0x000e640000000c00 */
[----:B------:R-:W-:Y:S06]  /*4d140*/  BAR.SYNC.DEFER_BLOCKING 0x0 ;  /* 0x0000000000007b1d */ /* 0x000fec0000010000 */
[----:B---3--:R-:W-:Y:S04]  /*4d150*/  STSM.16.M88.4 [R0], R152 ;  /* 0x0000009800007844 */ /* 0x008fe80000000200 */
[----:B-1----:R-:W-:Y:S04]  /*4d160*/  STL.64 [R1+0x5f0], R12 ;  /* 0x0005f00c01007387 */ /* 0x002fe80000100a00 */
[----:B------:R-:W-:Y:S01]  /*4d170*/  STL.64 [R1+0x5f8], R14 ;  /* 0x0005f80e01007387 */ /* 0x000fe20000100a00 */
[----:B------:R-:W-:Y:S06]  /*4d180*/  BAR.SYNC.DEFER_BLOCKING 0x0 ;  /* 0x0000000000007b1d */ /* 0x000fec0000010000 */
[----:B------:R-:W4:Y:S04]  /*4d190*/  LDL.LU R161, [R1+0x208] ;  /* 0x0002080001a17983 */ /* 0x000f280000300800 */
[----:B------:R-:W2:Y:S04]  /*4d1a0*/  LDL.LU R156, [R1+0xa04] ;  /* 0x000a0400019c7983 */ /* 0x000ea80000300800 */
[----:B------:R-:W1:Y:S01]  /*4d1b0*/  LDS.128 R12, [R21] ;  /* 0x00000000150c7984 */ /* 0x000e620000000c00 */
[----:B------:R-:W-:Y:S06]  /*4d1c0*/  BAR.SYNC.DEFER_BLOCKING 0x0 ;  /* 0x0000000000007b1d */ /* 0x000fec0000010000 */
[----:B-1----:R-:W-:Y:S04]  /*4d1d0*/  STL.64 [R1+0xdf0], R12 ;  /* 0x000df00c01007387 */ /* 0x002fe80000100a00 */
[----:B------:R-:W-:Y:S04]  /*4d1e0*/  STL.64 [R1+0xdf8], R14 ;  /* 0x000df80e01007387 */ /* 0x000fe80000100a00 */
[----:B------:R-:W2:Y:S04]  /*4d1f0*/  LDL.LU R157, [R1+0xa0c] ;  /* 0x000a0c00019d7983 */ /* 0x000ea80000300800 */
[----:B------:R-:W2:Y:S04]  /*4d200*/  LDL.LU R158, [R1+0x604] ;  /* 0x00060400019e7983 */ /* 0x000ea80000300800 */
[----:B------:R-:W2:Y:S04]  /*4d210*/  LDL.LU R159, [R1+0x60c] ;  /* 0x00060c00019f7983 */ /* 0x000ea80000300800 */
[----:B------:R-:W3:Y:S01]  /*4d220*/  LDL.LU R152, [R1+0x204] ;  /* 0x0002040001987983 */ /* 0x000ee20000300800 */
[----:B------:R-:W-:-:S02]  /*4d230*/  IMAD.MOV.U32 R154, RZ, RZ, R25 ;  /* 0x000000ffff9a7224 */ /* 0x000fc400078e0019 */
[----:B------:R-:W-:Y:S01]  /*4d240*/  IMAD.MOV.U32 R155, RZ, RZ, R27 ;  /* 0x000000ffff9b7224 */ /* 0x000fe200078e001b */
[----:B----4-:R-:W-:Y:S01]  /*4d250*/  STSM.16.M88.4 [R0], R160 ;  /* 0x000000a000007844 */ /* 0x010fe20000000200 */
[----:B------:R-:W-:Y:S06]  /*4d260*/  BAR.SYNC.DEFER_BLOCKING 0x0 ;  /* 0x0000000000007b1d */ /* 0x000fec0000010000 */
[----:B------:R-:W1:Y:S02]  /*4d270*/  LDS.128 R12, [R21] ;  /* 0x00000000150c7984 */ /* 0x000e640000000c00 */
[----:B------:R-:W-:Y:S06]  /*4d280*/  BAR.SYNC.DEFER_BLOCKING 0x0 ;  /* 0x0000000000007b1d */ /* 0x000fec0000010000 */
[----:B--2---:R-:W-:Y:S04]  /*4d290*/  STSM.16.M88.4 [R0], R156 ;  /* 0x0000009c00007844 */ /* 0x004fe80000000200 */
[----:B-1----:R-:W-:Y:S04]  /*4d2a0*/  STL.64 [R1+0xa00], R12 ;  /* 0x000a000c01007387 */ /* 0x002fe80000100a00 */
[----:B------:R-:W-:Y:S01]  /*4d2b0*/  STL.64 [R1+0xa08], R14 ;  /* 0x000a080e01007387 */ /* 0x000fe20000100a00 */
[----:B------:R-:W-:Y:S06]  /*4d2c0*/  BAR.SYNC.DEFER_BLOCKING 0x0 ;  /* 0x0000000000007b1d */ /* 0x000fec0000010000 */
[----:B------:R-:W3:Y:S04]  /*4d2d0*/  LDL.LU R153, [R1+0x20c] ;  /* 0x00020c0001997983 */ /* 0x000ee80000300800 */
        /* <DEDUP_REMOVED lines=18> */
[----:B--2---:R-:W2:Y:S04]  /*4d400*/  LDL.LU R24, [R1+0xa14] ;  /* 0x000a140001187983 */ /* 0x004ea80000300800 */
[----:B------:R-:W1:Y:S04]  /*4d410*/  LDS.128 R12, [R21] ;  /* 0x00000000150c7984 */ /* 0x000e680000000c00 */
[----:B-1----:R-:W-:Y:S04]  /*4d420*/  STL.64 [R1+0xe50], R12 ;  /* 0x000e500c01007387 */ /* 0x002fe80000100a00 */
[----:B------:R-:W-:Y:S04]  /*4d430*/  STL.64 [R1+0xe58], R14 ;  /* 0x000e580e01007387 */ /* 0x000fe80000100a00 */
[----:B------:R-:W2:Y:S04]  /*4d440*/  LDL.LU R25, [R1+0xa1c] ;  /* 0x000a1c0001197983 */ /* 0x000ea80000300800 */
[----:B------:R-:W2:Y:S04]  /*4d450*/  LDL.LU R26, [R1+0x614] ;  /* 0x00061400011a7983 */ /* 0x000ea80000300800 */
[----:B------:R-:W2:Y:S01]  /*4d460*/  LDL.LU R27, [R1+0x61c] ;  /* 0x00061c00011b7983 */ /* 0x000ea20000300800 */
[----:B------:R-:W-:Y:S01]  /*4d470*/  BAR.SYNC.DEFER_BLOCKING 0x0 ;  /* 0x0000000000007b1d */ /* 0x000fe20000010000 */
[----:B------:R-:W-:-:S02]  /*4d480*/  IMAD.MOV.U32 R154, RZ, RZ, R28 ;  /* 0x000000ffff9a7224 */ /* 0x000fc400078e001c */
[----:B------:R-:W-:-:S05]  /*4d490*/  IMAD.MOV.U32 R155, RZ, RZ, R30 ;  /* 0x000000ffff9b7224 */ /* 0x000fca00078e001e */
        /* <DEDUP_REMOVED lines=19> */
[----:B------:R-:W-:-:S03]  /*4d5d0*/  IMAD.MOV.U32 R155, RZ, RZ, R31 ;  /* 0x000000ffff9b7224 */ /* 0x000fc600078e001f */
[----:B------:R-:W4:Y:S04]  /*4d5e0*/  LDL.LU R28, [R1+0x220] ;  /* 0x00022000011c7983 */ /* 0x000f280000300800 */
[----:B---3--:R-:W-:Y:S01]  /*4d5f0*/  STSM.16.M88.4 [R0], R152 ;  /* 0x0000009800007844 */ /* 0x008fe20000000200 */
[----:B------:R-:W-:Y:S06]  /*4d600*/  BAR.SYNC.DEFER_BLOCKING 0x0 ;  /* 0x0000000000007b1d */ /* 0x000fec0000010000 */
[----:B------:R-:W1:Y:S02]  /*4d610*/  LDS.128 R12, [R21] ;  /* 0x00000000150c7984 */ /* 0x000e640000000c00 */
[----:B------:R-:W-:Y:S06]  /*4d620*/  BAR.SYNC.DEFER_BLOCKING 0x0 ;  /* 0x0000000000007b1d */ /* 0x000fec0000010000 */
[----:B--2---:R2:W-:Y:S04]  /*4d630*/  STSM.16.M88.4 [R0], R24 ;  /* 0x0000001800007844 */ /* 0x0045e80000000200 */
[----:B-1----:R-:W-:Y:S04]  /*4d640*/  STL.64 [R1+0x200], R12 ;  /* 0x0002000c01007387 */ /* 0x002fe80000100a00 */
[----:B------:R-:W-:Y:S01]  /*4d650*/  STL.64 [R1+0x208], R14 ;  /* 0x0002080e01007387 */ /* 0x000fe20000100a00 */
[----:B------:R-:W-:Y:S06]  /*4d660*/  BAR.SYNC.DEFER_BLOCKING 0x0 ;  /* 0x0000000000007b1d */ /* 0x000fec0000010000 */
[----:B------:R-:W4:Y:S04]  /*4d670*/  LDL.LU R29, [R1+0x228] ;  /* 0x00022800011d7983 */ /* 0x000f280000300800 */
        /* <DEDUP_REMOVED lines=10> */
[----:B----4-:R1:W-:Y:S01]  /*4d720*/  STSM.16.M88.4 [R0], R28 ;  /* 0x0000001c00007844 */ /* 0x0103e20000000200 */
        /* <DEDUP_REMOVED lines=77> */
[----:B------:R-:W-:Y:S01]  /*4dc00*/  IMAD.MOV.U32 R30, RZ, RZ, R40 ;  /* 0x000000ffff1e7224 */ /* 0x000fe200078e0028 */
[----:B------:R-:W-:-:S05]  /*4dc10*/  MOV R31, R42 ;  /* 0x0000002a001f7202 */ /* 0x000fca0000000f00 */
        /* <DEDUP_REMOVED lines=525> */
[----:B--2---:R2:W-:Y:S01]  /*4fcf0*/  STSM.16.M88.4 [R0], R24 ;  /* 0x0000001800007844 */ /* 0x0045e20000000200 */
[----:B-1----:R-:W-:-:S03]  /*4fd00*/  IMAD.MOV.U32 R252, RZ, RZ, R15 ;  /* 0x000000fffffc7224 */ /* 0x002fc600078e000f */
[----:B------:R-:W-:Y:S04]  /*4fd10*/  STL.64 [R1+0xc0], R12 ;  /* 0x0000c00c01007387 */ /* 0x000fe80000100a00 */
[----:B------:R-:W-:Y:S01]  /*4fd20*/  STL [R1+0xc8], R14 ;  /* 0x0000c80e01007387 */ /* 0x000fe20000100800 */
[----:B------:R-:W-:Y:S06]  /*4fd30*/  BAR.SYNC.DEFER_BLOCKING 0x0 ;  /* 0x0000000000007b1d */ /* 0x000fec0000010000 */
[----:B------:R-:W-:Y:S04]  /*4fd40*/  STL [R1+0x1a74], R252 ;  /* 0x001a74fc01007387 */ /* 0x000fe80000100800 */
[----:B------:R-:W3:Y:S04]  /*4fd50*/  LDL.LU R29, [R1+0x31c] ;  /* 0x00031c00011d7983 */ /* 0x000ee80000300800 */
[----:B--2---:R-:W2:Y:S04]  /*4fd60*/  LDL.LU R24, [R1+0xb20] ;  /* 0x000b200001187983 */ /* 0x004ea80000300800 */
[----:B------:R-:W1:Y:S02]  /*4fd70*/  LDS.128 R12, [R21] ;  /* 0x00000000150c7984 */ /* 0x000e640000000c00 */
[----:B-1----:R-:W-:-:S02]  /*4fd80*/  IMAD.MOV.U32 R252, RZ, RZ, R14 ;  /* 0x000000fffffc7224 */ /* 0x002fc400078e000e */
[----:B------:R-:W-:Y:S01]  /*4fd90*/  IMAD.MOV.U32 R231, RZ, RZ, R15 ;  /* 0x000000ffffe77224 */ /* 0x000fe200078e000f */
[----:B------:R-:W-:Y:S04]  /*4fda0*/  STL.64 [R1+0x80], R12 ;  /* 0x0000800c01007387 */ /* 0x000fe80000100a00 */
[----:B------:R-:W-:Y:S04]  /*4fdb0*/  STL [R1+0x1a78], R252 ;  /* 0x001a78fc01007387 */ /* 0x000fe80000100800 */
[----:B------:R-:W-:Y:S04]  /*4fdc0*/  STL [R1+0x1a70], R231 ;  /* 0x001a70e701007387 */ /* 0x000fe80000100800 */
        /* <DEDUP_REMOVED lines=11> */
[----:B--2---:R2:W-:Y:S02]  /*4fe80*/  STSM.16.M88.4 [R0], R24 ;  /* 0x0000001800007844 */ /* 0x0045e40000000200 */
[----:B------:R-:W-:Y:S01]  /*4fe90*/  BAR.SYNC.DEFER_BLOCKING 0x0 ;  /* 0x0000000000007b1d */ /* 0x000fe20000010000 */
[----:B-1----:R-:W-:-:S02]  /*4fea0*/  IMAD.MOV.U32 R230, RZ, RZ, R15 ;  /* 0x000000ffffe67224 */ /* 0x002fc400078e000f */
[----:B------:R-:W-:Y:S02]  /*4feb0*/  IMAD.MOV.U32 R252, RZ, RZ, R13 ;  /* 0x000000fffffc7224 */ /* 0x000fe400078e000d */
[----:B------:R-:W-:Y:S01]  /*4fec0*/  IMAD.MOV.U32 R231, RZ, RZ, R14 ;  /* 0x000000ffffe77224 */ /* 0x000fe200078e000e */
[----:B------:R-:W-:Y:S04]  /*4fed0*/  STL [R1+0x20], R12 ;  /* 0x0000200c01007387 */ /* 0x000fe80000100800 */
[----:B------:R-:W4:Y:S04]  /*4fee0*/  LDL.LU R13, [R1+0x1a38] ;  /* 0x001a3800010d7983 */ /* 0x000f280000300800 */
[----:B------:R-:W4:Y:S04]  /*4fef0*/  LDL.LU R16, [R1+0xc00] ;  /* 0x000c000001107983 */ /* 0x000f280000300800 */
[----:B------:R-:W4:Y:S04]  /*4ff00*/  LDL.LU R14, [R1+0x173c] ;  /* 0x00173c00010e7983 */ /* 0x000f280000300800 */
[----:B------:R-:W-:Y:S04]  /*4ff10*/  STL [R1+0x1a8c], R230 ;  /* 0x001a8ce601007387 */ /* 0x000fe80000100800 */
[----:B------:R-:W-:Y:S04]  /*4ff20*/  STL [R1+0x1a80], R231 ;  /* 0x001a80e701007387 */ /* 0x000fe80000100800 */
[----:B------:R-:W-:Y:S04]  /*4ff30*/  STL [R1+0x1a7c], R252 ;  /* 0x001a7cfc01007387 */ /* 0x000fe80000100800 */
[----:B------:R-:W3:Y:S04]  /*4ff40*/  LDL.LU R29, [R1+0x328] ;  /* 0x00032800011d7983 */ /* 0x000ee80000300800 */
[----:B------:R-:W1:Y:S04]  /*4ff50*/  LDS.128 R248, [R21] ;  /* 0x0000000015f87984 */ /* 0x000e680000000c00 */
[----:B--2---:R-:W2:Y:S04]  /*4ff60*/  LDL.LU R24, [R1+0xb24] ;  /* 0x000b240001187983 */ /* 0x004ea80000300800 */
[----:B-1----:R-:W-:Y:S04]  /*4ff70*/  STL [R1+0x1ac0], R248 ;  /* 0x001ac0f801007387 */ /* 0x002fe80000100800 */
[----:B------:R-:W-:Y:S04]  /*4ff80*/  STL [R1+0x1aac], R249 ;  /* 0x001aacf901007387 */ /* 0x000fe80000100800 */
        /* <DEDUP_REMOVED lines=11> */
[----:B------:R-:W3:Y:S04]  /*50040*/  LDL.LU R29, [R1+0x32c] ;  /* 0x00032c00011d7983 */ /* 0x000ee80000300800 */
[----:B------:R-:W1:Y:S01]  /*50050*/  LDS.128 R244, [R21] ;  /* 0x0000000015f47984 */ /* 0x000e620000000c00 */
[----:B------:R-:W-:Y:S06]  /*50060*/  BAR.SYNC.DEFER_BLOCKING 0x0 ;  /* 0x0000000000007b1d */ /* 0x000fec0000010000 */
[----:B--2---:R2:W-:Y:S02]  /*50070*/  STSM.16.M88.4 [R0], R24 ;  /* 0x0000001800007844 */ /* 0x0045e40000000200 */
[----:B------:R-:W-:Y:S06]  /*50080*/  BAR.SYNC.DEFER_BLOCKING 0x0 ;  /* 0x0000000000007b1d */ /* 0x000fec0000010000 */
[----:B--2---:R-:W2:Y:S04]  /*50090*/  LDL.LU R24, [R1+0xb30] ;  /* 0x000b300001187983 */ /* 0x004ea80000300800 */
[----:B------:R-:W2:Y:S04]  /*500a0*/  LDL.LU R25, [R1+0xb38] ;  /* 0x000b380001197983 */ /* 0x000ea80000300800 */
[----:B------:R-:W2:Y:S04]  /*500b0*/  LDL.LU R26, [R1+0x730] ;  /* 0x00073000011a7983 */ /* 0x000ea80000300800 */
[----:B------:R-:W2:Y:S04]  /*500c0*/  LDL.LU R27, [R1+0x738] ;  /* 0x00073800011b7983 */ /* 0x000ea80000300800 */
[----:B------:R-:W1:Y:S01]  /*500d0*/  LDS.128 R240, [R21] ;  /* 0x0000000015f07984 */ /* 0x000e620000000c00 */
[----:B------:R-:W-:-:S02]  /*500e0*/  IMAD.MOV.U32 R30, RZ, RZ, R97 ;  /* 0x000000ffff1e7224 */ /* 0x000fc400078e0061 */
[----:B------:R-:W-:Y:S01]  /*500f0*/  IMAD.MOV.U32 R31, RZ, RZ, R99 ;  /* 0x000000ffff1f7224 */ /* 0x000fe200078e0063 */
[----:B------:R-:W-:Y:S06]  /*50100*/  BAR.SYNC.DEFER_BLOCKING 0x0 ;  /* 0x0000000000007b1d */ /* 0x000fec0000010000 */
[----:B---3--:R3:W-:Y:S02]  /*50110*/  STSM.16.M88.4 [R0], R28 ;  /* 0x0000001c00007844 */ /* 0x0087e40000000200 */
[----:B------:R-:W-:Y:S06]  /*50120*/  BAR.SYNC.DEFER_BLOCKING 0x0 ;  /* 0x0000000000007b1d */ /* 0x000fec0000010000 */
[----:B---3--:R-:W3:Y:S04]  /*50130*/  LDL.LU R28, [R1+0x330] ;  /* 0x00033000011c7983 */ /* 0x008ee80000300800 */
        /* <DEDUP_REMOVED lines=57> */
[----:B------:R-:W4:Y:S04]  /*504d0*/  LDL.LU R32, [R1+0x350] ;  /* 0x0003500001207983 */ /* 0x000f280000300800 */
[----:B------:R-:W4:Y:S04]  /*504e0*/  LDL.LU R33, [R1+0x358] ;  /* 0x0003580001217983 */ /* 0x000f280000300800 */
        /* <DEDUP_REMOVED lines=8> */
[----:B------:R-:W3:Y:S04]  /*50570*/  LDL.LU R30, [R1+0x754] ;  /* 0x00075400011e7983 */ /* 0x000ee80000300800 */
[----:B------:R-:W3:Y:S04]  /*50580*/  LDL.LU R31, [R1+0x75c] ;  /* 0x00075c00011f7983 */ /* 0x000ee80000300800 */
[----:B------:R-:W1:Y:S01]  /*50590*/  LDS.128 R200, [R21] ;  /* 0x0000000015c87984 */ /* 0x000e620000000c00 */
[----:B------:R-:W-:Y:S06]  /*505a0*/  BAR.SYNC.DEFER_BLOCKING 0x0 ;  /* 0x0000000000007b1d */ /* 0x000fec0000010000 */
[----:B--2---:R2:W-:Y:S02]  /*505b0*/  STSM.16.M88.4 [R0], R24 ;  /* 0x0000001800007844 */ /* 0x0045e40000000200 */
[----:B------:R-:W-:Y:S06]  /*505c0*/  BAR.SYNC.DEFER_BLOCKING 0x0 ;  /* 0x0000000000007b1d */ /* 0x000fec0000010000 */
[----:B--2---:R-:W2:Y:S04]  /*505d0*/  LDL.LU R24, [R1+0x354] ;  /* 0x0003540001187983 */ /* 0x004ea80000300800 */
[----:B------:R-:W2:Y:S04]  /*505e0*/  LDL.LU R25, [R1+0x35c] ;  /* 0x00035c0001197983 */ /* 0x000ea80000300800 */
[----:B------:R-:W1:Y:S01]  /*505f0*/  LDS.128 R196, [R21] ;  /* 0x0000000015c47984 */ /* 0x000e620000000c00 */
[----:B------:R-:W-:-:S02]  /*50600*/  IMAD.MOV.U32 R34, RZ, RZ, R108 ;  /* 0x000000ffff227224 */ /* 0x000fc400078e006c */
[----:B------:R-:W-:Y:S01]  /*50610*/  IMAD.MOV.U32 R35, RZ, RZ, R110 ;  /* 0x000000ffff237224 */ /* 0x000fe200078e006e */
[----:B------:R-:W-:Y:S06]  /*50620*/  BAR.SYNC.DEFER_BLOCKING 0x0 ;  /* 0x0000000000007b1d */ /* 0x000fec0000010000 */
[----:B----4-:R-:W-:Y:S02]  /*50630*/  STSM.16.M88.4 [R0], R32 ;  /* 0x0000002000007844 */ /* 0x010fe40000000200 */
[----:B------:R-:W-:Y:S06]  /*50640*/  BAR.SYNC.DEFER_BLOCKING 0x0 ;  /* 0x0000000000007b1d */ /* 0x000fec0000010000 */
[----:B------:R-:W4:Y:S02]  /*50650*/  LDS.128 R192, [R21] ;  /* 0x0000000015c07984 */ /* 0x000f240000000c00 */
[----:B------:R-:W-:Y:S01]  /*50660*/  BAR.SYNC.DEFER_BLOCKING 0x0 ;  /* 0x0000000000007b1d */ /* 0x000fe20000010000 */
[----:B------:R-:W-:-:S02]  /*50670*/  IMAD.MOV.U32 R26, RZ, RZ, R109 ;  /* 0x000000ffff1a7224 */ /* 0x000fc400078e006d */
[----:B------:R-:W-:-:S03]  /*50680*/  IMAD.MOV.U32 R27, RZ, RZ, R111 ;  /* 0x000000ffff1b7224 */ /* 0x000fc600078e006f */
[----:B---3--:R3:W-:Y:S02]  /*50690*/  STSM.16.M88.4 [R0], R28 ;  /* 0x0000001c00007844 */ /* 0x0087e40000000200 */
[----:B------:R-:W-:Y:S06]  /*506a0*/  BAR.SYNC.DEFER_BLOCKING 0x0 ;  /* 0x0000000000007b1d */ /* 0x000fec0000010000 */
[----:B---3--:R-:W3:Y:S04]  /*506b0*/  LDL.LU R28, [R1+0xb60] ;  /* 0x000b6000011c7983 */ /* 0x008ee80000300800 */
[----:B------:R-:W3:Y:S04]  /*506c0*/  LDL.LU R29, [R1+0xb68] ;  /* 0x000b6800011d7983 */ /* 0x000ee80000300800 */
[----:B------:R-:W3:Y:S04]  /*506d0*/  LDL.LU R30, [R1+0x760] ;  /* 0x00076000011e7983 */ /* 0x000ee80000300800 */
[----:B------:R-:W3:Y:S04]  /*506e0*/  LDL.LU R31, [R1+0x768] ;  /* 0x00076800011f7983 */ /* 0x000ee80000300800 */
[----:B------:R-:W4:Y:S01]  /*506f0*/  LDS.128 R188, [R21] ;  /* 0x0000000015bc7984 */ /* 0x000f220000000c00 */
[----:B------:R-:W-:Y:S06]  /*50700*/  BAR.SYNC.DEFER_BLOCKING 0x0 ;  /* 0x0000000000007b1d */ /* 0x000fec0000010000 */
[----:B--2---:R2:W-:Y:S02]  /*50710*/  STSM.16.M88.4 [R0], R24 ;  /* 0x0000001800007844 */ /* 0x0045e40000000200 */
[----:B------:R-:W-:Y:S06]  /*50720*/  BAR.SYNC.DEFER_BLOCKING 0x0 ;  /* 0x0000000000007b1d */ /* 0x000fec0000010000 */
[----:B--2---:R-:W2:Y:S04]  /*50730*/  LDL.LU R24, [R1+0x360] ;  /* 0x0003600001187983 */ /* 0x004ea80000300800 */
[----:B------:R-:W2:Y:S04]  /*50740*/  LDL.LU R25, [R1+0x368] ;  /* 0x0003680001197983 */ /* 0x000ea80000300800 */
[----:B------:R-:W4:Y:S01]  /*50750*/  LDS.128 R184, [R21] ;  /* 0x0000000015b87984 */ /* 0x000f220000000c00 */
        /* <DEDUP_REMOVED lines=31> */
[----:B------:R-:W4:Y:S04]  /*50950*/  LDL.LU R32, [R1+0xb74] ;  /* 0x000b740001207983 */ /* 0x000f280000300800 */
[----:B------:R-:W4:Y:S04]  /*50960*/  LDL.LU R33, [R1+0xb7c] ;  /* 0x000b7c0001217983 */ /* 0x000f280000300800 */
[----:B------:R-:W4:Y:S04]  /*50970*/  LDL.LU R34, [R1+0x774] ;  /* 0x0007740001227983 */ /* 0x000f280000300800 */
[----:B------:R-:W4:Y:S04]  /*50980*/  LDL.LU R35, [R1+0x77c] ;  /* 0x00077c0001237983 */ /* 0x000f280000300800 */
[----:B------:R-:W1:Y:S01]  /*50990*/  LDS.128 R168, [R21] ;  /* 0x0000000015a87984 */ /* 0x000e620000000c00 */
[----:B------:R-:W-:Y:S01]  /*509a0*/  BAR.SYNC.DEFER_BLOCKING 0x0 ;  /* 0x0000000000007b1d */ /* 0x000fe20000010000 */
[----:B------:R-:W-:-:S02]  /*509b0*/  IMAD.MOV.U32 R26, RZ, RZ, R116 ;  /* 0x000000ffff1a7224 */ /* 0x000fc400078e0074 */
[----:B------:R-:W-:-:S03]  /*509c0*/  IMAD.MOV.U32 R27, RZ, RZ, R118 ;  /* 0x000000ffff1b7224 */ /* 0x000fc600078e0076 */
[----:B------:R-:W4:Y:S04]  /*509d0*/  LDL.LU R36, [R1+0x374] ;  /* 0x0003740001247983 */ /* 0x000f280000300800 */
[----:B------:R-:W4:Y:S04]  /*509e0*/  LDL.LU R37, [R1+0x37c] ;  /* 0x00037c0001257983 */ /* 0x000f280000300800 */
[----:B---3--:R-:W-:Y:S01]  /*509f0*/  STSM.16.M88.4 [R0], R28 ;  /* 0x0000001c00007844 */ /* 0x008fe20000000200 */
[----:B------:R-:W-:Y:S06]  /*50a00*/  BAR.SYNC.DEFER_BLOCKING 0x0 ;  /* 0x0000000000007b1d */ /* 0x000fec0000010000 */
[----:B------:R-:W3:Y:S02]  /*50a10*/  LDS.128 R28, [R21] ;  /* 0x00000000151c7984 */ /* 0x000ee40000000c00 */
[----:B------:R-:W-:Y:S06]  /*50a20*/  BAR.SYNC.DEFER_BLOCKING 0x0 ;  /* 0x0000000000007b1d */ /* 0x000fec0000010000 */
[----:B--2---:R-:W-:Y:S02]  /*50a30*/  STSM.16.M88.4 [R0], R24 ;  /* 0x0000001800007844 */ /* 0x004fe40000000200 */
[----:B------:R-:W-:Y:S06]  /*50a40*/  BAR.SYNC.DEFER_BLOCKING 0x0 ;  /* 0x0000000000007b1d */ /* 0x000fec0000010000 */
[----:B------:R-:W2:Y:S02]  /*50a50*/  LDS.128 R24, [R21] ;  /* 0x0000000015187984 */ /* 0x000ea40000000c00 */
[----:B------:R-:W-:Y:S06]  /*50a60*/  BAR.SYNC.DEFER_BLOCKING 0x0 ;  /* 0x0000000000007b1d */ /* 0x000fec0000010000 */
[----:B----4-:R4:W-:Y:S02]  /*50a70*/  STSM.16.M88.4 [R0], R32 ;  /* 0x0000002000007844 */ /* 0x0109e40000000200 */
[----:B------:R-:W-:Y:S06]  /*50a80*/  BAR.SYNC.DEFER_BLOCKING 0x0 ;  /* 0x0000000000007b1d */ /* 0x000fec0000010000 */
[----:B----4-:R-:W4:Y:S04]  /*50a90*/  LDL.LU R32, [R1+0xb80] ;  /* 0x000b800001207983 */ /* 0x010f280000300800 */
[----:B------:R-:W4:Y:S04]  /*50aa0*/  LDL.LU R33, [R1+0xb88] ;  /* 0x000b880001217983 */ /* 0x000f280000300800 */
[----:B------:R-:W4:Y:S04]  /*50ab0*/  LDL.LU R34, [R1+0x780] ;  /* 0x0007800001227983 */ /* 0x000f280000300800 */
[----:B------:R-:W4:Y:S04]  /*50ac0*/  LDL.LU R35, [R1+0x788] ;  /* 0x0007880001237983 */ /* 0x000f280000300800 */
[----:B------:R-:W3:Y:S04]  /*50ad0*/  LDL.LU R44, [R1+0x380] ;  /* 0x00038000012c7983 */ /* 0x000ee80000300800 */
[----:B------:R-:W3:Y:S04]  /*50ae0*/  LDL.LU R45, [R1+0x388] ;  /* 0x00038800012d7983 */ /* 0x000ee80000300800 */
[----:B------:R-:W2:Y:S04]  /*50af0*/  LDL.LU R48, [R1+0xb84] ;  /* 0x000b840001307983 */ /* 0x000ea80000300800 */
[----:B------:R-:W2:Y:S04]  /*50b00*/  LDL.LU R49, [R1+0xb8c] ;  /* 0x000b8c0001317983 */ /* 0x000ea80000300800 */
[----:B------:R-:W2:Y:S04]  /*50b10*/  LDL.LU R50, [R1+0x784] ;  /* 0x0007840001327983 */ /* 0x000ea80000300800 */
[----:B------:R-:W2:Y:S04]  /*50b20*/  LDL.LU R51, [R1+0x78c] ;  /* 0x00078c0001337983 */ /* 0x000ea80000300800 */
[----:B------:R-:W1:Y:S01]  /*50b30*/  LDS.128 R40, [R21] ;  /* 0x0000000015287984 */ /* 0x000e620000000c00 */
[----:B------:R-:W-:-:S02]  /*50b40*/  IMAD.MOV.U32 R38, RZ, RZ, R117 ;  /* 0x000000ffff267224 */ /* 0x000fc400078e0075 */
[----:B------:R-:W-:Y:S01]  /*50b50*/  IMAD.MOV.U32 R39, RZ, RZ, R119 ;  /* 0x000000ffff277224 */ /* 0x000fe200078e0077 */
[----:B------:R-:W-:Y:S01]  /*50b60*/  BAR.SYNC.DEFER_BLOCKING 0x0 ;  /* 0x0000000000007b1d */ /* 0x000fe20000010000 */
[----:B------:R-:W-:Y:S02]  /*50b70*/  IMAD.MOV.U32 R46, RZ, RZ, R120 ;  /* 0x000000ffff2e7224 */ /* 0x000fe400078e0078 */
[----:B------:R-:W-:-:S03]  /*50b80*/  IMAD.MOV.U32 R47, RZ, RZ, R122 ;  /* 0x000000ffff2f7224 */ /* 0x000fc600078e007a */
[----:B------:R-:W2:Y:S04]  /*50b90*/  LDL.LU R52, [R1+0x384] ;  /* 0x0003840001347983 */ /* 0x000ea80000300800 */
[----:B------:R-:W2:Y:S04]  /*50ba0*/  LDL.LU R53, [R1+0x38c] ;  /* 0x00038c0001357983 */ /* 0x000ea80000300800 */
[----:B------:R-:W-:Y:S01]  /*50bb0*/  STSM.16.M88.4 [R0], R36 ;  /* 0x0000002400007844 */ /* 0x000fe20000000200 */
[----:B------:R-:W-:Y:S06]  /*50bc0*/  BAR.SYNC.DEFER_BLOCKING 0x0 ;  /* 0x0000000000007b1d */ /* 0x000fec0000010000 */
[----:B------:R-:W1:Y:S02]  /*50bd0*/  LDS.128 R36, [R21] ;  /* 0x0000000015247984 */ /* 0x000e640000000c00 */
[----:B------:R-:W-:Y:S06]  /*50be0*/  BAR.SYNC.DEFER_BLOCKING 0x0 ;  /* 0x0000000000007b1d */ /* 0x000fec0000010000 */
[----:B----4-:R-:W-:Y:S02]  /*50bf0*/  STSM.16.M88.4 [R0], R32 ;  /* 0x0000002000007844 */ /* 0x010fe40000000200 */
[----:B------:R-:W-:Y:S06]  /*50c00*/  BAR.SYNC.DEFER_BLOCKING 0x0 ;  /* 0x0000000000007b1d */ /* 0x000fec0000010000 */
[----:B------:R-:W4:Y:S02]  /*50c10*/  LDS.128 R32, [R21] ;  /* 0x0000000015207984 */ /* 0x000f240000000c00 */
[----:B------:R-:W-:Y:S06]  /*50c20*/  BAR.SYNC.DEFER_BLOCKING 0x0 ;  /* 0x0000000000007b1d */ /* 0x000fec0000010000 */
[----:B---3--:R-:W-:Y:S02]  /*50c30*/  STSM.16.M88.4 [R0], R44 ;  /* 0x0000002c00007844 */ /* 0x008fe40000000200 */
[----:B------:R-:W-:Y:S06]  /*50c40*/  BAR.SYNC.DEFER_BLOCKING 0x0 ;  /* 0x0000000000007b1d */ /* 0x000fec0000010000 */
[----:B------:R-:W3:Y:S02]  /*50c50*/  LDS.128 R44, [R21] ;  /* 0x00000000152c7984 */ /* 0x000ee40000000c00 */
        /* <DEDUP_REMOVED lines=9> */
[----:B------:R-:W3:Y:S04]  /*50cf0*/  LDL.LU R64, [R1+0xb94] ;  /* 0x000b940001407983 */ /* 0x000ee80000300800 */
[----:B------:R-:W3:Y:S04]  /*50d00*/  LDL.LU R65, [R1+0xb9c] ;  /* 0x000b9c0001417983 */ /* 0x000ee80000300800 */
[----:B------:R-:W3:Y:S04]  /*50d10*/  LDL.LU R66, [R1+0x794] ;  /* 0x0007940001427983 */ /* 0x000ee80000300800 */
[----:B------:R-:W3:Y:S04]  /*50d20*/  LDL.LU R67, [R1+0x79c] ;  /* 0x00079c0001437983 */ /* 0x000ee80000300800 */
[----:B------:R-:W1:Y:S01]  /*50d30*/  LDS.128 R56, [R21] ;  /* 0x0000000015387984 */ /* 0x000e620000000c00 */
[----:B------:R-:W-:-:S02]  /*50d40*/  IMAD.MOV.U32 R54, RZ, RZ, R121 ;  /* 0x000000ffff367224 */ /* 0x000fc400078e0079 */
[----:B------:R-:W-:Y:S01]  /*50d50*/  IMAD.MOV.U32 R55, RZ, RZ, R123 ;  /* 0x000000ffff377224 */ /* 0x000fe200078e007b */
[----:B------:R-:W-:Y:S01]  /*50d60*/  BAR.SYNC.DEFER_BLOCKING 0x0 ;  /* 0x0000000000007b1d */ /* 0x000fe20000010000 */
[----:B------:R-:W-:Y:S02]  /*50d70*/  IMAD.MOV.U32 R62, RZ, RZ, R124 ;  /* 0x000000ffff3e7224 */ /* 0x000fe400078e007c */
[----:B------:R-:W-:-:S03]  /*50d80*/  IMAD.MOV.U32 R63, RZ, RZ, R126 ;  /* 0x000000ffff3f7224 */ /* 0x000fc600078e007e */
[----:B------:R-:W3:Y:S04]  /*50d90*/  LDL.LU R68, [R1+0x394] ;  /* 0x0003940001447983 */ /* 0x000ee80000300800 */
[----:B------:R-:W3:Y:S04]  /*50da0*/  LDL.LU R69, [R1+0x39c] ;  /* 0x00039c0001457983 */ /* 0x000ee80000300800 */
[----:B------:R-:W-:Y:S01]  /*50db0*/  STSM.16.M88.4 [R0], R52 ;  /* 0x0000003400007844 */ /* 0x000fe20000000200 */
[----:B------:R-:W-:Y:S06]  /*50dc0*/  BAR.SYNC.DEFER_BLOCKING 0x0 ;  /* 0x0000000000007b1d */ /* 0x000fec0000010000 */
[----:B------:R-:W1:Y:S02]  /*50dd0*/  LDS.128 R52, [R21] ;  /* 0x0000000015347984 */ /* 0x000e640000000c00 */
[----:B------:R-:W-:Y:S06]  /*50de0*/  BAR.SYNC.DEFER_BLOCKING 0x0 ;  /* 0x0000000000007b1d */ /* 0x000fec0000010000 */
[----:B--2---:R-:W-:Y:S02]  /*50df0*/  STSM.16.M88.4 [R0], R48 ;  /* 0x0000003000007844 */ /* 0x004fe40000000200 */
[----:B------:R-:W-:Y:S06]  /*50e00*/  BAR.SYNC.DEFER_BLOCKING 0x0 ;  /* 0x0000000000007b1d */ /* 0x000fec0000010000 */
[----:B------:R-:W2:Y:S02]  /*50e10*/  LDS.128 R48, [R21] ;  /* 0x0000000015307984 */ /* 0x000ea40000000c00 */
[----:B------:R-:W-:Y:S06]  /*50e20*/  BAR.SYNC.DEFER_BLOCKING 0x0 ;  /* 0x0000000000007b1d */ /* 0x000fec0000010000 */
[----:B----4-:R-:W-:Y:S02]  /*50e30*/  STSM.16.M88.4 [R0], R60 ;  /* 0x0000003c00007844 */ /* 0x010fe40000000200 */
[----:B------:R-:W-:Y:S06]  /*50e40*/  BAR.SYNC.DEFER_BLOCKING 0x0 ;  /* 0x0000000000007b1d */ /* 0x000fec0000010000 */
[----:B------:R-:W4:Y:S02]  /*50e50*/  LDS.128 R60, [R21] ;  /* 0x00000000153c7984 */ /* 0x000f240000000c00 */
[----:B------:R-:W-:Y:S06]  /*50e60*/  BAR.SYNC.DEFER_BLOCKING 0x0 ;  /* 0x0000000000007b1d */ /* 0x000fec0000010000 */
[----:B---3--:R3:W-:Y:S02]  /*50e70*/  STSM.16.M88.4 [R0], R64 ;  /* 0x0000004000007844 */ /* 0x0087e40000000200 */
[----:B------:R-:W-:Y:S06]  /*50e80*/  BAR.SYNC.DEFER_BLOCKING 0x0 ;  /* 0x0000000000007b1d */ /* 0x000fec0000010000 */
[----:B---3--:R-:W3:Y:S04]  /*50e90*/  LDL.LU R64, [R1+0xba0] ;  /* 0x000ba00001407983 */ /* 0x008ee80000300800 */
[----:B------:R-:W3:Y:S04]  /*50ea0*/  LDL.LU R65, [R1+0xba8] ;  /* 0x000ba80001417983 */ /* 0x000ee80000300800 */
[----:B------:R-:W3:Y:S04]  /*50eb0*/  LDL.LU R66, [R1+0x7a0] ;  /* 0x0007a00001427983 */ /* 0x000ee80000300800 */
[----:B------:R-:W3:Y:S04]  /*50ec0*/  LDL.LU R67, [R1+0x7a8] ;  /* 0x0007a80001437983 */ /* 0x000ee80000300800 */
[----:B------:R-:W2:Y:S04]  /*50ed0*/  LDL.LU R76, [R1+0x3a0] ;  /* 0x0003a000014c7983 */ /* 0x000ea80000300800 */
[----:B------:R-:W2:Y:S04]  /*50ee0*/  LDL.LU R77, [R1+0x3a8] ;  /* 0x0003a800014d7983 */ /* 0x000ea80000300800 */
[----:B------:R-:W4:Y:S04]  /*50ef0*/  LDL.LU R80, [R1+0xba4] ;  /* 0x000ba40001507983 */ /* 0x000f280000300800 */
[----:B------:R-:W4:Y:S04]  /*50f00*/  LDL.LU R81, [R1+0xbac] ;  /* 0x000bac0001517983 */ /* 0x000f280000300800 */
[----:B------:R-:W4:Y:S04]  /*50f10*/  LDL.LU R82, [R1+0x7a4] ;  /* 0x0007a40001527983 */ /* 0x000f280000300800 */
[----:B------:R-:W4:Y:S04]  /*50f20*/  LDL.LU R83, [R1+0x7ac] ;  /* 0x0007ac0001537983 */ /* 0x000f280000300800 */
[----:B------:R-:W1:Y:S01]  /*50f30*/  LDS.128 R72, [R21] ;  /* 0x0000000015487984 */ /* 0x000e620000000c00 */
[----:B------:R-:W-:-:S02]  /*50f40*/  IMAD.MOV.U32 R70, RZ, RZ, R125 ;  /* 0x000000ffff467224 */ /* 0x000fc400078e007d */
[----:B------:R-:W-:Y:S01]  /*50f50*/  IMAD.MOV.U32 R71, RZ, RZ, R127 ;  /* 0x000000ffff477224 */ /* 0x000fe200078e007f */
[----:B------:R-:W-:Y:S01]  /*50f60*/  BAR.SYNC.DEFER_BLOCKING 0x0 ;  /* 0x0000000000007b1d */ /* 0x000fe20000010000 */
[----:B------:R-:W-:Y:S02]  /*50f70*/  IMAD.MOV.U32 R78, RZ, RZ, R128 ;  /* 0x000000ffff4e7224 */ /* 0x000fe400078e0080 */
[----:B------:R-:W-:-:S03]  /*50f80*/  IMAD.MOV.U32 R79, RZ, RZ, R130 ;  /* 0x000000ffff4f7224 */ /* 0x000fc600078e0082 */
[----:B------:R-:W4:Y:S04]  /*50f90*/  LDL.LU R84, [R1+0x3a4] ;  /* 0x0003a40001547983 */ /* 0x000f280000300800 */
[----:B------:R-:W4:Y:S04]  /*50fa0*/  LDL.LU R85, [R1+0x3ac] ;  /* 0x0003ac0001557983 */ /* 0x000f280000300800 */
[----:B------:R-:W-:Y:S01]  /*50fb0*/  STSM.16.M88.4 [R0], R68 ;  /* 0x0000004400007844 */ /* 0x000fe20000000200 */
[----:B------:R-:W-:Y:S06]  /*50fc0*/  BAR.SYNC.DEFER_BLOCKING 0x0 ;  /* 0x0000000000007b1d */ /* 0x000fec0000010000 */
[----:B------:R-:W1:Y:S02]  /*50fd0*/  LDS.128 R68, [R21] ;  /* 0x0000000015447984 */ /* 0x000e640000000c00 */
[----:B------:R-:W-:Y:S06]  /*50fe0*/  BAR.SYNC.DEFER_BLOCKING 0x0 ;  /* 0x0000000000007b1d */ /* 0x000fec0000010000 */
[----:B---3--:R-:W-:Y:S02]  /*50ff0*/  STSM.16.M88.4 [R0], R64 ;  /* 0x0000004000007844 */ /* 0x008fe40000000200 */
        /* <DEDUP_REMOVED lines=94> */
[----:B------:R-:W-:Y:S01]  /*515e0*/  BAR.SYNC.DEFER_BLOCKING 0x0 ;  /* 0x0000000000007b1d */ /* 0x000fe20000010000 */
[----:B------:R-:W-:-:S05]  /*515f0*/  IMAD.MOV.U32 R134, RZ, RZ, R141 ;  /* 0x000000ffff867224 */ /* 0x000fca00078e008d */
        /* <DEDUP_REMOVED lines=8> */
[----:B----4-:R4:W-:Y:S01]  /*51680*/  STSM.16.M88.4 [R0], R128 ;  /* 0x0000008000007844 */ /* 0x0109e20000000200 */
[----:B------:R-:W-:-:S02]  /*51690*/  IMAD.MOV.U32 R142, RZ, RZ, R144 ;  /* 0x000000ffff8e7224 */ /* 0x000fc400078e0090 */
[----:B------:R-:W-:Y:S01]  /*516a0*/  IMAD.MOV.U32 R135, RZ, RZ, R143 ;  /* 0x000000ffff877224 */ /* 0x000fe200078e008f */
        /* <DEDUP_REMOVED lines=11> */
[----:B------:R-:W2:Y:S04]  /*51760*/  LDL.LU R156, [R1+0x3e4] ;  /* 0x0003e400019c7983 */ /* 0x000ea80000300800 */
[----:B------:R-:W2:Y:S01]  /*51770*/  LDL.LU R157, [R1+0x3ec] ;  /* 0x0003ec00019d7983 */ /* 0x000ea20000300800 */
[----:B------:R-:W-:-:S02]  /*51780*/  IMAD.MOV.U32 R158, RZ, RZ, R145 ;  /* 0x000000ffff9e7224 */ /* 0x000fc400078e0091 */
[----:B------:R-:W-:Y:S01]  /*51790*/  IMAD.MOV.U32 R143, RZ, RZ, R146 ;  /* 0x000000ffff8f7224 */ /* 0x000fe200078e0092 */
[----:B------:R-:W2:Y:S01]  /*517a0*/  LDL.LU R144, [R1+0xbf0] ;  /* 0x000bf00001907983 */ /* 0x000ea20000300800 */
[----:B------:R-:W-:-:S03]  /*517b0*/  IMAD.MOV.U32 R159, RZ, RZ, R147 ;  /* 0x000000ffff9f7224 */ /* 0x000fc600078e0093 */
[----:B------:R-:W2:Y:S04]  /*517c0*/  LDL.LU R145, [R1+0xbf8] ;  /* 0x000bf80001917983 */ /* 0x000ea80000300800 */
[----:B------:R-:W2:Y:S04]  /*517d0*/  LDL.LU R146, [R1+0x7f0] ;  /* 0x0007f00001927983 */ /* 0x000ea80000300800 */
[----:B------:R-:W2:Y:S04]  /*517e0*/  LDL.LU R147, [R1+0x7f8] ;  /* 0x0007f80001937983 */ /* 0x000ea80000300800 */
[----:B------:R-:W1:Y:S01]  /*517f0*/  LDS.128 R136, [R21] ;  /* 0x0000000015887984 */ /* 0x000e620000000c00 */
[----:B------:R-:W-:Y:S06]  /*51800*/  BAR.SYNC.DEFER_BLOCKING 0x0 ;  /* 0x0000000000007b1d */ /* 0x000fec0000010000 */
[----:B------:R-:W2:Y:S04]  /*51810*/  LDL.LU R160, [R1+0x3f0] ;  /* 0x0003f00001a07983 */ /* 0x000ea80000300800 */
[----:B------:R-:W2:Y:S04]  /*51820*/  LDL.LU R161, [R1+0x3f8] ;  /* 0x0003f80001a17983 */ /* 0x000ea80000300800 */
[----:B------:R-:W2:Y:S04]  /*51830*/  LDL.LU R164, [R1+0xbf4] ;  /* 0x000bf40001a47983 */ /* 0x000ea80000300800 */
[----:B------:R-:W2:Y:S04]  /*51840*/  LDL.LU R165, [R1+0xbfc] ;  /* 0x000bfc0001a57983 */ /* 0x000ea80000300800 */
[----:B------:R-:W-:Y:S01]  /*51850*/  STSM.16.M88.4 [R0], R132 ;  /* 0x0000008400007844 */ /* 0x000fe20000000200 */
[----:B------:R-:W-:Y:S06]  /*51860*/  BAR.SYNC.DEFER_BLOCKING 0x0 ;  /* 0x0000000000007b1d */ /* 0x000fec0000010000 */
[----:B------:R-:W2:Y:S04]  /*51870*/  LDL.LU R166, [R1+0x7f4] ;  /* 0x0007f40001a67983 */ /* 0x000ea80000300800 */
[----:B------:R-:W2:Y:S01]  /*51880*/  LDL.LU R167, [R1+0x7fc] ;  /* 0x0007fc0001a77983 */ /* 0x000ea20000300800 */
[----:B------:R-:W-:-:S02]  /*51890*/  IMAD.MOV.U32 R162, RZ, RZ, R148 ;  /* 0x000000ffffa27224 */ /* 0x000fc400078e0094 */
[----:B------:R-:W-:Y:S01]  /*518a0*/  IMAD.MOV.U32 R163, RZ, RZ, R150 ;  /* 0x000000ffffa37224 */ /* 0x000fe200078e0096 */
[----:B------:R-:W2:Y:S01]  /*518b0*/  LDL.LU R23, [R1+0x800] ;  /* 0x0008000001177983 */ /* 0x000ea20000300800 */
[----:B------:R-:W-:-:S03]  /*518c0*/  ISETP.GE.AND P5, PT, R7, R13, PT ;  /* 0x0000000d0700720c */ /* 0x000fc60003fa6270 */
[----:B------:R-:W2:Y:S04]  /*518d0*/  LDL.LU R12, [R1+0x1438] ;  /* 0x00143800010c7983 */ /* 0x000ea80000300800 */
[----:B------:R-:W1:Y:S01]  /*518e0*/  LDS.128 R132, [R21] ;  /* 0x0000000015847984 */ /* 0x000e620000000c00 */
[----:B------:R-:W-:Y:S06]  /*518f0*/  BAR.SYNC.DEFER_BLOCKING 0x0 ;  /* 0x0000000000007b1d */ /* 0x000fec0000010000 */
[----:B------:R-:W2:Y:S04]  /*51900*/  LDL.LU R13, [R1+0x400] ;  /* 0x00040000010d7983 */ /* 0x000ea80000300800 */
[----:B----4-:R-:W-:Y:S01]  /*51910*/  STSM.16.M88.4 [R0], R128 ;  /* 0x0000008000007844 */ /* 0x010fe20000000200 */
[----:B------:R-:W-:Y:S06]  /*51920*/  BAR.SYNC.DEFER_BLOCKING 0x0 ;  /* 0x0000000000007b1d */ /* 0x000fec0000010000 */
[----:B------:R-:W4:Y:S02]  /*51930*/  LDS.128 R128, [R21] ;  /* 0x0000000015807984 */ /* 0x000f240000000c00 */
        /* <DEDUP_REMOVED lines=9> */
[----:B------:R-:W-:Y:S02]  /*519d0*/  STSM.16.M88.4 [R0], R156 ;  /* 0x0000009c00007844 */ /* 0x000fe40000000200 */
        /* <DEDUP_REMOVED lines=11> */
[----:B------:R1:W-:Y:S04]  /*51a90*/  STSM.16.M88.4 [R0], R164 ;  /* 0x000000a400007844 */ /* 0x0003e80000000200 */
[----:B-1----:R-:W4:Y:S04]  /*51aa0*/  LDL.LU R164, [R1+0x3f4] ;  /* 0x0003f40001a47983 */ /* 0x002f280000300800 */
[----:B------:R-:W4:Y:S04]  /*51ab0*/  LDL.LU R165, [R1+0x3fc] ;  /* 0x0003fc0001a57983 */ /* 0x000f280000300800 */
[----:B------:R-:W3:Y:S04]  /*51ac0*/  LDL.LU R19, [R1] ;  /* 0x0000000001137983 */ /* 0x000ee80000300800 */
[----:B------:R-:W2:Y:S04]  /*51ad0*/  LDL.LU R18, [R1+0xc04] ;  /* 0x000c040001127983 */ /* 0x000ea80000300800 */
[----:B------:R-:W2:Y:S01]  /*51ae0*/  LDL.LU R15, [R1+0x128c] ;  /* 0x00128c00010f7983 */ /* 0x000ea20000300800 */
[----:B------:R-:W-:-:S02]  /*51af0*/  IMAD.MOV.U32 R166, RZ, RZ, R149 ;  /* 0x000000ffffa67224 */ /* 0x000fc400078e0095 */
[----:B------:R-:W-:Y:S01]  /*51b00*/  IMAD.MOV.U32 R167, RZ, RZ, R151 ;  /* 0x000000ffffa77224 */ /* 0x000fe200078e0097 */
[----:B------:R-:W-:Y:S01]  /*51b10*/  BAR.SYNC.DEFER_BLOCKING 0x0 ;  /* 0x0000000000007b1d */ /* 0x000fe20000010000 */
[----:B------:R-:W-:Y:S01]  /*51b20*/  ISETP.LT.AND P5, PT, R6, UR6, !P5 ;  /* 0x0000000606007c0c */ /* 0x000fe2000efa1270 */
[----:B------:R-:W-:-:S04]  /*51b30*/  IMAD.WIDE R228, R14, 0x4, R2 ;  /* 0x000000040ee47825 */ /* 0x000fc800078e0202 */
[----:B------:R-:W-:Y:S01]  /*51b40*/  ULDC.64 UR6, c[0x0][0x228] ;  /* 0x00008a0000067ab9 */ /* 0x000fe20000000a00 */
[----:B------:R-:W2:Y:S04]  /*51b50*/  LDL.LU R17, [R1+0x804] ;  /* 0x0008040001117983 */ /* 0x000ea80000300800 */
[----:B------:R-:W1:Y:S01]  /*51b60*/  LDS.128 R148, [R21] ;  /* 0x0000000015947984 */ /* 0x000e620000000c00 */
[----:B------:R-:W-:Y:S06]  /*51b70*/  BAR.SYNC.DEFER_BLOCKING 0x0 ;  /* 0x0000000000007b1d */ /* 0x000fec0000010000 */
[----:B----4-:R4:W-:Y:S02]  /*51b80*/  STSM.16.M88.4 [R0], R164 ;  /* 0x000000a400007844 */ /* 0x0109e40000000200 */
[----:B------:R-:W-:Y:S06]  /*51b90*/  BAR.SYNC.DEFER_BLOCKING 0x0 ;  /* 0x0000000000007b1d */ /* 0x000fec0000010000 */
[----:B------:R1:W-:Y:S01]  /*51ba0*/  @P5 STG.E desc[UR4][R228.64], R16 ;  /* 0x00000010e4005986 */ /* 0x0003e2000c101904 */
[----:B------:R-:W-:Y:S01]  /*51bb0*/  ISETP.GE.AND P5, PT, R6, UR7, PT ;  /* 0x0000000706007c0c */ /* 0x000fe2000bfa6270 */
[----:B----4-:R-:W-:Y:S01]  /*51bc0*/  IMAD.WIDE R164, R14, 0x4, R4 ;  /* 0x000000040ea47825 */ /* 0x010fe200078e0204 */
[----:B------:R-:W-:-:S02]  /*51bd0*/  ULDC UR7, c[0x0][0x228] ;  /* 0x00008a0000077ab9 */ /* 0x000fc40000000800 */
[----:B------:R-:W-:Y:S01]  /*51be0*/  ISETP.LT.AND P5, PT, R8, UR6, !P5 ;  /* 0x0000000608007c0c */ /* 0x000fe2000efa1270 */
[----:B-1----:R-:W4:Y:S04]  /*51bf0*/  LDL.LU R16, [R1+0x404] ;  /* 0x0004040001107983 */ /* 0x002f280000300800 */
[----:B------:R-:W4:Y:S08]  /*51c00*/  LDL.LU R14, [R1+0xf50] ;  /* 0x000f5000010e7983 */ /* 0x000f300000300800 */
[----:B------:R1:W-:Y:S04]  /*51c10*/  @P5 STG.E desc[UR4][R164.64], R23 ;  /* 0x00000017a4005986 */ /* 0x0003e8000c101904 */
[----:B------:R-:W4:Y:S01]  /*51c20*/  LDL.LU R231, [R1+0x4] ;  /* 0x0000040001e77983 */ /* 0x000f220000300800 */
[----:B-1----:R-:W-:-:S05]  /*51c30*/  VIADD R23, R6, 0x1 ;  /* 0x0000000106177836 */ /* 0x002fca0000000000 */
[----:B------:R-:W-:-:S04]  /*51c40*/  ISETP.GE.AND P5, PT, R23, UR9, PT ;  /* 0x0000000917007c0c */ /* 0x000fc8000bfa6270 */
[----:B------:R-:W-:Y:S01]  /*51c50*/  ISETP.LT.AND P6, PT, R7, UR7, !P5 ;  /* 0x0000000707007c0c */ /* 0x000fe2000efc1270 */
[----:B------:R-:W-:Y:S01]  /*51c60*/  IMAD.WIDE R164, R12, 0x4, R2 ;  /* 0x000000040ca47825 */ /* 0x000fe200078e0202 */
[----:B------:R-:W-:Y:S01]  /*51c70*/  ISETP.LT.AND P5, PT, R8, UR8, !P5 ;  /* 0x0000000808007c0c */ /* 0x000fe2000efa1270 */
[----:B------:R-:W-:Y:S01]  /*51c80*/  ULDC UR7, c[0x0][0x22c] ;  /* 0x00008b0000077ab9 */ /* 0x000fe20000000800 */
[----:B------:R-:W-:Y:S01]  /*51c90*/  ULDC UR8, c[0x0][0x228] ;  /* 0x00008a0000087ab9 */ /* 0x000fe20000000800 */
[----:B------:R-:W-:-:S08]  /*51ca0*/  VIADD R23, R6, 0x2 ;  /* 0x0000000206177836 */ /* 0x000fd00000000000 */
[----:B------:R1:W-:Y:S02]  /*51cb0*/  @P6 STG.E desc[UR4][R164.64], R13 ;  /* 0x0000000da4006986 */ /* 0x0003e4000c101904 */
[----:B-1----:R-:W-:Y:S02]  /*51cc0*/  IMAD.WIDE R164, R12, 0x4, R4 ;  /* 0x000000040ca47825 */ /* 0x002fe400078e0204 */
[----:B------:R-:W4:Y:S04]  /*51cd0*/  LDL.LU R13, [R1+0xc08] ;  /* 0x000c0800010d7983 */ /* 0x000f280000300800 */
[----:B------:R-:W4:Y:S04]  /*51ce0*/  LDL.LU R12, [R1+0xf54] ;  /* 0x000f5400010c7983 */ /* 0x000f280000300800 */
[----:B---3--:R2:W-:Y:S01]  /*51cf0*/  @P5 STG.E desc[UR4][R164.64], R19 ;  /* 0x00000013a4005986 */ /* 0x0085e2000c101904 */
[----:B------:R-:W-:Y:S01]  /*51d00*/  ISETP.GE.AND P5, PT, R23, UR7, PT ;  /* 0x0000000717007c0c */ /* 0x000fe2000bfa6270 */
[----:B------:R-:W-:-:S02]  /*51d10*/  ULDC UR7, c[0x0][0x228] ;  /* 0x00008a0000077ab9 */ /* 0x000fc40000000800 */
[----:B------:R-:W3:Y:S01]  /*51d20*/  LDL.LU R230, [R1+0x808] ;  /* 0x0008080001e67983 */ /* 0x000ee20000300800 */
[----:B------:R-:W-:Y:S01]  /*51d30*/  ISETP.LT.AND P6, PT, R7, UR8, !P5 ;  /* 0x0000000807007c0c */ /* 0x000fe2000efc1270 */
[----:B--2---:R-:W-:Y:S02]  /*51d40*/  IMAD.WIDE R164, R15, 0x4, R2 ;  /* 0x000000040fa47825 */ /* 0x004fe400078e0202 */
[----:B------:R-:W2:Y:S01]  /*51d50*/  LDL.LU R20, [R1+0x408] ;  /* 0x0004080001147983 */ /* 0x000ea20000300800 */
[----:B------:R-:W-:-:S09]  /*51d60*/  ULDC UR8, c[0x0][0x228] ;  /* 0x00008a0000087ab9 */ /* 0x000fd20000000800 */
[----:B------:R1:W-:Y:S02]  /*51d70*/  @P6 STG.E desc[UR4][R164.64], R18 ;  /* 0x00000012a4006986 */ /* 0x0003e4000c101904 */
[----:B-1----:R-:W-:Y:S02]  /*51d80*/  IMAD.WIDE R164, R15, 0x4, R4 ;  /* 0x000000040fa47825 */ /* 0x002fe400078e0204 */
[----:B------:R-:W2:Y:S01]  /*51d90*/  LDL.LU R15, [R1+0xf58] ;  /* 0x000f5800010f7983 */ /* 0x000ea20000300800 */
[----:B------:R-:W-:Y:S01]  /*51da0*/  ISETP.LT.AND P5, PT, R8, UR7, !P5 ;  /* 0x0000000708007c0c */ /* 0x000fe2000efa1270 */
[----:B------:R-:W-:Y:S01]  /*51db0*/  VIADD R23, R6, 0x3 ;  /* 0x0000000306177836 */ /* 0x000fe20000000000 */
[----:B------:R-:W-:Y:S01]  /*51dc0*/  ULDC UR7, c[0x0][0x22c] ;  /* 0x00008b0000077ab9 */ /* 0x000fe20000000800 */
[----:B------:R-:W2:Y:S04]  /*51dd0*/  LDL.LU R19, [R1+0x8] ;  /* 0x0000080001137983 */ /* 0x000ea80000300800 */
[----:B------:R-:W2:Y:S06]  /*51de0*/  LDL.LU R18, [R1+0xf5c] ;  /* 0x000f5c0001127983 */ /* 0x000eac0000300800 */
[----:B------:R4:W-:Y:S01]  /*51df0*/  @P5 STG.E desc[UR4][R164.64], R17 ;  /* 0x00000011a4005986 */ /* 0x0009e2000c101904 */
[----:B------:R-:W-:Y:S01]  /*51e00*/  ISETP.GE.AND P5, PT, R23, UR7, PT ;  /* 0x0000000717007c0c */ /* 0x000fe2000bfa6270 */
[----:B------:R-:W-:-:S03]  /*51e10*/  ULDC UR7, c[0x0][0x228] ;  /* 0x00008a0000077ab9 */ /* 0x000fc60000000800 */
[----:B------:R-:W-:Y:S01]  /*51e20*/  ISETP.LT.AND P6, PT, R7, UR8, !P5 ;  /* 0x0000000807007c0c */ /* 0x000fe2000efc1270 */
[----:B------:R-:W-:Y:S01]  /*51e30*/  VIADD R23, R6, 0x4 ;  /* 0x0000000406177836 */ /* 0x000fe20000000000 */
[----:B------:R-:W-:Y:S01]  /*51e40*/  ISETP.LT.AND P5, PT, R8, UR7, !P5 ;  /* 0x0000000708007c0c */ /* 0x000fe2000efa1270 */
[----:B------:R-:W-:Y:S01]  /*51e50*/  ULDC.64 UR8, c[0x0][0x228] ;  /* 0x00008a0000087ab9 */ /* 0x000fe20000000a00 */
[----:B------:R-:W-:Y:S01]  /*51e60*/  ULDC UR7, c[0x0][0x228] ;  /* 0x00008a0000077ab9 */ /* 0x000fe20000000800 */
[----:B----4-:R-:W-:-:S08]  /*51e70*/  IMAD.WIDE R164, R14, 0x4, R2 ;  /* 0x000000040ea47825 */ /* 0x010fd000078e0202 */
[----:B------:R1:W-:Y:S02]  /*51e80*/  @P6 STG.E desc[UR4][R164.64], R16 ;  /* 0x00000010a4006986 */ /* 0x0003e4000c101904 */
[----:B-1----:R-:W-:Y:S02]  /*51e90*/  IMAD.WIDE R164, R14, 0x4, R4 ;  /* 0x000000040ea47825 */ /* 0x002fe400078e0204 */
[----:B------:R-:W4:Y:S04]  /*51ea0*/  LDL.LU R16, [R1+0xc0c] ;  /* 0x000c0c0001107983 */ /* 0x000f280000300800 */
[----:B------:R1:W-:Y:S01]  /*51eb0*/  @P5 STG.E desc[UR4][R164.64], R231 ;  /* 0x000000e7a4005986 */ /* 0x0003e2000c101904 */
[----:B------:R-:W-:-:S03]  /*51ec0*/  ISETP.GE.AND P5, PT, R23, UR9, PT ;  /* 0x0000000917007c0c */ /* 0x000fc6000bfa6270 */
[----:B------:R-:W4:Y:S01]  /*51ed0*/  LDL.LU R17, [R1+0x80c] ;  /* 0x00080c0001117983 */ /* 0x000f220000300800 */
[----:B------:R-:W-:Y:S01]  /*51ee0*/  ISETP.LT.AND P6, PT, R7, UR7, !P5 ;  /* 0x0000000707007c0c */ /* 0x000fe2000efc1270 */
[----:B------:R-:W-:Y:S01]  /*51ef0*/  VIADD R23, R6, 0x5 ;  /* 0x0000000506177836 */ /* 0x000fe20000000000 */
[----:B------:R-:W-:Y:S01]  /*51f00*/  ISETP.LT.AND P5, PT, R8, UR8, !P5 ;  /* 0x0000000808007c0c */ /* 0x000fe2000efa1270 */
[----:B------:R-:W4:Y:S01]  /*51f10*/  LDL.LU R14, [R1+0xf60] ;  /* 0x000f6000010e7983 */ /* 0x000f220000300800 */
[----:B------:R-:W-:Y:S01]  /*51f20*/  ULDC.64 UR8, c[0x0][0x228] ;  /* 0x00008a0000087ab9 */ /* 0x000fe20000000a00 */
[----:B------:R-:W-:Y:S01]  /*51f30*/  ULDC UR7, c[0x0][0x228] ;  /* 0x00008a0000077ab9 */ /* 0x000fe20000000800 */
[----:B-1----:R-:W-:-:S07]  /*51f40*/  IMAD.WIDE R164, R12, 0x4, R2 ;  /* 0x000000040ca47825 */ /* 0x002fce00078e0202 */
[----:B------:R1:W-:Y:S02]  /*51f50*/  @P6 STG.E desc[UR4][R164.64], R13 ;  /* 0x0000000da4006986 */ /* 0x0003e4000c101904 */
[----:B-1----:R-:W-:Y:S02]  /*51f60*/  IMAD.WIDE R164, R12, 0x4, R4 ;  /* 0x000000040ca47825 */ /* 0x002fe400078e0204 */
[----:B------:R-:W4:Y:S04]  /*51f70*/  LDL.LU R13, [R1+0x40c] ;  /* 0x00040c00010d7983 */ /* 0x000f280000300800 */
[----:B---3--:R2:W-:Y:S01]  /*51f80*/  @P5 STG.E desc[UR4][R164.64], R230 ;  /* 0x000000e6a4005986 */ /* 0x0085e2000c101904 */
[----:B------:R-:W-:-:S03]  /*51f90*/  ISETP.GE.AND P5, PT, R23, UR9, PT ;  /* 0x0000000917007c0c */ /* 0x000fc6000bfa6270 */
        /* <DEDUP_REMOVED lines=10> */
[----:B------:R-:W-:-:S11]  /*52040*/  ULDC UR8, c[0x0][0x228] ;  /* 0x00008a0000087ab9 */ /* 0x000fd60000000800 */
[----:B------:R1:W-:Y:S01]  /*52050*/  @P5 STG.E desc[UR4][R164.64], R19 ;  /* 0x00000013a4005986 */ /* 0x0003e2000c101904 */
[----:B------:R-:W-:Y:S01]  /*52060*/  ISETP.GE.AND P5, PT, R23, UR7, PT ;  /* 0x0000000717007c0c */ /* 0x000fe2000bfa6270 */
[----:B------:R-:W-:-:S03]  /*52070*/  ULDC UR7, c[0x0][0x228] ;  /* 0x00008a0000077ab9 */ /* 0x000fc60000000800 */
[----:B------:R-:W-:Y:S01]  /*52080*/  ISETP.LT.AND P6, PT, R7, UR8, !P5 ;  /* 0x0000000807007c0c */ /* 0x000fe2000efc1270 */
[----:B-1----:R-:W2:Y:S01]  /*52090*/  LDL.LU R19, [R1+0x810] ;  /* 0x0008100001137983 */ /* 0x002ea20000300800 */
[----:B------:R-:W-:Y:S01]  /*520a0*/  ISETP.LT.AND P5, PT, R8, UR7, !P5 ;  /* 0x0000000708007c0c */ /* 0x000fe2000efa1270 */
[----:B------:R-:W-:Y:S01]  /*520b0*/  IMAD.WIDE R164, R18, 0x4, R2 ;  /* 0x0000000412a47825 */ /* 0x000fe200078e0202 */
[----:B------:R-:W-:Y:S01]  /*520c0*/  ULDC UR7, c[0x0][0x22c] ;  /* 0x00008b0000077ab9 */ /* 0x000fe20000000800 */
[----:B------:R-:W-:Y:S02]  /*520d0*/  ULDC UR8, c[0x0][0x228] ;  /* 0x00008a0000087ab9 */ /* 0x000fe40000000800 */
[----:B------:R-:W-:-:S06]  /*520e0*/  VIADD R23, R6, 0x7 ;  /* 0x0000000706177836 */ /* 0x000fcc0000000000 */
[----:B----4-:R1:W-:Y:S02]  /*520f0*/  @P6 STG.E desc[UR4][R164.64], R16 ;  /* 0x00000010a4006986 */ /* 0x0103e4000c101904 */
[----:B-1----:R-:W-:Y:S02]  /*52100*/  IMAD.WIDE R164, R18, 0x4, R4 ;  /* 0x0000000412a47825 */ /* 0x002fe400078e0204 */
[----:B------:R-:W4:Y:S04]  /*52110*/  LDL.LU R16, [R1+0xf68] ;  /* 0x000f680001107983 */ /* 0x000f280000300800 */
[----:B------:R1:W-:Y:S01]  /*52120*/  @P5 STG.E desc[UR4][R164.64], R17 ;  /* 0x00000011a4005986 */ /* 0x0003e2000c101904 */
[----:B------:R-:W-:Y:S01]  /*52130*/  ISETP.GE.AND P5, PT, R23, UR7, PT ;  /* 0x0000000717007c0c */ /* 0x000fe2000bfa6270 */
[----:B------:R-:W-:-:S03]  /*52140*/  ULDC UR7, c[0x0][0x228] ;  /* 0x00008a0000077ab9 */ /* 0x000fc60000000800 */
[----:B------:R-:W-:Y:S01]  /*52150*/  ISETP.LT.AND P6, PT, R7, UR8, !P5 ;  /* 0x0000000807007c0c */ /* 0x000fe2000efc1270 */
[----:B-1----:R-:W4:Y:S01]  /*52160*/  LDL.LU R17, [R1+0x410] ;  /* 0x0004100001117983 */ /* 0x002f220000300800 */
[----:B------:R-:W-:Y:S01]  /*52170*/  IMAD.WIDE R164, R14, 0x4, R2 ;  /* 0x000000040ea47825 */ /* 0x000fe200078e0202 */
[----:B------:R-:W-:Y:S02]  /*52180*/  ULDC.64 UR8, c[0x0][0x228] ;  /* 0x00008a0000087ab9 */ /* 0x000fe40000000a00 */
[----:B------:R-:W4:Y:S01]  /*52190*/  LDL.LU R20, [R1+0x10] ;  /* 0x0000100001147983 */ /* 0x000f220000300800 */
[----:B------:R-:W-:Y:S01]  /*521a0*/  ISETP.LT.AND P5, PT, R8, UR7, !P5 ;  /* 0x0000000708007c0c */ /* 0x000fe2000efa1270 */
[----:B------:R-:W-:Y:S01]  /*521b0*/  VIADD R23, R6, 0x8 ;  /* 0x0000000806177836 */ /* 0x000fe20000000000 */
[----:B------:R-:W-:-:S05]  /*521c0*/  ULDC UR7, c[0x0][0x228] ;  /* 0x00008a0000077ab9 */ /* 0x000fca0000000800 */
[----:B------:R1:W-:Y:S04]  /*521d0*/  @P6 STG.E desc[UR4][R164.64], R13 ;  /* 0x0000000da4006986 */ /* 0x0003e8000c101904 */
[----:B-1----:R-:W4:Y:S01]  /*521e0*/  LDL.LU R13, [R1+0xf6c] ;  /* 0x000f6c00010d7983 */ /* 0x002f220000300800 */
[----:B------:R-:W-:-:S03]  /*521f0*/  IMAD.WIDE R164, R14, 0x4, R4 ;  /* 0x000000040ea47825 */ /* 0x000fc600078e0204 */
        /* <DEDUP_REMOVED lines=13> */
[----:B------:R-:W-:-:S11]  /*522d0*/  ULDC.64 UR8, c[0x0][0x228] ;  /* 0x00008a0000087ab9 */ /* 0x000fd60000000a00 */
[----:B------:R1:W-:Y:S01]  /*522e0*/  @P5 STG.E desc[UR4][R164.64], R19 ;  /* 0x00000013a4005986 */ /* 0x0003e2000c101904 */
[----:B------:R-:W-:-:S04]  /*522f0*/  ISETP.GE.AND P5, PT, R23, UR9, PT ;  /* 0x0000000917007c0c */ /* 0x000fc8000bfa6270 */
[----:B------:R-:W-:Y:S01]  /*52300*/  ISETP.LT.AND P6, PT, R7, UR7, !P5 ;  /* 0x0000000707007c0c */ /* 0x000fe2000efc1270 */
[----:B-1----:R-:W2:Y:S01]  /*52310*/  LDL.LU R19, [R1+0x14] ;  /* 0x0000140001137983 */ /* 0x002ea20000300800 */
[----:B------:R-:W-:Y:S01]  /*52320*/  ISETP.LT.AND P5, PT, R8, UR8, !P5 ;  /* 0x0000000808007c0c */ /* 0x000fe2000efa1270 */
[----:B------:R-:W-:Y:S01]  /*52330*/  VIADD R23, R6, 0xa ;  /* 0x0000000a06177836 */ /* 0x000fe20000000000 */
[----:B------:R-:W-:Y:S01]  /*52340*/  ULDC UR7, c[0x0][0x22c] ;  /* 0x00008b0000077ab9 */ /* 0x000fe20000000800 */
[----:B------:R-:W-:Y:S01]  /*52350*/  ULDC UR8, c[0x0][0x228] ;  /* 0x00008a0000087ab9 */ /* 0x000fe20000000800 */
[----:B----4-:R-:W-:-:S07]  /*52360*/  IMAD.WIDE R164, R16, 0x4, R2 ;  /* 0x0000000410a47825 */ /* 0x010fce00078e0202 */
[----:B------:R1:W-:Y:S02]  /*52370*/  @P6 STG.E desc[UR4][R164.64], R17 ;  /* 0x00000011a4006986 */ /* 0x0003e4000c101904 */
[----:B-1----:R-:W-:Y:S02]  /*52380*/  IMAD.WIDE R164, R16, 0x4, R4 ;  /* 0x0000000410a47825 */ /* 0x002fe400078e0204 */
[----:B------:R-:W4:Y:S04]  /*52390*/  LDL.LU R17, [R1+0xc18] ;  /* 0x000c180001117983 */ /* 0x000f280000300800 */
[----:B------:R-:W4:Y:S04]  /*523a0*/  LDL.LU R16, [R1+0xf74] ;  /* 0x000f740001107983 */ /* 0x000f280000300800 */
[----:B------:R1:W-:Y:S01]  /*523b0*/  @P5 STG.E desc[UR4][R164.64], R20 ;  /* 0x00000014a4005986 */ /* 0x0003e2000c101904 */
[----:B------:R-:W-:Y:S01]  /*523c0*/  ISETP.GE.AND P5, PT, R23, UR7, PT ;  /* 0x0000000717007c0c */ /* 0x000fe2000bfa6270 */
[----:B------:R-:W-:-:S02]  /*523d0*/  ULDC UR7, c[0x0][0x228] ;  /* 0x00008a0000077ab9 */ /* 0x000fc40000000800 */
[----:B------:R-:W4:Y:S01]  /*523e0*/  LDL.LU R230, [R1+0x818] ;  /* 0x0008180001e67983 */ /* 0x000f220000300800 */
[----:B------:R-:W-:Y:S01]  /*523f0*/  ISETP.LT.AND P6, PT, R7, UR8, !P5 ;  /* 0x0000000807007c0c */ /* 0x000fe2000efc1270 */
[----:B------:R-:W-:Y:S01]  /*52400*/  VIADD R23, R6, 0xb ;  /* 0x0000000b06177836 */ /* 0x000fe20000000000 */
[----:B------:R-:W-:Y:S01]  /*52410*/  ISETP.LT.AND P5, PT, R8, UR7, !P5 ;  /* 0x0000000708007c0c */ /* 0x000fe2000efa1270 */
[----:B------:R-:W-:Y:S01]  /*52420*/  ULDC UR7, c[0x0][0x22c] ;  /* 0x00008b0000077ab9 */ /* 0x000fe20000000800 */
[----:B------:R-:W-:Y:S01]  /*52430*/  ULDC UR8, c[0x0][0x228] ;  /* 0x00008a0000087ab9 */ /* 0x000fe20000000800 */
[----:B-1----:R-:W-:-:S08]  /*52440*/  IMAD.WIDE R164, R13, 0x4, R2 ;  /* 0x000000040da47825 */ /* 0x002fd000078e0202 */
        /* <DEDUP_REMOVED lines=14> */
[----:B------:R-:W2:Y:S04]  /*52530*/  LDL.LU R12, [R1+0xf7c] ;  /* 0x000f7c00010c7983 */ /* 0x000ea80000300800 */
        /* <DEDUP_REMOVED lines=8> */
[----:B------:R-:W-:Y:S01]  /*525c0*/  VIADD R23, R6, 0xd ;  /* 0x0000000d06177836 */ /* 0x000fe20000000000 */
[----:B------:R-:W-:Y:S01]  /*525d0*/  ISETP.LT.AND P5, PT, R8, UR7, !P5 ;  /* 0x0000000708007c0c */ /* 0x000fe2000efa1270 */
[----:B------:R-:W-:Y:S01]  /*525e0*/  ULDC UR7, c[0x0][0x22c] ;  /* 0x00008b0000077ab9 */ /* 0x000fe20000000800 */
[----:B------:R-:W-:Y:S01]  /*525f0*/  ULDC UR8, c[0x0][0x228] ;  /* 0x00008a0000087ab9 */ /* 0x000fe20000000800 */
[----:B-1----:R-:W2:Y:S01]  /*52600*/  LDL.LU R19, [R1+0x41c] ;  /* 0x00041c0001137983 */ /* 0x002ea20000300800 */
[----:B----4-:R-:W-:-:S07]  /*52610*/  IMAD.WIDE R164, R16, 0x4, R2 ;  /* 0x0000000410a47825 */ /* 0x010fce00078e0202 */
[----:B------:R1:W-:Y:S02]  /*52620*/  @P6 STG.E desc[UR4][R164.64], R17 ;  /* 0x00000011a4006986 */ /* 0x0003e4000c101904 */
[----:B-1----:R-:W-:Y:S02]  /*52630*/  IMAD.WIDE R164, R16, 0x4, R4 ;  /* 0x0000000410a47825 */ /* 0x002fe400078e0204 */
        /* <DEDUP_REMOVED lines=17> */
[----:B------:R-:W-:-:S03]  /*52750*/  ULDC UR7, c[0x0][0x228] ;  /* 0x00008a0000077ab9 */ /* 0x000fc60000000800 */
[----:B------:R-:W-:Y:S01]  /*52760*/  ISETP.LT.AND P6, PT, R7, UR8, !P5 ;  /* 0x0000000807007c0c */ /* 0x000fe2000efc1270 */
[----:B--2---:R-:W-:Y:S01]  /*52770*/  IMAD.WIDE R164, R12, 0x4, R2 ;  /* 0x000000040ca47825 */ /* 0x004fe200078e0202 */
[----:B------:R-:W-:Y:S01]  /*52780*/  ISETP.LT.AND P5, PT, R8, UR7, !P5 ;  /* 0x0000000708007c0c */ /* 0x000fe2000efa1270 */
[----:B------:R-:W-:Y:S01]  /*52790*/  ULDC UR7, c[0x0][0x22c] ;  /* 0x00008b0000077ab9 */ /* 0x000fe20000000800 */
[----:B------:R-:W-:-:S09]  /*527a0*/  ULDC UR8, c[0x0][0x228] ;  /* 0x00008a0000087ab9 */ /* 0x000fd20000000800 */
[----:B------:R1:W-:Y:S04]  /*527b0*/  @P6 STG.E desc[UR4][R164.64], R18 ;  /* 0x00000012a4006986 */ /* 0x0003e8000c101904 */
[----:B-1----:R-:W2:Y:S01]  /*527c0*/  LDL.LU R18, [R1+0xc20] ;  /* 0x000c200001127983 */ /* 0x002ea20000300800 */
[----:B------:R-:W-:-:S03]  /*527d0*/  IMAD.WIDE R164, R12, 0x4, R4 ;  /* 0x000000040ca47825 */ /* 0x000fc600078e0204 */
[----:B------:R-:W3:Y:S04]  /*527e0*/  LDL.LU R12, [R1+0xf88] ;  /* 0x000f8800010c7983 */ /* 0x000ee80000300800 */
[----:B------:R1:W-:Y:S04]  /*527f0*/  @P5 STG.E desc[UR4][R164.64], R15 ;  /* 0x0000000fa4005986 */ /* 0x0003e8000c101904 */
[----:B-1----:R-:W3:Y:S01]  /*52800*/  LDL.LU R15, [R1+0x820] ;  /* 0x00082000010f7983 */ /* 0x002ee20000300800 */
[----:B------:R-:W-:-:S03]  /*52810*/  VIADD R23, R6, 0xf ;  /* 0x0000000f06177836 */ /* 0x000fc60000000000 */
[----:B------:R-:W3:Y:S02]  /*52820*/  LDL.LU R20, [R1+0x420] ;  /* 0x0004200001147983 */ /* 0x000ee40000300800 */
[----:B------:R-:W-:Y:S01]  /*52830*/  ISETP.GE.AND P5, PT, R23, UR7, PT ;  /* 0x0000000717007c0c */ /* 0x000fe2000bfa6270 */
[----:B------:R-:W-:-:S03]  /*52840*/  ULDC UR7, c[0x0][0x228] ;  /* 0x00008a0000077ab9 */ /* 0x000fc60000000800 */
[----:B------:R-:W-:Y:S01]  /*52850*/  ISETP.LT.AND P6, PT, R7, UR8, !P5 ;  /* 0x0000000807007c0c */ /* 0x000fe2000efc1270 */
[----:B------:R-:W-:Y:S01]  /*52860*/  VIADD R23, R6, 0x10 ;  /* 0x0000001006177836 */ /* 0x000fe20000000000 */
[----:B------:R-:W-:Y:S01]  /*52870*/  ISETP.LT.AND P5, PT, R8, UR7, !P5 ;  /* 0x0000000708007c0c */ /* 0x000fe2000efa1270 */
[----:B------:R-:W-:Y:S01]  /*52880*/  ULDC UR7, c[0x0][0x22c] ;  /* 0x00008b0000077ab9 */ /* 0x000fe20000000800 */
[----:B------:R-:W-:Y:S01]  /*52890*/  ULDC UR8, c[0x0][0x228] ;  /* 0x00008a0000087ab9 */ /* 0x000fe20000000800 */
[----:B----4-:R-:W-:-:S08]  /*528a0*/  IMAD.WIDE R164, R16, 0x4, R2 ;  /* 0x0000000410a47825 */ /* 0x010fd000078e0202 */
[----:B------:R1:W-:Y:S02]  /*528b0*/  @P6 STG.E desc[UR4][R164.64], R19 ;  /* 0x00000013a4006986 */ /* 0x0003e4000c101904 */
[----:B-1----:R-:W-:Y:S02]  /*528c0*/  IMAD.WIDE R164, R16, 0x4, R4 ;  /* 0x0000000410a47825 */ /* 0x002fe400078e0204 */
[----:B------:R-:W4:Y:S04]  /*528d0*/  LDL.LU R16, [R1+0xf8c] ;  /* 0x000f8c0001107983 */ /* 0x000f280000300800 */
[----:B------:R1:W-:Y:S01]  /*528e0*/  @P5 STG.E desc[UR4][R164.64], R17 ;  /* 0x00000011a4005986 */ /* 0x0003e2000c101904 */
[----:B------:R-:W-:Y:S01]  /*528f0*/  ISETP.GE.AND P5, PT, R23, UR7, PT ;  /* 0x0000000717007c0c */ /* 0x000fe2000bfa6270 */
[----:B------:R-:W-:-:S03]  /*52900*/  ULDC UR7, c[0x0][0x228] ;  /* 0x00008a0000077ab9 */ /* 0x000fc60000000800 */
[----:B------:R-:W-:Y:S01]  /*52910*/  ISETP.LT.AND P6, PT, R7, UR8, !P5 ;  /* 0x0000000807007c0c */ /* 0x000fe2000efc1270 */
[----:B-1----:R-:W4:Y:S01]  /*52920*/  LDL.LU R17, [R1+0xe04] ;  /* 0x000e040001117983 */ /* 0x002f220000300800 */
[----:B------:R-:W-:-:S03]  /*52930*/  IMAD.WIDE R164, R13, 0x4, R2 ;  /* 0x000000040da47825 */ /* 0x000fc600078e0202 */
[----:B------:R-:W4:Y:S01]  /*52940*/  LDL.LU R19, [R1+0xc24] ;  /* 0x000c240001137983 */ /* 0x000f220000300800 */
[----:B------:R-:W-:-:S07]  /*52950*/  ULDC UR8, c[0x0][0x228] ;  /* 0x00008a0000087ab9 */ /* 0x000fce0000000800 */
[----:B------:R1:W-:Y:S01]  /*52960*/  @P6 STG.E desc[UR4][R164.64], R14 ;  /* 0x0000000ea4006986 */ /* 0x0003e2000c101904 */
[----:B------:R-:W-:Y:S01]  /*52970*/  ISETP.LT.AND P5, PT, R8, UR7, !P5 ;  /* 0x0000000708007c0c */ /* 0x000fe2000efa1270 */
[----:B------:R-:W-:Y:S01]  /*52980*/  VIADD R23, R6, 0x11 ;  /* 0x0000001106177836 */ /* 0x000fe20000000000 */
[----:B------:R-:W-:Y:S01]  /*52990*/  ULDC UR7, c[0x0][0x22c] ;  /* 0x00008b0000077ab9 */ /* 0x000fe20000000800 */
[----:B-1----:R-:W-:Y:S01]  /*529a0*/  IMAD.WIDE R164, R13, 0x4, R4 ;  /* 0x000000040da47825 */ /* 0x002fe200078e0204 */
[----:B------:R-:W4:Y:S04]  /*529b0*/  LDL.LU R14, [R1+0x824] ;  /* 0x00082400010e7983 */ /* 0x000f280000300800 */
[----:B------:R-:W4:Y:S05]  /*529c0*/  LDL.LU R13, [R1+0xf90] ;  /* 0x000f9000010d7983 */ /* 0x000f2a0000300800 */
[----:B--2---:R1:W-:Y:S01]  /*529d0*/  @P5 STG.E desc[UR4][R164.64], R18 ;  /* 0x00000012a4005986 */ /* 0x0043e2000c101904 */
[----:B------:R-:W-:Y:S01]  /*529e0*/  ISETP.GE.AND P5, PT, R23, UR7, PT ;  /* 0x0000000717007c0c */ /* 0x000fe2000bfa6270 */
[----:B------:R-:W-:-:S03]  /*529f0*/  ULDC UR7, c[0x0][0x228] ;  /* 0x00008a0000077ab9 */ /* 0x000fc60000000800 */
[----:B------:R-:W-:Y:S01]  /*52a00*/  ISETP.LT.AND P6, PT, R7, UR8, !P5 ;  /* 0x0000000807007c0c */ /* 0x000fe2000efc1270 */
[----:B-1----:R-:W2:Y:S01]  /*52a10*/  LDL.LU R18, [R1+0x424] ;  /* 0x0004240001127983 */ /* 0x002ea20000300800 */
[----:B---3--:R-:W-:Y:S01]  /*52a20*/  IMAD.WIDE R164, R12, 0x4, R2 ;  /* 0x000000040ca47825 */ /* 0x008fe200078e0202 */
[----:B------:R-:W-:-:S10]  /*52a30*/  ULDC UR8, c[0x0][0x228] ;  /* 0x00008a0000087ab9 */ /* 0x000fd40000000800 */
[----:B------:R1:W-:Y:S02]  /*52a40*/  @P6 STG.E desc[UR4][R164.64], R15 ;  /* 0x0000000fa4006986 */ /* 0x0003e4000c101904 */
[----:B-1----:R-:W-:Y:S02]  /*52a50*/  IMAD.WIDE R164, R12, 0x4, R4 ;  /* 0x000000040ca47825 */ /* 0x002fe400078e0204 */
[----:B------:R-:W3:Y:S04]  /*52a60*/  LDL.LU R15, [R1+0xe08] ;  /* 0x000e0800010f7983 */ /* 0x000ee80000300800 */
[----:B------:R-:W3:Y:S01]  /*52a70*/  LDL.LU R12, [R1+0xf94] ;  /* 0x000f9400010c7983 */ /* 0x000ee20000300800 */
[----:B------:R-:W-:Y:S01]  /*52a80*/  ISETP.LT.AND P5, PT, R8, UR7, !P5 ;  /* 0x0000000708007c0c */ /* 0x000fe2000efa1270 */
[----:B------:R-:W-:Y:S01]  /*52a90*/  VIADD R23, R6, 0x12 ;  /* 0x0000001206177836 */ /* 0x000fe20000000000 */
[----:B------:R-:W-:Y:S01]  /*52aa0*/  ULDC UR7, c[0x0][0x22c] ;  /* 0x00008b0000077ab9 */ /* 0x000fe20000000800 */
[----:B------:R-:W3:Y:S10]  /*52ab0*/  LDL.LU R230, [R1+0xc28] ;  /* 0x000c280001e67983 */ /* 0x000ef40000300800 */
        /* <DEDUP_REMOVED lines=18> */
[----:B-1----:R-:W-:Y:S02]  /*52be0*/  IMAD.WIDE R164, R13, 0x4, R2 ;  /* 0x000000040da47825 */ /* 0x002fe400078e0202 */
[----:B------:R-:W4:Y:S01]  /*52bf0*/  LDL.LU R19, [R1+0xe0c] ;  /* 0x000e0c0001137983 */ /* 0x000f220000300800 */
[----:B------:R-:W-:-:S09]  /*52c00*/  ULDC UR8, c[0x0][0x228] ;  /* 0x00008a0000087ab9 */ /* 0x000fd20000000800 */
[----:B------:R1:W-:Y:S01]  /*52c10*/  @P6 STG.E desc[UR4][R164.64], R14 ;  /* 0x0000000ea4006986 */ /* 0x0003e2000c101904 */
[----:B------:R-:W-:Y:S01]  /*52c20*/  ISETP.LT.AND P5, PT, R8, UR7, !P5 ;  /* 0x0000000708007c0c */ /* 0x000fe2000efa1270 */
[----:B------:R-:W-:Y:S01]  /*52c30*/  VIADD R23, R6, 0x14 ;  /* 0x0000001406177836 */ /* 0x000fe20000000000 */
[----:B------:R-:W-:Y:S01]  /*52c40*/  ULDC UR7, c[0x0][0x22c] ;  /* 0x00008b0000077ab9 */ /* 0x000fe20000000800 */
[----:B-1----:R-:W-:Y:S02]  /*52c50*/  IMAD.WIDE R164, R13, 0x4, R4 ;  /* 0x000000040da47825 */ /* 0x002fe400078e0204 */
[----:B------:R-:W4:Y:S08]  /*52c60*/  LDL.LU R13, [R1+0xf9c] ;  /* 0x000f9c00010d7983 */ /* 0x000f300000300800 */
[----:B--2---:R3:W-:Y:S01]  /*52c70*/  @P5 STG.E desc[UR4][R164.64], R18 ;  /* 0x00000012a4005986 */ /* 0x0047e2000c101904 */
[----:B------:R-:W-:Y:S01]  /*52c80*/  ISETP.GE.AND P5, PT, R23, UR7, PT ;  /* 0x0000000717007c0c */ /* 0x000fe2000bfa6270 */
[----:B------:R-:W-:-:S02]  /*52c90*/  ULDC UR7, c[0x0][0x228] ;  /* 0x00008a0000077ab9 */ /* 0x000fc40000000800 */
[----:B------:R-:W2:Y:S01]  /*52ca0*/  LDL.LU R14, [R1+0xc2c] ;  /* 0x000c2c00010e7983 */ /* 0x000ea20000300800 */
[----:B------:R-:W-:Y:S01]  /*52cb0*/  ISETP.LT.AND P6, PT, R7, UR8, !P5 ;  /* 0x0000000807007c0c */ /* 0x000fe2000efc1270 */
[----:B---3--:R-:W-:Y:S02]  /*52cc0*/  IMAD.WIDE R164, R12, 0x4, R2 ;  /* 0x000000040ca47825 */ /* 0x008fe400078e0202 */
[----:B------:R-:W3:Y:S01]  /*52cd0*/  LDL.LU R18, [R1+0x82c] ;  /* 0x00082c0001127983 */ /* 0x000ee20000300800 */
[----:B------:R-:W-:-:S09]  /*52ce0*/  ULDC UR8, c[0x0][0x228] ;  /* 0x00008a0000087ab9 */ /* 0x000fd20000000800 */
[----:B------:R1:W-:Y:S02]  /*52cf0*/  @P6 STG.E desc[UR4][R164.64], R15 ;  /* 0x0000000fa4006986 */ /* 0x0003e4000c101904 */
[----:B-1----:R-:W-:Y:S02]  /*52d00*/  IMAD.WIDE R164, R12, 0x4, R4 ;  /* 0x000000040ca47825 */ /* 0x002fe400078e0204 */
[----:B------:R-:W3:Y:S04]  /*52d10*/  LDL.LU R12, [R1+0xfa0] ;  /* 0x000fa000010c7983 */ /* 0x000ee80000300800 */
[----:B------:R-:W3:Y:S01]  /*52d20*/  LDL.LU R15, [R1+0x42c] ;  /* 0x00042c00010f7983 */ /* 0x000ee20000300800 */
        /* <DEDUP_REMOVED lines=18> */
[----:B------:R-:W-:-:S03]  /*52e50*/  ULDC UR7, c[0x0][0x228] ;  /* 0x00008a0000077ab9 */ /* 0x000fc60000000800 */
[----:B------:R-:W-:Y:S01]  /*52e60*/  ISETP.LT.AND P6, PT, R7, UR8, !P5 ;  /* 0x0000000807007c0c */ /* 0x000fe2000efc1270 */
[----:B-1----:R-:W-:Y:S01]  /*52e70*/  IMAD.WIDE R164, R13, 0x4, R2 ;  /* 0x000000040da47825 */ /* 0x002fe200078e0202 */
[----:B------:R-:W-:Y:S01]  /*52e80*/  ISETP.LT.AND P5, PT, R8, UR7, !P5 ;  /* 0x0000000708007c0c */ /* 0x000fe2000efa1270 */
[----:B------:R-:W-:Y:S01]  /*52e90*/  ULDC UR7, c[0x0][0x22c] ;  /* 0x00008b0000077ab9 */ /* 0x000fe20000000800 */
[----:B------:R-:W-:-:S09]  /*52ea0*/  ULDC UR8, c[0x0][0x228] ;  /* 0x00008a0000087ab9 */ /* 0x000fd20000000800 */
[----:B------:R1:W-:Y:S04]  /*52eb0*/  @P6 STG.E desc[UR4][R164.64], R19 ;  /* 0x00000013a4006986 */ /* 0x0003e8000c101904 */
[----:B-1----:R-:W4:Y:S01]  /*52ec0*/  LDL.LU R19, [R1+0x830] ;  /* 0x0008300001137983 */ /* 0x002f220000300800 */
[----:B------:R-:W-:-:S03]  /*52ed0*/  IMAD.WIDE R164, R13, 0x4, R4 ;  /* 0x000000040da47825 */ /* 0x000fc600078e0204 */
[----:B------:R-:W4:Y:S01]  /*52ee0*/  LDL.LU R13, [R1+0xfa8] ;  /* 0x000fa800010d7983 */ /* 0x000f220000300800 */
[----:B------:R-:W-:-:S03]  /*52ef0*/  VIADD R23, R6, 0x17 ;  /* 0x0000001706177836 */ /* 0x000fc60000000000 */
[----:B--2---:R1:W-:Y:S02]  /*52f00*/  @P5 STG.E desc[UR4][R164.64], R14 ;  /* 0x0000000ea4005986 */ /* 0x0043e4000c101904 */
[----:B------:R-:W-:Y:S01]  /*52f10*/  ISETP.GE.AND P5, PT, R23, UR7, PT ;  /* 0x0000000717007c0c */ /* 0x000fe2000bfa6270 */
[----:B------:R-:W-:-:S03]  /*52f20*/  ULDC UR7, c[0x0][0x228] ;  /* 0x00008a0000077ab9 */ /* 0x000fc60000000800 */
[----:B------:R-:W-:Y:S01]  /*52f30*/  ISETP.LT.AND P6, PT, R7, UR8, !P5 ;  /* 0x0000000807007c0c */ /* 0x000fe2000efc1270 */
[----:B-1----:R-:W2:Y:S01]  /*52f40*/  LDL.LU R14, [R1+0x430] ;  /* 0x00043000010e7983 */ /* 0x002ea20000300800 */
[----:B---3--:R-:W-:-:S03]  /*52f50*/  IMAD.WIDE R164, R12, 0x4, R2 ;  /* 0x000000040ca47825 */ /* 0x008fc600078e0202 */
[----:B------:R-:W3:Y:S01]  /*52f60*/  LDL.LU R20, [R1+0x30] ;  /* 0x0000300001147983 */ /* 0x000ee20000300800 */
[----:B------:R-:W-:Y:S01]  /*52f70*/  ISETP.LT.AND P5, PT, R8, UR7, !P5 ;  /* 0x0000000708007c0c */ /* 0x000fe2000efa1270 */
[----:B------:R-:W-:Y:S01]  /*52f80*/  ULDC UR7, c[0x0][0x22c] ;  /* 0x00008b0000077ab9 */ /* 0x000fe20000000800 */
[----:B------:R-:W-:-:S05]  /*52f90*/  VIADD R23, R6, 0x18 ;  /* 0x0000001806177836 */ /* 0x000fca0000000000 */
[----:B------:R1:W-:Y:S01]  /*52fa0*/  @P6 STG.E desc[UR4][R164.64], R18 ;  /* 0x00000012a4006986 */ /* 0x0003e2000c101904 */
[----:B------:R-:W-:Y:S01]  /*52fb0*/  ULDC UR8, c[0x0][0x228] ;  /* 0x00008a0000087ab9 */ /* 0x000fe20000000800 */
[----:B-1----:R-:W-:Y:S02]  /*52fc0*/  IMAD.WIDE R164, R12, 0x4, R4 ;  /* 0x000000040ca47825 */ /* 0x002fe400078e0204 */
[----:B------:R-:W3:Y:S04]  /*52fd0*/  LDL.LU R12, [R1+0xfac] ;  /* 0x000fac00010c7983 */ /* 0x000ee80000300800 */
[----:B------:R1:W-:Y:S04]  /*52fe0*/  @P5 STG.E desc[UR4][R164.64], R15 ;  /* 0x0000000fa4005986 */ /* 0x0003e8000c101904 */
[----:B-1----:R-:W3:Y:S01]  /*52ff0*/  LDL.LU R15, [R1+0xc34] ;  /* 0x000c3400010f7983 */ /* 0x002ee20000300800 */
[----:B------:R-:W-:Y:S01]  /*53000*/  ISETP.GE.AND P5, PT, R23, UR7, PT ;  /* 0x0000000717007c0c */ /* 0x000fe2000bfa6270 */
[----:B------:R-:W-:-:S02]  /*53010*/  ULDC UR7, c[0x0][0x228] ;  /* 0x00008a0000077ab9 */ /* 0x000fc40000000800 */
[----:B------:R-:W3:Y:S01]  /*53020*/  LDL.LU R18, [R1+0x834] ;  /* 0x0008340001127983 */ /* 0x000ee20000300800 */
        /* <DEDUP_REMOVED lines=14> */
[----:B-1----:R-:W4:Y:S01]  /*53110*/  LDL.LU R19, [R1+0x34] ;  /* 0x0000340001137983 */ /* 0x002f220000300800 */
[----:B------:R-:W-:Y:S01]  /*53120*/  ISETP.LT.AND P5, PT, R8, UR7, !P5 ;  /* 0x0000000708007c0c */ /* 0x000fe2000efa1270 */
[----:B------:R-:W-:Y:S01]  /*53130*/  IMAD.WIDE R164, R13, 0x4, R2 ;  /* 0x000000040da47825 */ /* 0x000fe200078e0202 */
[----:B------:R-:W-:Y:S01]  /*53140*/  ULDC UR7, c[0x0][0x22c] ;  /* 0x00008b0000077ab9 */ /* 0x000fe20000000800 */
[----:B------:R-:W-:Y:S02]  /*53150*/  ULDC UR8, c[0x0][0x228] ;  /* 0x00008a0000087ab9 */ /* 0x000fe40000000800 */
[----:B------:R-:W-:-:S06]  /*53160*/  VIADD R23, R6, 0x1a ;  /* 0x0000001a06177836 */ /* 0x000fcc0000000000 */
[----:B--2---:R1:W-:Y:S02]  /*53170*/  @P6 STG.E desc[UR4][R164.64], R14 ;  /* 0x0000000ea4006986 */ /* 0x0043e4000c101904 */
[----:B-1----:R-:W-:Y:S02]  /*53180*/  IMAD.WIDE R164, R13, 0x4, R4 ;  /* 0x000000040da47825 */ /* 0x002fe400078e0204 */
[----:B------:R-:W2:Y:S04]  /*53190*/  LDL.LU R14, [R1+0xc38] ;  /* 0x000c3800010e7983 */ /* 0x000ea80000300800 */
[----:B------:R-:W2:Y:S04]  /*531a0*/  LDL.LU R13, [R1+0xfb4] ;  /* 0x000fb400010d7983 */ /* 0x000ea80000300800 */
[----:B---3--:R1:W-:Y:S01]  /*531b0*/  @P5 STG.E desc[UR4][R164.64], R20 ;  /* 0x00000014a4005986 */ /* 0x0083e2000c101904 */
[----:B------:R-:W-:Y:S01]  /*531c0*/  ISETP.GE.AND P5, PT, R23, UR7, PT ;  /* 0x0000000717007c0c */ /* 0x000fe2000bfa6270 */
[----:B------:R-:W-:-:S02]  /*531d0*/  ULDC UR7, c[0x0][0x228] ;  /* 0x00008a0000077ab9 */ /* 0x000fc40000000800 */
[----:B------:R-:W3:Y:S01]  /*531e0*/  LDL.LU R230, [R1+0x838] ;  /* 0x0008380001e67983 */ /* 0x000ee20000300800 */
[----:B------:R-:W-:Y:S01]  /*531f0*/  ISETP.LT.AND P6, PT, R7, UR8, !P5 ;  /* 0x0000000807007c0c */ /* 0x000fe2000efc1270 */
[----:B-1----:R-:W-:Y:S01]  /*53200*/  IMAD.WIDE R164, R12, 0x4, R2 ;  /* 0x000000040ca47825 */ /* 0x002fe200078e0202 */
[----:B------:R-:W-:-:S11]  /*53210*/  ULDC UR8, c[0x0][0x228] ;  /* 0x00008a0000087ab9 */ /* 0x000fd60000000800 */
        /* <DEDUP_REMOVED lines=12> */
[----:B-1----:R-:W3:Y:S01]  /*532e0*/  LDL.LU R18, [R1+0xc3c] ;  /* 0x000c3c0001127983 */ /* 0x002ee20000300800 */
        /* <DEDUP_REMOVED lines=17> */
[----:B-1----:R-:W4:Y:S01]  /*53400*/  LDL.LU R19, [R1+0x43c] ;  /* 0x00043c0001137983 */ /* 0x002f220000300800 */
[----:B--2---:R-:W-:-:S07]  /*53410*/  IMAD.WIDE R164, R13, 0x4, R2 ;  /* 0x000000040da47825 */ /* 0x004fce00078e0202 */
[----:B------:R1:W-:Y:S02]  /*53420*/  @P6 STG.E desc[UR4][R164.64], R14 ;  /* 0x0000000ea4006986 */ /* 0x0003e4000c101904 */
[----:B-1----:R-:W-:Y:S02]  /*53430*/  IMAD.WIDE R164, R13, 0x4, R4 ;  /* 0x000000040da47825 */ /* 0x002fe400078e0204 */
        /* <DEDUP_REMOVED lines=24> */
[----:B------:R1:W-:Y:S04]  /*535c0*/  @P6 STG.E desc[UR4][R164.64], R18 ;  /* 0x00000012a4006986 */ /* 0x0003e8000c101904 */
[----:B-1----:R-:W4:Y:S01]  /*535d0*/  LDL.LU R18, [R1+0x840] ;  /* 0x0008400001127983 */ /* 0x002f220000300800 */
[----:B------:R-:W-:-:S03]  /*535e0*/  IMAD.WIDE R164, R16, 0x4, R4 ;  /* 0x0000000410a47825 */ /* 0x000fc600078e0204 */
[----:B------:R-:W4:Y:S04]  /*535f0*/  LDL.LU R16, [R1+0xfc8] ;  /* 0x000fc80001107983 */ /* 0x000f280000300800 */
[----:B------:R1:W-:Y:S01]  /*53600*/  @P5 STG.E desc[UR4][R164.64], R17 ;  /* 0x00000011a4005986 */ /* 0x0003e2000c101904 */
[----:B------:R-:W-:Y:S01]  /*53610*/  ISETP.GE.AND P5, PT, R23, UR7, PT ;  /* 0x0000000717007c0c */ /* 0x000fe2000bfa6270 */
[----:B------:R-:W-:-:S03]  /*53620*/  ULDC UR7, c[0x0][0x228] ;  /* 0x00008a0000077ab9 */ /* 0x000fc60000000800 */
[----:B------:R-:W-:Y:S01]  /*53630*/  ISETP.LT.AND P6, PT, R7, UR8, !P5 ;  /* 0x0000000807007c0c */ /* 0x000fe2000efc1270 */
[----:B-1----:R-:W4:Y:S01]  /*53640*/  LDL.LU R17, [R1+0x440] ;  /* 0x0004400001117983 */ /* 0x002f220000300800 */
[----:B------:R-:W-:Y:S01]  /*53650*/  VIADD R23, R6, 0x20 ;  /* 0x0000002006177836 */ /* 0x000fe20000000000 */
[----:B------:R-:W-:Y:S02]  /*53660*/  ULDC UR8, c[0x0][0x228] ;  /* 0x00008a0000087ab9 */ /* 0x000fe40000000800 */
[----:B------:R-:W4:Y:S01]  /*53670*/  LDL.LU R20, [R1+0x40] ;  /* 0x0000400001147983 */ /* 0x000f220000300800 */
[----:B------:R-:W-:Y:S01]  /*53680*/  ISETP.LT.AND P5, PT, R8, UR7, !P5 ;  /* 0x0000000708007c0c */ /* 0x000fe2000efa1270 */
[----:B------:R-:W-:Y:S01]  /*53690*/  ULDC UR7, c[0x0][0x22c] ;  /* 0x00008b0000077ab9 */ /* 0x000fe20000000800 */
[----:B--2---:R-:W-:-:S05]  /*536a0*/  IMAD.WIDE R164, R13, 0x4, R2 ;  /* 0x000000040da47825 */ /* 0x004fca00078e0202 */
[----:B------:R1:W-:Y:S02]  /*536b0*/  @P6 STG.E desc[UR4][R164.64], R19 ;  /* 0x00000013a4006986 */ /* 0x0003e4000c101904 */
[----:B-1----:R-:W-:Y:S02]  /*536c0*/  IMAD.WIDE R164, R13, 0x4, R4 ;  /* 0x000000040da47825 */ /* 0x002fe400078e0204 */
[----:B------:R-:W2:Y:S04]  /*536d0*/  LDL.LU R13, [R1+0xfcc] ;  /* 0x000fcc00010d7983 */ /* 0x000ea80000300800 */
[----:B---3--:R1:W-:Y:S01]  /*536e0*/  @P5 STG.E desc[UR4][R164.64], R14 ;  /* 0x0000000ea4005986 */ /* 0x0083e2000c101904 */
[----:B------:R-:W-:Y:S01]  /*536f0*/  ISETP.GE.AND P5, PT, R23, UR7, PT ;  /* 0x0000000717007c0c */ /* 0x000fe2000bfa6270 */
[----:B------:R-:W-:-:S03]  /*53700*/  ULDC UR7, c[0x0][0x228] ;  /* 0x00008a0000077ab9 */ /* 0x000fc60000000800 */
[----:B------:R-:W-:Y:S01]  /*53710*/  ISETP.LT.AND P6, PT, R7, UR8, !P5 ;  /* 0x0000000807007c0c */ /* 0x000fe2000efc1270 */
[----:B-1----:R-:W3:Y:S01]  /*53720*/  LDL.LU R14, [R1+0xe14] ;  /* 0x000e1400010e7983 */ /* 0x002ee20000300800 */
[----:B------:R-:W-:-:S03]  /*53730*/  IMAD.WIDE R164, R12, 0x4, R2 ;  /* 0x000000040ca47825 */ /* 0x000fc600078e0202 */
[----:B------:R-:W3:Y:S01]  /*53740*/  LDL.LU R19, [R1+0x844] ;  /* 0x0008440001137983 */ /* 0x000ee20000300800 */
[----:B------:R-:W-:-:S07]  /*53750*/  ULDC UR8, c[0x0][0x228] ;  /* 0x00008a0000087ab9 */ /* 0x000fce0000000800 */
[----:B------:R1:W-:Y:S02]  /*53760*/  @P6 STG.E desc[UR4][R164.64], R15 ;  /* 0x0000000fa4006986 */ /* 0x0003e4000c101904 */
[----:B-1----:R-:W-:Y:S02]  /*53770*/  IMAD.WIDE R164, R12, 0x4, R4 ;  /* 0x000000040ca47825 */ /* 0x002fe400078e0204 */
[----:B------:R-:W3:Y:S04]  /*53780*/  LDL.LU R15, [R1+0x444] ;  /* 0x00044400010f7983 */ /* 0x000ee80000300800 */
[----:B------:R-:W3:Y:S01]  /*53790*/  LDL.LU R12, [R1+0xfd0] ;  /* 0x000fd000010c7983 */ /* 0x000ee20000300800 */
[----:B------:R-:W-:Y:S01]  /*537a0*/  ISETP.LT.AND P5, PT, R8, UR7, !P5 ;  /* 0x0000000708007c0c */ /* 0x000fe2000efa1270 */
[----:B------:R-:W-:Y:S01]  /*537b0*/  VIADD R23, R6, 0x21 ;  /* 0x0000002106177836 */ /* 0x000fe20000000000 */
[----:B------:R-:W-:-:S11]  /*537c0*/  ULDC UR7, c[0x0][0x22c] ;  /* 0x00008b0000077ab9 */ /* 0x000fd60000000800 */
[----:B----4-:R1:W-:Y:S01]  /*537d0*/  @P5 STG.E desc[UR4][R164.64], R18 ;  /* 0x00000012a4005986 */ /* 0x0103e2000c101904 */
        /* <DEDUP_REMOVED lines=18> */
[----:B--2---:R-:W-:Y:S01]  /*53900*/  IMAD.WIDE R164, R13, 0x4, R2 ;  /* 0x000000040da47825 */ /* 0x004fe200078e0202 */
[----:B------:R-:W-:Y:S01]  /*53910*/  ISETP.LT.AND P5, PT, R8, UR7, !P5 ;  /* 0x0000000708007c0c */ /* 0x000fe2000efa1270 */
[----:B------:R-:W-:Y:S01]  /*53920*/  ULDC UR7, c[0x0][0x22c] ;  /* 0x00008b0000077ab9 */ /* 0x000fe20000000800 */
[----:B------:R-:W-:Y:S01]  /*53930*/  ULDC UR8, c[0x0][0x228] ;  /* 0x00008a0000087ab9 */ /* 0x000fe20000000800 */
[----:B------:R-:W-:-:S08]  /*53940*/  VIADD R23, R6, 0x23 ;  /* 0x0000002306177836 */ /* 0x000fd00000000000 */
[----:B---3--:R1:W-:Y:S02]  /*53950*/  @P6 STG.E desc[UR4][R164.64], R14 ;  /* 0x0000000ea4006986 */ /* 0x0083e4000c101904 */
[----:B-1----:R-:W-:Y:S02]  /*53960*/  IMAD.WIDE R164, R13, 0x4, R4 ;  /* 0x000000040da47825 */ /* 0x002fe400078e0204 */
[----:B------:R-:W2:Y:S04]  /*53970*/  LDL.LU R14, [R1+0x448] ;  /* 0x00044800010e7983 */ /* 0x000ea80000300800 */
[----:B------:R-:W3:Y:S04]  /*53980*/  LDL.LU R13, [R1+0xfd8] ;  /* 0x000fd800010d7983 */ /* 0x000ee80000300800 */
[----:B------:R1:W-:Y:S01]  /*53990*/  @P5 STG.E desc[UR4][R164.64], R19 ;  /* 0x00000013a4005986 */ /* 0x0003e2000c101904 */
[----:B------:R-:W-:Y:S01]  /*539a0*/  ISETP.GE.AND P5, PT, R23, UR7, PT ;  /* 0x0000000717007c0c */ /* 0x000fe2000bfa6270 */
[----:B------:R-:W-:-:S02]  /*539b0*/  ULDC UR7, c[0x0][0x228] ;  /* 0x00008a0000077ab9 */ /* 0x000fc40000000800 */
[----:B------:R-:W2:Y:S01]  /*539c0*/  LDL.LU R20, [R1+0x48] ;  /* 0x0000480001147983 */ /* 0x000ea20000300800 */
[----:B------:R-:W-:Y:S01]  /*539d0*/  ISETP.LT.AND P6, PT, R7, UR8, !P5 ;  /* 0x0000000807007c0c */ /* 0x000fe2000efc1270 */
[----:B-1----:R-:W-:Y:S02]  /*539e0*/  IMAD.WIDE R164, R12, 0x4, R2 ;  /* 0x000000040ca47825 */ /* 0x002fe400078e0202 */
        /* <DEDUP_REMOVED lines=9> */
[----:B----4-:R1:W-:Y:S01]  /*53a80*/  @P5 STG.E desc[UR4][R164.64], R18 ;  /* 0x00000012a4005986 */ /* 0x0103e2000c101904 */
        /* <DEDUP_REMOVED lines=8> */
[----:B------:R-:W-:-:S07]  /*53b10*/  IMAD.WIDE R164, R16, 0x4, R2 ;  /* 0x0000000410a47825 */ /* 0x000fce00078e0202 */
        /* <DEDUP_REMOVED lines=12> */
[----:B---3--:R-:W-:-:S08]  /*53be0*/  IMAD.WIDE R164, R13, 0x4, R2 ;  /* 0x000000040da47825 */ /* 0x008fd000078e0202 */
[----:B--2---:R1:W-:Y:S02]  /*53bf0*/  @P6 STG.E desc[UR4][R164.64], R14 ;  /* 0x0000000ea4006986 */ /* 0x0043e4000c101904 */
[----:B-1----:R-:W-:Y:S02]  /*53c00*/  IMAD.WIDE R164, R13, 0x4, R4 ;  /* 0x000000040da47825 */ /* 0x002fe400078e0204 */
[----:B------:R-:W2:Y:S04]  /*53c10*/  LDL.LU R14, [R1+0xc40] ;  /* 0x000c4000010e7983 */ /* 0x000ea80000300800 */
[----:B------:R-:W3:Y:S04]  /*53c20*/  LDL.LU R13, [R1+0xfe4] ;  /* 0x000fe400010d7983 */ /* 0x000ee80000300800 */
        /* <DEDUP_REMOVED lines=9> */
[----:B-1----:R-:W2:Y:S01]  /*53cc0*/  LDL.LU R19, [R1+0x850] ;  /* 0x0008500001137983 */ /* 0x002ea20000300800 */
[----:B------:R-:W-:-:S03]  /*53cd0*/  IMAD.WIDE R164, R12, 0x4, R4 ;  /* 0x000000040ca47825 */ /* 0x000fc600078e0204 */
[----:B------:R-:W2:Y:S04]  /*53ce0*/  LDL.LU R12, [R1+0xfe8] ;  /* 0x000fe800010c7983 */ /* 0x000ea80000300800 */
[----:B------:R1:W-:Y:S04]  /*53cf0*/  @P5 STG.E desc[UR4][R164.64], R15 ;  /* 0x0000000fa4005986 */ /* 0x0003e8000c101904 */
[----:B-1----:R-:W2:Y:S01]  /*53d00*/  LDL.LU R15, [R1+0x450] ;  /* 0x00045000010f7983 */ /* 0x002ea20000300800 */
[----:B------:R-:W-:-:S03]  /*53d10*/  VIADD R23, R6, 0x27 ;  /* 0x0000002706177836 */ /* 0x000fc60000000000 */
[----:B------:R-:W2:Y:S02]  /*53d20*/  LDL.LU R20, [R1+0x50] ;  /* 0x0000500001147983 */ /* 0x000ea40000300800 */
        /* <DEDUP_REMOVED lines=16> */
[----:B------:R-:W-:Y:S02]  /*53e30*/  VIADD R23, R6, 0x29 ;  /* 0x0000002906177836 */ /* 0x000fe40000000000 */
[----:B-1----:R-:W4:Y:S01]  /*53e40*/  LDL.LU R17, [R1+0x854] ;  /* 0x0008540001117983 */ /* 0x002f220000300800 */
[----:B------:R-:W-:Y:S01]  /*53e50*/  ISETP.LT.AND P5, PT, R8, UR7, !P5 ;  /* 0x0000000708007c0c */ /* 0x000fe2000efa1270 */
[----:B------:R-:W-:Y:S01]  /*53e60*/  ULDC UR7, c[0x0][0x22c] ;  /* 0x00008b0000077ab9 */ /* 0x000fe20000000800 */
[----:B------:R-:W-:Y:S01]  /*53e70*/  ULDC UR8, c[0x0][0x228] ;  /* 0x00008a0000087ab9 */ /* 0x000fe20000000800 */
[----:B---3--:R-:W-:-:S06]  /*53e80*/  IMAD.WIDE R164, R13, 0x4, R2 ;  /* 0x000000040da47825 */ /* 0x008fcc00078e0202 */
        /* <DEDUP_REMOVED lines=8> */
[----:B-1----:R-:W2:Y:S01]  /*53f10*/  LDL.LU R19, [R1+0x54] ;  /* 0x0000540001137983 */ /* 0x002ea20000300800 */
[----:B------:R-:W-:Y:S01]  /*53f20*/  IMAD.WIDE R164, R12, 0x4, R2 ;  /* 0x000000040ca47825 */ /* 0x000fe200078e0202 */
[----:B------:R-:W-:-:S10]  /*53f30*/  ULDC UR8, c[0x0][0x228] ;  /* 0x00008a0000087ab9 */ /* 0x000fd40000000800 */
[----:B------:R1:W-:Y:S02]  /*53f40*/  @P6 STG.E desc[UR4][R164.64], R15 ;  /* 0x0000000fa4006986 */ /* 0x0003e4000c101904 */
[----:B-1----:R-:W-:Y:S02]  /*53f50*/  IMAD.WIDE R164, R12, 0x4, R4 ;  /* 0x000000040ca47825 */ /* 0x002fe400078e0204 */
[----:B------:R-:W2:Y:S04]  /*53f60*/  LDL.LU R15, [R1+0xc48] ;  /* 0x000c4800010f7983 */ /* 0x000ea80000300800 */
[----:B------:R-:W2:Y:S01]  /*53f70*/  LDL.LU R12, [R1+0xff4] ;  /* 0x000ff400010c7983 */ /* 0x000ea20000300800 */
[----:B------:R-:W-:Y:S01]  /*53f80*/  ISETP.LT.AND P5, PT, R8, UR7, !P5 ;  /* 0x0000000708007c0c */ /* 0x000fe2000efa1270 */
[----:B------:R-:W-:Y:S01]  /*53f90*/  VIADD R23, R6, 0x2a ;  /* 0x0000002a06177836 */ /* 0x000fe20000000000 */
[----:B------:R-:W-:Y:S01]  /*53fa0*/  ULDC UR7, c[0x0][0x22c] ;  /* 0x00008b0000077ab9 */ /* 0x000fe20000000800 */
[----:B------:R-:W2:Y:S10]  /*53fb0*/  LDL.LU R230, [R1+0x858] ;  /* 0x0008580001e67983 */ /* 0x000eb40000300800 */
        /* <DEDUP_REMOVED lines=18> */
[----:B---3--:R-:W-:Y:S02]  /*540e0*/  IMAD.WIDE R164, R13, 0x4, R2 ;  /* 0x000000040da47825 */ /* 0x008fe400078e0202 */
[----:B------:R-:W3:Y:S01]  /*540f0*/  LDL.LU R17, [R1+0xc4c] ;  /* 0x000c4c0001117983 */ /* 0x000ee20000300800 */
[----:B------:R-:W-:-:S09]  /*54100*/  ULDC UR8, c[0x0][0x228] ;  /* 0x00008a0000087ab9 */ /* 0x000fd20000000800 */
[----:B--2---:R1:W-:Y:S01]  /*54110*/  @P6 STG.E desc[UR4][R164.64], R14 ;  /* 0x0000000ea4006986 */ /* 0x0043e2000c101904 */
[----:B------:R-:W-:Y:S01]  /*54120*/  ISETP.LT.AND P5, PT, R8, UR7, !P5 ;  /* 0x0000000708007c0c */ /* 0x000fe2000efa1270 */
[----:B------:R-:W-:Y:S01]  /*54130*/  VIADD R23, R6, 0x2c ;  /* 0x0000002c06177836 */ /* 0x000fe20000000000 */
[----:B------:R-:W-:Y:S01]  /*54140*/  ULDC UR7, c[0x0][0x22c] ;  /* 0x00008b0000077ab9 */ /* 0x000fe20000000800 */
[----:B-1----:R-:W-:Y:S02]  /*54150*/  IMAD.WIDE R164, R13, 0x4, R4 ;  /* 0x000000040da47825 */ /* 0x002fe400078e0204 */
[----:B------:R-:W2:Y:S04]  /*54160*/  LDL.LU R13, [R1+0xffc] ;  /* 0x000ffc00010d7983 */ /* 0x000ea80000300800 */
[----:B------:R-:W3:Y:S04]  /*54170*/  LDL.LU R14, [R1+0x85c] ;  /* 0x00085c00010e7983 */ /* 0x000ee80000300800 */
[----:B------:R1:W-:Y:S01]  /*54180*/  @P5 STG.E desc[UR4][R164.64], R19 ;  /* 0x00000013a4005986 */ /* 0x0003e2000c101904 */
[----:B------:R-:W-:Y:S01]  /*54190*/  ISETP.GE.AND P5, PT, R23, UR7, PT ;  /* 0x0000000717007c0c */ /* 0x000fe2000bfa6270 */
[----:B------:R-:W-:-:S03]  /*541a0*/  ULDC UR7, c[0x0][0x228] ;  /* 0x00008a0000077ab9 */ /* 0x000fc60000000800 */
[----:B------:R-:W-:Y:S01]  /*541b0*/  ISETP.LT.AND P6, PT, R7, UR8, !P5 ;  /* 0x0000000807007c0c */ /* 0x000fe2000efc1270 */
[----:B-1----:R-:W3:Y:S01]  /*541c0*/  LDL.LU R19, [R1+0x45c] ;  /* 0x00045c0001137983 */ /* 0x002ee20000300800 */
[----:B------:R-:W-:Y:S01]  /*541d0*/  IMAD.WIDE R164, R12, 0x4, R2 ;  /* 0x000000040ca47825 */ /* 0x000fe200078e0202 */
[----:B------:R-:W-:-:S10]  /*541e0*/  ULDC UR8, c[0x0][0x228] ;  /* 0x00008a0000087ab9 */ /* 0x000fd40000000800 */
        /* <DEDUP_REMOVED lines=24> */
[----:B--2---:R-:W-:Y:S01]  /*54370*/  IMAD.WIDE R164, R13, 0x4, R2 ;  /* 0x000000040da47825 */ /* 0x004fe200078e0202 */
[----:B------:R-:W-:-:S11]  /*54380*/  ULDC UR8, c[0x0][0x228] ;  /* 0x00008a0000087ab9 */ /* 0x000fd60000000800 */
[----:B---3--:R1:W-:Y:S01]  /*54390*/  @P6 STG.E desc[UR4][R164.64], R17 ;  /* 0x00000011a4006986 */ /* 0x0083e2000c101904 */
[----:B------:R-:W-:Y:S01]  /*543a0*/  ISETP.LT.AND P5, PT, R8, UR7, !P5 ;  /* 0x0000000708007c0c */ /* 0x000fe2000efa1270 */
[----:B------:R-:W-:Y:S01]  /*543b0*/  VIADD R23, R6, 0x2f ;  /* 0x0000002f06177836 */ /* 0x000fe20000000000 */
[----:B------:R-:W-:Y:S01]  /*543c0*/  ULDC UR7, c[0x0][0x22c] ;  /* 0x00008b0000077ab9 */ /* 0x000fe20000000800 */
[----:B-1----:R-:W2:Y:S01]  /*543d0*/  LDL.LU R17, [R1+0x860] ;  /* 0x0008600001117983 */ /* 0x002ea20000300800 */
[----:B------:R-:W-:-:S03]  /*543e0*/  IMAD.WIDE R164, R13, 0x4, R4 ;  /* 0x000000040da47825 */ /* 0x000fc600078e0204 */
[----:B------:R-:W3:Y:S06]  /*543f0*/  LDL.LU R13, [R1+0x1008] ;  /* 0x00100800010d7983 */ /* 0x000eec0000300800 */
[----:B------:R1:W-:Y:S01]  /*54400*/  @P5 STG.E desc[UR4][R164.64], R14 ;  /* 0x0000000ea4005986 */ /* 0x0003e2000c101904 */
[----:B------:R-:W-:Y:S01]  /*54410*/  ISETP.GE.AND P5, PT, R23, UR7, PT ;  /* 0x0000000717007c0c */ /* 0x000fe2000bfa6270 */
[----:B------:R-:W-:-:S03]  /*54420*/  ULDC UR7, c[0x0][0x228] ;  /* 0x00008a0000077ab9 */ /* 0x000fc60000000800 */
[----:B------:R-:W-:Y:S01]  /*54430*/  ISETP.LT.AND P6, PT, R7, UR8, !P5 ;  /* 0x0000000807007c0c */ /* 0x000fe2000efc1270 */
[----:B-1----:R-:W3:Y:S01]  /*54440*/  LDL.LU R14, [R1+0x460] ;  /* 0x00046000010e7983 */ /* 0x002ee20000300800 */
[----:B------:R-:W-:-:S03]  /*54450*/  IMAD.WIDE R164, R12, 0x4, R2 ;  /* 0x000000040ca47825 */ /* 0x000fc600078e0202 */
        /* <DEDUP_REMOVED lines=23> */
[----:B--2---:R1:W-:Y:S01]  /*545d0*/  @P5 STG.E desc[UR4][R164.64], R17 ;  /* 0x00000011a4005986 */ /* 0x0043e2000c101904 */
[----:B------:R-:W-:Y:S01]  /*545e0*/  ISETP.GE.AND P5, PT, R23, UR7, PT ;  /* 0x0000000717007c0c */ /* 0x000fe2000bfa6270 */
[----:B------:R-:W-:-:S03]  /*545f0*/  ULDC UR7, c[0x0][0x228] ;  /* 0x00008a0000077ab9 */ /* 0x000fc60000000800 */
[----:B------:R-:W-:Y:S01]  /*54600*/  ISETP.LT.AND P6, PT, R7, UR8, !P5 ;  /* 0x0000000807007c0c */ /* 0x000fe2000efc1270 */
[----:B-1----:R-:W2:Y:S01]  /*54610*/  LDL.LU R17, [R1+0x64] ;  /* 0x0000640001117983 */ /* 0x002ea20000300800 */
[----:B------:R-:W-:Y:S01]  /*54620*/  ISETP.LT.AND P5, PT, R8, UR7, !P5 ;  /* 0x0000000708007c0c */ /* 0x000fe2000efa1270 */
[----:B---3--:R-:W-:Y:S01]  /*54630*/  IMAD.WIDE R164, R13, 0x4, R2 ;  /* 0x000000040da47825 */ /* 0x008fe200078e0202 */
[----:B------:R-:W-:Y:S01]  /*54640*/  ULDC UR7, c[0x0][0x22c] ;  /* 0x00008b0000077ab9 */ /* 0x000fe20000000800 */
[----:B------:R-:W-:Y:S02]  /*54650*/  ULDC UR8, c[0x0][0x228] ;  /* 0x00008a0000087ab9 */ /* 0x000fe40000000800 */
[----:B------:R-:W-:-:S06]  /*54660*/  VIADD R23, R6, 0x32 ;  /* 0x0000003206177836 */ /* 0x000fcc0000000000 */
[----:B------:R1:W-:Y:S02]  /*54670*/  @P6 STG.E desc[UR4][R164.64], R14 ;  /* 0x0000000ea4006986 */ /* 0x0003e4000c101904 */
[----:B-1----:R-:W-:Y:S02]  /*54680*/  IMAD.WIDE R164, R13, 0x4, R4 ;  /* 0x000000040da47825 */ /* 0x002fe400078e0204 */
[----:B------:R-:W3:Y:S04]  /*54690*/  LDL.LU R14, [R1+0xc58] ;  /* 0x000c5800010e7983 */ /* 0x000ee80000300800 */
[----:B------:R-:W3:Y:S04]  /*546a0*/  LDL.LU R13, [R1+0x1014] ;  /* 0x00101400010d7983 */ /* 0x000ee80000300800 */
[----:B------:R1:W-:Y:S01]  /*546b0*/  @P5 STG.E desc[UR4][R164.64], R20 ;  /* 0x00000014a4005986 */ /* 0x0003e2000c101904 */
        /* <DEDUP_REMOVED lines=37> */
[----:B---3--:R-:W-:-:S07]  /*54910*/  IMAD.WIDE R164, R13, 0x4, R2 ;  /* 0x000000040da47825 */ /* 0x008fce00078e0202 */
[----:B------:R1:W-:Y:S02]  /*54920*/  @P6 STG.E desc[UR4][R164.64], R14 ;  /* 0x0000000ea4006986 */ /* 0x0003e4000c101904 */
[----:B-1----:R-:W-:Y:S02]  /*54930*/  IMAD.WIDE R164, R13, 0x4, R4 ;  /* 0x000000040da47825 */ /* 0x002fe400078e0204 */
[----:B------:R-:W3:Y:S04]  /*54940*/  LDL.LU R13, [R1+0x1020] ;  /* 0x00102000010d7983 */ /* 0x000ee80000300800 */
[----:B------:R1:W-:Y:S01]  /*54950*/  @P5 STG.E desc[UR4][R164.64], R230 ;  /* 0x000000e6a4005986 */ /* 0x0003e2000c101904 */
[----:B------:R-:W-:Y:S01]  /*54960*/  ISETP.GE.AND P5, PT, R23, UR7, PT ;  /* 0x0000000717007c0c */ /* 0x000fe2000bfa6270 */
[----:B------:R-:W-:-:S02]  /*54970*/  ULDC UR7, c[0x0][0x228] ;  /* 0x00008a0000077ab9 */ /* 0x000fc40000000800 */
[----:B------:R-:W2:Y:S01]  /*54980*/  LDL.LU R14, [R1+0x6c] ;  /* 0x00006c00010e7983 */ /* 0x000ea20000300800 */
[----:B------:R-:W-:Y:S01]  /*54990*/  ISETP.LT.AND P6, PT, R7, UR8, !P5 ;  /* 0x0000000807007c0c */ /* 0x000fe2000efc1270 */
[----:B-1----:R-:W-:Y:S01]  /*549a0*/  IMAD.WIDE R164, R12, 0x4, R2 ;  /* 0x000000040ca47825 */ /* 0x002fe200078e0202 */
[----:B------:R-:W-:-:S11]  /*549b0*/  ULDC UR8, c[0x0][0x228] ;  /* 0x00008a0000087ab9 */ /* 0x000fd60000000800 */
        /* <DEDUP_REMOVED lines=30> */
[----:B---3--:R-:W-:-:S05]  /*54ba0*/  IMAD.WIDE R164, R13, 0x4, R2 ;  /* 0x000000040da47825 */ /* 0x008fca00078e0202 */
[----:B--2---:R1:W-:Y:S02]  /*54bb0*/  @P6 STG.E desc[UR4][R164.64], R17 ;  /* 0x00000011a4006986 */ /* 0x0043e4000c101904 */
[----:B-1----:R-:W-:Y:S02]  /*54bc0*/  IMAD.WIDE R164, R13, 0x4, R4 ;  /* 0x000000040da47825 */ /* 0x002fe400078e0204 */
[----:B------:R-:W2:Y:S04]  /*54bd0*/  LDL.LU R13, [R1+0x102c] ;  /* 0x00102c00010d7983 */ /* 0x000ea80000300800 */
[----:B------:R1:W-:Y:S01]  /*54be0*/  @P5 STG.E desc[UR4][R164.64], R14 ;  /* 0x0000000ea4005986 */ /* 0x0003e2000c101904 */
        /* <DEDUP_REMOVED lines=37> */
[----:B--2---:R-:W-:-:S08]  /*54e40*/  IMAD.WIDE R164, R13, 0x4, R2 ;  /* 0x000000040da47825 */ /* 0x004fd000078e0202 */
        /* <DEDUP_REMOVED lines=45> */
[----:B------:R1:W-:Y:S01]  /*55120*/  @P5 STG.E desc[UR4][R164.64], R20 ;  /* 0x00000014a4005986 */ /* 0x0003e2000c101904 */
[----:B------:R-:W-:Y:S01]  /*55130*/  ISETP.GE.AND P5, PT, R23, UR7, PT ;  /* 0x0000000717007c0c */ /* 0x000fe2000bfa6270 */
[----:B------:R-:W-:-:S02]  /*55140*/  ULDC UR7, c[0x0][0x228] ;  /* 0x00008a0000077ab9 */ /* 0x000fc40000000800 */
[----:B------:R-:W3:Y:S01]  /*55150*/  LDL.LU R13, [R1+0x1044] ;  /* 0x00104400010d7983 */ /* 0x000ee20000300800 */
[----:B------:R-:W-:Y:S01]  /*55160*/  ISETP.LT.AND P6, PT, R7, UR8, !P5 ;  /* 0x0000000807007c0c */ /* 0x000fe2000efc1270 */
[----:B-1----:R-:W-:Y:S01]  /*55170*/  IMAD.WIDE R164, R12, 0x4, R2 ;  /* 0x000000040ca47825 */ /* 0x002fe200078e0202 */
[----:B------:R-:W-:-:S11]  /*55180*/  ULDC UR8, c[0x0][0x228] ;  /* 0x00008a0000087ab9 */ /* 0x000fd60000000800 */
[----:B------:R1:W-:Y:S01]  /*55190*/  @P6 STG.E desc[UR4][R164.64], R17 ;  /* 0x00000011a4006986 */ /* 0x0003e2000c101904 */
[----:B------:R-:W-:Y:S01]  /*551a0*/  ISETP.LT.AND P5, PT, R8, UR7, !P5 ;  /* 0x0000000708007c0c */ /* 0x000fe2000efa1270 */
[----:B------:R-:W-:Y:S01]  /*551b0*/  VIADD R23, R6, 0x3f ;  /* 0x0000003f06177836 */ /* 0x000fe20000000000 */
[----:B------:R-:W-:Y:S01]  /*551c0*/  ULDC UR7, c[0x0][0x22c] ;  /* 0x00008b0000077ab9 */ /* 0x000fe20000000800 */
[----:B-1----:R-:W2:Y:S01]  /*551d0*/  LDL.LU R17, [R1+0xc70] ;  /* 0x000c700001117983 */ /* 0x002ea20000300800 */
[----:B------:R-:W-:-:S03]  /*551e0*/  IMAD.WIDE R164, R12, 0x4, R4 ;  /* 0x000000040ca47825 */ /* 0x000fc600078e0204 */
[----:B------:R-:W2:Y:S06]  /*551f0*/  LDL.LU R12, [R1+0x1048] ;  /* 0x00104800010c7983 */ /* 0x000eac0000300800 */
[----:B------:R1:W-:Y:S04]  /*55200*/  @P5 STG.E desc[UR4][R164.64], R15 ;  /* 0x0000000fa4005986 */ /* 0x0003e8000c101904 */
[----:B-1----:R-:W2:Y:S01]  /*55210*/  LDL.LU R15, [R1+0x880] ;  /* 0x00088000010f7983 */ /* 0x002ea20000300800 */
[----:B------:R-:W-:Y:S01]  /*55220*/  ISETP.GE.AND P5, PT, R23, UR7, PT ;  /* 0x0000000717007c0c */ /* 0x000fe2000bfa6270 */
[----:B------:R-:W-:-:S02]  /*55230*/  ULDC UR7, c[0x0][0x228] ;  /* 0x00008a0000077ab9 */ /* 0x000fc40000000800 */
[----:B------:R-:W2:Y:S01]  /*55240*/  LDL.LU R20, [R1+0x480] ;  /* 0x0004800001147983 */ /* 0x000ea20000300800 */
        /* <DEDUP_REMOVED lines=59> */
[----:B------:R-:W4:Y:S01]  /*55600*/  LDL.LU R19, [R1+0xe2c] ;  /* 0x000e2c0001137983 */ /* 0x000f220000300800 */
[----:B------:R-:W-:Y:S01]  /*55610*/  ULDC UR7, c[0x0][0x22c] ;  /* 0x00008b0000077ab9 */ /* 0x000fe20000000800 */
[----:B------:R-:W-:Y:S01]  /*55620*/  ULDC UR8, c[0x0][0x228] ;  /* 0x00008a0000087ab9 */ /* 0x000fe20000000800 */
[----:B---3--:R-:W-:-:S07]  /*55630*/  IMAD.WIDE R164, R13, 0x4, R2 ;  /* 0x000000040da47825 */ /* 0x008fce00078e0202 */
[----:B--2---:R1:W-:Y:S04]  /*55640*/  @P6 STG.E desc[UR4][R164.64], R14 ;  /* 0x0000000ea4006986 */ /* 0x0043e8000c101904 */
[----:B-1----:R-:W2:Y:S01]  /*55650*/  LDL.LU R14, [R1+0x105c] ;  /* 0x00105c00010e7983 */ /* 0x002ea20000300800 */
[----:B------:R-:W-:-:S03]  /*55660*/  IMAD.WIDE R164, R13, 0x4, R4 ;  /* 0x000000040da47825 */ /* 0x000fc600078e0204 */
[----:B------:R-:W3:Y:S04]  /*55670*/  LDL.LU R13, [R1+0xc7c] ;  /* 0x000c7c00010d7983 */ /* 0x000ee80000300800 */
[----:B------:R1:W-:Y:S01]  /*55680*/  @P5 STG.E desc[UR4][R164.64], R17 ;  /* 0x00000011a4005986 */ /* 0x0003e2000c101904 */
[----:B------:R-:W-:Y:S01]  /*55690*/  ISETP.GE.AND P5, PT, R23, UR7, PT ;  /* 0x0000000717007c0c */ /* 0x000fe2000bfa6270 */
[----:B------:R-:W-:Y:S02]  /*556a0*/  ULDC UR7, c[0x0][0x228] ;  /* 0x00008a0000077ab9 */ /* 0x000fe40000000800 */
        /* <DEDUP_REMOVED lines=32> */
[----:B--2---:R-:W-:-:S08]  /*558b0*/  IMAD.WIDE R164, R14, 0x4, R2 ;  /* 0x000000040ea47825 */ /* 0x004fd000078e0202 */
[----:B------:R1:W-:Y:S02]  /*558c0*/  @P6 STG.E desc[UR4][R164.64], R19 ;  /* 0x00000013a4006986 */ /* 0x0003e4000c101904 */
[----:B-1----:R-:W-:Y:S02]  /*558d0*/  IMAD.WIDE R164, R14, 0x4, R4 ;  /* 0x000000040ea47825 */ /* 0x002fe400078e0204 */
[----:B------:R-:W2:Y:S04]  /*558e0*/  LDL.LU R14, [R1+0x890] ;  /* 0x00089000010e7983 */ /* 0x000ea80000300800 */
[----:B---3--:R1:W-:Y:S01]  /*558f0*/  @P5 STG.E desc[UR4][R164.64], R13 ;  /* 0x0000000da4005986 */ /* 0x0083e2000c101904 */
[----:B------:R-:W-:Y:S01]  /*55900*/  ISETP.GE.AND P5, PT, R23, UR7, PT ;  /* 0x0000000717007c0c */ /* 0x000fe2000bfa6270 */
[----:B------:R-:W-:-:S03]  /*55910*/  ULDC UR7, c[0x0][0x228] ;  /* 0x00008a0000077ab9 */ /* 0x000fc60000000800 */
[----:B------:R-:W-:Y:S01]  /*55920*/  ISETP.LT.AND P6, PT, R7, UR8, !P5 ;  /* 0x0000000807007c0c */ /* 0x000fe2000efc1270 */
[----:B-1----:R-:W-:Y:S01]  /*55930*/  IMAD.WIDE R164, R18, 0x4, R2 ;  /* 0x0000000412a47825 */ /* 0x002fe200078e0202 */
[----:B------:R-:W3:Y:S01]  /*55940*/  LDL.LU R13, [R1+0x490] ;  /* 0x00049000010d7983 */ /* 0x000ee20000300800 */
[----:B------:R-:W-:-:S10]  /*55950*/  ULDC UR8, c[0x0][0x228] ;  /* 0x00008a0000087ab9 */ /* 0x000fd40000000800 */
[----:B------:R1:W-:Y:S04]  /*55960*/  @P6 STG.E desc[UR4][R164.64], R12 ;  /* 0x0000000ca4006986 */ /* 0x0003e8000c101904 */
[----:B-1----:R-:W3:Y:S01]  /*55970*/  LDL.LU R12, [R1+0x1064] ;  /* 0x00106400010c7983 */ /* 0x002ee20000300800 */
[----:B------:R-:W-:Y:S01]  /*55980*/  ISETP.LT.AND P5, PT, R8, UR7, !P5 ;  /* 0x0000000708007c0c */ /* 0x000fe2000efa1270 */
[----:B------:R-:W-:Y:S01]  /*55990*/  IMAD.WIDE R164, R18, 0x4, R4 ;  /* 0x0000000412a47825 */ /* 0x000fe200078e0204 */
[----:B------:R-:W-:Y:S01]  /*559a0*/  ULDC UR7, c[0x0][0x22c] ;  /* 0x00008b0000077ab9 */ /* 0x000fe20000000800 */
[----:B------:R-:W3:Y:S02]  /*559b0*/  LDL.LU R229, [R1+0x106c] ;  /* 0x00106c0001e57983 */ /* 0x000ee40000300800 */
[----:B------:R-:W-:-:S08]  /*559c0*/  VIADD R23, R6, 0x48 ;  /* 0x0000004806177836 */ /* 0x000fd00000000000 */
[----:B------:R1:W-:Y:S01]  /*559d0*/  @P5 STG.E desc[UR4][R164.64], R17 ;  /* 0x00000011a4005986 */ /* 0x0003e2000c101904 */
[----:B------:R-:W-:Y:S01]  /*559e0*/  ISETP.GE.AND P5, PT, R23, UR7, PT ;  /* 0x0000000717007c0c */ /* 0x000fe2000bfa6270 */
[----:B------:R-:W-:Y:S02]  /*559f0*/  ULDC UR7, c[0x0][0x228] ;  /* 0x00008a0000077ab9 */ /* 0x000fe40000000800 */
        /* <DEDUP_REMOVED lines=10> */
[----:B------:R-:W3:Y:S01]  /*55aa0*/  LDL.LU R231, [R1+0x498] ;  /* 0x0004980001e77983 */ /* 0x000ee20000300800 */
[----:B------:R-:W-:Y:S01]  /*55ab0*/  ISETP.LT.AND P6, PT, R7, UR8, !P5 ;  /* 0x0000000807007c0c */ /* 0x000fe2000efc1270 */
[----:B-1----:R-:W-:-:S02]  /*55ac0*/  IMAD.WIDE R164, R15, 0x4, R2 ;  /* 0x000000040fa47825 */ /* 0x002fc400078e0202 */
[----:B------:R-:W3:Y:S01]  /*55ad0*/  LDL.LU R20, [R1+0x98] ;  /* 0x0000980001147983 */ /* 0x000ee20000300800 */
[----:B------:R-:W-:Y:S01]  /*55ae0*/  LOP3.LUT R0, R0, 0xf7ffffff, RZ, 0xc0, !PT ;  /* 0xf7ffffff00007812 */ /* 0x000fe200078ec0ff */
[----:B------:R-:W-:Y:S02]  /*55af0*/  ULDC UR8, c[0x0][0x22c] ;  /* 0x00008b0000087ab9 */ /* 0x000fe40000000800 */
[----:B------:R-:W3:Y:S01]  /*55b00*/  LDL.LU R19, [R1+0xc8c] ;  /* 0x000c8c0001137983 */ /* 0x000ee20000300800 */
[----:B------:R-:W-:Y:S01]  /*55b10*/  ISETP.LT.AND P5, PT, R8, UR7, !P5 ;  /* 0x0000000708007c0c */ /* 0x000fe2000efa1270 */
[----:B------:R-:W-:Y:S02]  /*55b20*/  ULDC UR7, c[0x0][0x228] ;  /* 0x00008a0000077ab9 */ /* 0x000fe40000000800 */
[----:B------:R-:W3:Y:S01]  /*55b30*/  LDL.LU R18, [R1+0x1080] ;  /* 0x0010800001127983 */ /* 0x000ee20000300800 */
[----:B------:R-:W-:Y:S01]  /*55b40*/  ISETP.LT.AND P4, PT, R7, UR7, !P4 ;  /* 0x0000000707007c0c */ /* 0x000fe2000e781270 */
[----:B------:R-:W-:-:S02]  /*55b50*/  ULDC UR7, c[0x0][0x22c] ;  /* 0x00008b0000077ab9 */ /* 0x000fc40000000800 */
[----:B------:R-:W3:Y:S04]  /*55b60*/  LDL.LU R17, [R1+0x89c] ;  /* 0x00089c0001117983 */ /* 0x000ee80000300800 */
[----:B----4-:R1:W-:Y:S02]  /*55b70*/  @P6 STG.E desc[UR4][R164.64], R16 ;  /* 0x00000010a4006986 */ /* 0x0103e4000c101904 */
[----:B-1----:R-:W-:Y:S02]  /*55b80*/  IMAD.WIDE R164, R15, 0x4, R4 ;  /* 0x000000040fa47825 */ /* 0x002fe400078e0204 */
[----:B------:R-:W4:Y:S04]  /*55b90*/  LDL.LU R16, [R1+0x49c] ;  /* 0x00049c0001107983 */ /* 0x000f280000300800 */
[----:B------:R-:W4:Y:S04]  /*55ba0*/  LDL.LU R15, [R1+0x107c] ;  /* 0x00107c00010f7983 */ /* 0x000f280000300800 */
[----:B--2---:R3:W-:Y:S02]  /*55bb0*/  @P5 STG.E desc[UR4][R164.64], R14 ;  /* 0x0000000ea4005986 */ /* 0x0047e4000c101904 */
[----:B---3--:R-:W-:-:S05]  /*55bc0*/  IMAD.WIDE R164, R12, 0x4, R2 ;  /* 0x000000040ca47825 */ /* 0x008fca00078e0202 */
[----:B------:R1:W-:Y:S04]  /*55bd0*/  @P4 STG.E desc[UR4][R164.64], R13 ;  /* 0x0000000da4004986 */ /* 0x0003e8000c101904 */
[----:B-1----:R-:W2:Y:S01]  /*55be0*/  LDL.LU R13, [R1+0x9c] ;  /* 0x00009c00010d7983 */ /* 0x002ea20000300800 */
[----:B------:R-:W-:-:S03]  /*55bf0*/  IMAD.WIDE R164, R12, 0x4, R4 ;  /* 0x000000040ca47825 */ /* 0x000fc600078e0204 */
[----:B------:R-:W3:Y:S04]  /*55c00*/  LDL.LU R14, [R1+0xc90] ;  /* 0x000c9000010e7983 */ /* 0x000ee80000300800 */
[----:B------:R-:W3:Y:S04]  /*55c10*/  LDL.LU R12, [R1+0x1084] ;  /* 0x00108400010c7983 */ /* 0x000ee80000300800 */
[----:B------:R1:W-:Y:S02]  /*55c20*/  @P3 STG.E desc[UR4][R164.64], R23 ;  /* 0x00000017a4003986 */ /* 0x0003e4000c101904 */
[----:B-1----:R-:W-:-:S05]  /*55c30*/  IMAD.WIDE R164, R229, 0x4, R2 ;  /* 0x00000004e5a47825 */ /* 0x002fca00078e0202 */
[----:B------:R1:W-:Y:S02]  /*55c40*/  @P2 STG.E desc[UR4][R164.64], R228 ;  /* 0x000000e4a4002986 */ /* 0x0003e4000c101904 */
[----:B-1----:R-:W-:-:S05]  /*55c50*/  IMAD.WIDE R164, R229, 0x4, R4 ;  /* 0x00000004e5a47825 */ /* 0x002fca00078e0204 */
[----:B------:R1:W-:Y:S02]  /*55c60*/  @P1 STG.E desc[UR4][R164.64], R166 ;  /* 0x000000a6a4001986 */ /* 0x0003e4000c101904 */
[----:B-1----:R-:W-:-:S05]  /*55c70*/  IMAD.WIDE R164, R251, 0x4, R2 ;  /* 0x00000004fba47825 */ /* 0x002fca00078e0202 */
[----:B------:R1:W-:Y:S01]  /*55c80*/  @P0 STG.E desc[UR4][R164.64], R167 ;  /* 0x000000a7a4000986 */ /* 0x0003e2000c101904 */
[----:B------:R-:W-:Y:S01]  /*55c90*/  LOP3.LUT P0, RZ, R22, 0x4000, RZ, 0xc0, !PT ;  /* 0x0000400016ff7812 */ /* 0x000fe2000780c0ff */
[----:B-1----:R-:W-:-:S12]  /*55ca0*/  IMAD.WIDE R164, R251, 0x4, R4 ;  /* 0x00000004fba47825 */ /* 0x002fd800078e0204 */
[----:B------:R1:W-:Y:S01]  /*55cb0*/  @P0 STG.E desc[UR4][R164.64], R250 ;  /* 0x000000faa4000986 */ /* 0x0003e2000c101904 */
[----:B------:R-:W-:Y:S01]  /*55cc0*/  LOP3.LUT P0, RZ, R22, 0x2000, RZ, 0xc0, !PT ;  /* 0x0000200016ff7812 */ /* 0x000fe2000780c0ff */
[----:B-1----:R-:W-:-:S12]  /*55cd0*/  IMAD.WIDE R164, R248, 0x4, R2 ;  /* 0x00000004f8a47825 */ /* 0x002fd800078e0202 */
[----:B------:R1:W-:Y:S01]  /*55ce0*/  @P0 STG.E desc[UR4][R164.64], R249 ;  /* 0x000000f9a4000986 */ /* 0x0003e2000c101904 */
[----:B------:R-:W-:Y:S02]  /*55cf0*/  LOP3.LUT P0, RZ, R22, 0x1000, RZ, 0xc0, !PT ;  /* 0x0000100016ff7812 */ /* 0x000fe4000780c0ff */
[C---:B------:R-:W-:Y:S02]  /*55d00*/  LOP3.LUT P1, RZ, R9.reuse, 0x10, RZ, 0xc0, !PT ;  /* 0x0000001009ff7812 */ /* 0x040fe4000782c0ff */
[----:B------:R-:W-:Y:S01]  /*55d10*/  LOP3.LUT P2, RZ, R9, 0x40, RZ, 0xc0, !PT ;  /* 0x0000004009ff7812 */ /* 0x000fe2000784c0ff */
[----:B-1----:R-:W-:-:S08]  /*55d20*/  IMAD.WIDE R164, R248, 0x4, R4 ;  /* 0x00000004f8a47825 */ /* 0x002fd000078e0204 */
[----:B------:R1:W-:Y:S01]  /*55d30*/  @P0 STG.E desc[UR4][R164.64], R252 ;  /* 0x000000fca4000986 */ /* 0x0003e2000c101904 */
[----:B------:R-:W-:Y:S01]  /*55d40*/  LOP3.LUT P3, RZ, R9, 0x80, RZ, 0xc0, !PT ;  /* 0x0000008009ff7812 */ /* 0x000fe2000786c0ff */
[----:B-1----:R-:W-:-:S05]  /*55d50*/  IMAD.WIDE R164, R230, 0x4, R2 ;  /* 0x00000004e6a47825 */ /* 0x002fca00078e0202 */
        /* <DEDUP_REMOVED lines=9> */
[----:B------:R4:W-:Y:S02]  /*55df0*/  @P4 STG.E desc[UR4][R164.64], R17 ;  /* 0x00000011a4004986 */ /* 0x0009e4000c101904 */
[----:B----4-:R-:W-:-:S05]  /*55e00*/  IMAD.WIDE R164, R15, 0x4, R2 ;  /* 0x000000040fa47825 */ /* 0x010fca00078e0202 */
[----:B------:R1:W-:Y:S02]  /*55e10*/  @P5 STG.E desc[UR4][R164.64], R16 ;  /* 0x00000010a4005986 */ /* 0x0003e4000c101904 */
[----:B-1----:R-:W-:Y:S01]  /*55e20*/  IMAD.WIDE R164, R15, 0x4, R4 ;  /* 0x000000040fa47825 */ /* 0x002fe200078e0204 */
[----:B------:R-:W-:-:S04]  /*55e30*/  LOP3.LUT P0, RZ, R22, 0x800, RZ, 0xc0, !PT ;  /* 0x0000080016ff7812 */ /* 0x000fc8000780c0ff */
[----:B--2---:R1:W-:Y:S04]  /*55e40*/  @P6 STG.E desc[UR4][R164.64], R13 ;  /* 0x0000000da4006986 */ /* 0x0043e8000c101904 */
[----:B-1----:R-:W2:Y:S04]  /*55e50*/  LDL.LU R13, [R1+0x1088] ;  /* 0x00108800010d7983 */ /* 0x002ea80000300800 */
[----:B------:R-:W4:Y:S04]  /*55e60*/  LDL.LU R18, [R1+0x8a0] ;  /* 0x0008a00001127983 */ /* 0x000f280000300800 */
[----:B------:R-:W2:Y:S04]  /*55e70*/  LDL.LU R17, [R1+0x4a0] ;  /* 0x0004a00001117983 */ /* 0x000ea80000300800 */
[----:B------:R-:W2:Y:S01]  /*55e80*/  LDL.LU R16, [R1+0x108c] ;  /* 0x00108c0001107983 */ /* 0x000ea20000300800 */
[----:B---3--:R-:W-:-:S03]  /*55e90*/  IMAD.WIDE R164, R12, 0x4, R2 ;  /* 0x000000040ca47825 */ /* 0x008fc600078e0202 */
[----:B------:R-:W3:Y:S04]  /*55ea0*/  LDL.LU R15, [R1+0xa0] ;  /* 0x0000a000010f7983 */ /* 0x000ee80000300800 */
[----:B------:R1:W-:Y:S04]  /*55eb0*/  @P0 STG.E desc[UR4][R164.64], R14 ;  /* 0x0000000ea4000986 */ /* 0x0003e8000c101904 */
[----:B-1----:R-:W3:Y:S01]  /*55ec0*/  LDL.LU R14, [R1+0xc94] ;  /* 0x000c9400010e7983 */ /* 0x002ee20000300800 */
[----:B------:R-:W-:-:S03]  /*55ed0*/  IMAD.WIDE R164, R12, 0x4, R4 ;  /* 0x000000040ca47825 */ /* 0x000fc600078e0204 */
[----:B------:R-:W3:Y:S04]  /*55ee0*/  LDL.LU R12, [R1+0x1090] ;  /* 0x00109000010c7983 */ /* 0x000ee80000300800 */
[----:B------:R-:W3:Y:S04]  /*55ef0*/  LDL.LU R23, [R1+0x8a4] ;  /* 0x0008a40001177983 */ /* 0x000ee80000300800 */
[----:B------:R-:W3:Y:S01]  /*55f00*/  LDL.LU R228, [R1+0x4a4] ;  /* 0x0004a40001e47983 */ /* 0x000ee20000300800 */
[----:B------:R-:W-:Y:S02]  /*55f10*/  LOP3.LUT P1, RZ, R9, 0x1000000, RZ, 0xc0, !PT ;  /* 0x0100000009ff7812 */ /* 0x000fe4000782c0ff */
[----:B------:R-:W-:Y:S01]  /*55f20*/  LOP3.LUT R22, R22, 0xfffffff7, RZ, 0xc0, !PT ;  /* 0xfffffff716167812 */ /* 0x000fe200078ec0ff */
[----:B------:R-:W3:Y:S04]  /*55f30*/  LDL.LU R229, [R1+0xa4] ;  /* 0x0000a40001e57983 */ /* 0x000ee80000300800 */
[----:B------:R-:W3:Y:S04]  /*55f40*/  LDL.LU R166, [R1+0xc98] ;  /* 0x000c980001a67983 */ /* 0x000ee80000300800 */
[----:B------:R-:W3:Y:S02]  /*55f50*/  LDL.LU R167, [R1+0x1098] ;  /* 0x0010980001a77983 */ /* 0x000ee40000300800 */
[----:B------:R-:W-:-:S02]  /*55f60*/  @P1 LOP3.LUT R22, R22, 0x8, RZ, 0xfc, !PT ;  /* 0x0000000816161812 */ /* 0x000fc400078efcff */
[----:B------:R-:W-:Y:S01]  /*55f70*/  LOP3.LUT P1, RZ, R9, 0x800000, RZ, 0xc0, !PT ;  /* 0x0080000009ff7812 */ /* 0x000fe2000782c0ff */
[----:B------:R-:W3:Y:S01]  /*55f80*/  LDL.LU R251, [R1+0x8a8] ;  /* 0x0008a80001fb7983 */ /* 0x000ee20000300800 */
[----:B------:R-:W-:-:S03]  /*55f90*/  LOP3.LUT R22, R22, 0xffffffef, RZ, 0xc0, !PT ;  /* 0xffffffef16167812 */ /* 0x000fc600078ec0ff */
[----:B------:R-:W3:Y:S04]  /*55fa0*/  LDL.LU R250, [R1+0x4a8] ;  /* 0x0004a80001fa7983 */ /* 0x000ee80000300800 */
[----:B------:R-:W3:Y:S04]  /*55fb0*/  LDL.LU R249, [R1+0x1094] ;  /* 0x0010940001f97983 */ /* 0x000ee80000300800 */
[----:B------:R-:W-:Y:S01]  /*55fc0*/  @P1 LOP3.LUT R22, R22, 0x10, RZ, 0xfc, !PT ;  /* 0x0000001016161812 */ /* 0x000fe200078efcff */
[----:B------:R-:W3:Y:S01]  /*55fd0*/  LDL.LU R248, [R1+0xa8] ;  /* 0x0000a80001f87983 */ /* 0x000ee20000300800 */
[----:B------:R-:W-:-:S02]  /*55fe0*/  LOP3.LUT P1, RZ, R9, 0x400000, RZ, 0xc0, !PT ;  /* 0x0040000009ff7812 */ /* 0x000fc4000782c0ff */
[----:B------:R-:W-:Y:S01]  /*55ff0*/  LOP3.LUT R22, R22, 0xffffffdf, RZ, 0xc0, !PT ;  /* 0xffffffdf16167812 */ /* 0x000fe200078ec0ff */
[----:B------:R-:W3:Y:S01]  /*56000*/  LDL.LU R252, [R1+0xc9c] ;  /* 0x000c9c0001fc7983 */ /* 0x000ee20000300800 */
[----:B------:R-:W-:-:S03]  /*56010*/  LOP3.LUT P4, RZ, R9, 0x1000, RZ, 0xc0, !PT ;  /* 0x0000100009ff7812 */ /* 0x000fc6000788c0ff */
[----:B------:R-:W3:Y:S01]  /*56020*/  LDL.LU R231, [R1+0x109c] ;  /* 0x00109c0001e77983 */ /* 0x000ee20000300800 */
[C---:B------:R-:W-:Y:S02]  /*56030*/  LOP3.LUT P5, RZ, R9.reuse, 0x2000, RZ, 0xc0, !PT ;  /* 0x0000200009ff7812 */ /* 0x040fe400078ac0ff */
[C---:B------:R-:W-:Y:S01]  /*56040*/  LOP3.LUT P6, RZ, R9.reuse, 0x4000, RZ, 0xc0, !PT ;  /* 0x0000400009ff7812 */ /* 0x040fe200078cc0ff */
[----:B------:R-:W3:Y:S02]  /*56050*/  LDL.LU R230, [R1+0x8ac] ;  /* 0x0008ac0001e67983 */ /* 0x000ee40000300800 */
[----:B------:R-:W-:Y:S02]  /*56060*/  @P1 LOP3.LUT R22, R22, 0x20, RZ, 0xfc, !PT ;  /* 0x0000002016161812 */ /* 0x000fe400078efcff */
[----:B------:R-:W-:Y:S01]  /*56070*/  LOP3.LUT P1, RZ, R9, 0x200000, RZ, 0xc0, !PT ;  /* 0x0020000009ff7812 */ /* 0x000fe2000782c0ff */
[----:B------:R-:W3:Y:S01]  /*56080*/  LDL.LU R20, [R1+0x4ac] ;  /* 0x0004ac0001147983 */ /* 0x000ee20000300800 */
[----:B------:R-:W-:-:S02]  /*56090*/  LOP3.LUT R22, R22, 0xffffffbf, RZ, 0xc0, !PT ;  /* 0xffffffbf16167812 */ /* 0x000fc400078ec0ff */
[C---:B------:R-:W-:Y:S01]  /*560a0*/  LOP3.LUT P0, RZ, R9.reuse, 0x8000, RZ, 0xc0, !PT ;  /* 0x0000800009ff7812 */ /* 0x040fe2000780c0ff */
[----:B------:R-:W3:Y:S08]  /*560b0*/  LDL.LU R19, [R1+0x10a4] ;  /* 0x0010a40001137983 */ /* 0x000ef00000300800 */
[----:B------:R-:W-:Y:S02]  /*560c0*/  @P1 LOP3.LUT R22, R22, 0x40, RZ, 0xfc, !PT ;  /* 0x0000004016161812 */ /* 0x000fe400078efcff */
[----:B------:R-:W-:-:S02]  /*560d0*/  LOP3.LUT P1, RZ, R9, 0x100000, RZ, 0xc0, !PT ;  /* 0x0010000009ff7812 */ /* 0x000fc4000782c0ff */
[----:B------:R-:W-:-:S11]  /*560e0*/  LOP3.LUT R22, R22, 0xffffff7f, RZ, 0xc0, !PT ;  /* 0xffffff7f16167812 */ /* 0x000fd600078ec0ff */
[----:B------:R-:W-:Y:S02]  /*560f0*/  @P1 LOP3.LUT R22, R22, 0x80, RZ, 0xfc, !PT ;  /* 0x0000008016161812 */ /* 0x000fe400078efcff */
[----:B------:R-:W-:Y:S02]  /*56100*/  LOP3.LUT P1, RZ, R9, 0x80000, RZ, 0xc0, !PT ;  /* 0x0008000009ff7812 */ /* 0x000fe4000782c0ff */
        /* <DEDUP_REMOVED lines=8> */
[----:B------:R-:W-:Y:S01]  /*56190*/  LOP3.LUT P1, RZ, R9, 0x10000, RZ, 0xc0, !PT ;  /* 0x0001000009ff7812 */ /* 0x000fe2000782c0ff */
[----:B----4-:R2:W-:Y:S02]  /*561a0*/  @P4 STG.E desc[UR4][R164.64], R18 ;  /* 0x00000012a4004986 */ /* 0x0105e4000c101904 */
[C---:B--2---:R-:W-:Y:S02]  /*561b0*/  IMAD.WIDE R164, R16.reuse, 0x4, R2 ;  /* 0x0000000410a47825 */ /* 0x044fe400078e0202 */
[----:B------:R-:W2:Y:S04]  /*561c0*/  LDL.LU R18, [R1+0xac] ;  /* 0x0000ac0001127983 */ /* 0x000ea80000300800 */
[----:B------:R1:W-:Y:S02]  /*561d0*/  @P5 STG.E desc[UR4][R164.64], R17 ;  /* 0x00000011a4005986 */ /* 0x0003e4000c101904 */
[----:B-1----:R-:W-:-:S02]  /*561e0*/  IMAD.WIDE R164, R16, 0x4, R4 ;  /* 0x0000000410a47825 */ /* 0x002fc400078e0204 */
[----:B------:R-:W4:Y:S04]  /*561f0*/  LDL.LU R17, [R1+0xca0] ;  /* 0x000ca00001117983 */ /* 0x000f280000300800 */
[----:B---3--:R1:W-:Y:S04]  /*56200*/  @P6 STG.E desc[UR4][R164.64], R15 ;  /* 0x0000000fa4006986 */ /* 0x0083e8000c101904 */
[----:B------:R-:W3:Y:S01]  /*56210*/  LDL.LU R16, [R1+0x10a0] ;  /* 0x0010a00001107983 */ /* 0x000ee20000300800 */
[----:B-1----:R-:W-:-:S03]  /*56220*/  IMAD.WIDE R164, R13, 0x4, R2 ;  /* 0x000000040da47825 */ /* 0x002fc600078e0202 */
[----:B------:R-:W4:Y:S04]  /*56230*/  LDL.LU R15, [R1+0x8b0] ;  /* 0x0008b000010f7983 */ /* 0x000f280000300800 */
[----:B------:R1:W-:Y:S02]  /*56240*/  @P0 STG.E desc[UR4][R164.64], R14 ;  /* 0x0000000ea4000986 */ /* 0x0003e4000c101904 */
[----:B-1----:R-:W-:Y:S02]  /*56250*/  IMAD.WIDE R164, R13, 0x4, R4 ;  /* 0x000000040da47825 */ /* 0x002fe400078e0204 */
[----:B------:R-:W4:Y:S04]  /*56260*/  LDL.LU R14, [R1+0x4b0] ;  /* 0x0004b000010e7983 */ /* 0x000f280000300800 */
[----:B------:R1:W-:Y:S01]  /*56270*/  @P1 STG.E desc[UR4][R164.64], R23 ;  /* 0x00000017a4001986 */ /* 0x0003e2000c101904 */
[----:B------:R-:W-:-:S03]  /*56280*/  LOP3.LUT P1, RZ, R22, 0x400, RZ, 0xc0, !PT ;  /* 0x0000040016ff7812 */ /* 0x000fc6000782c0ff */
[----:B------:R-:W4:Y:S01]  /*56290*/  LDL.LU R13, [R1+0x10a8] ;  /* 0x0010a800010d7983 */ /* 0x000f220000300800 */
[----:B-1----:R-:W-:-:S09]  /*562a0*/  IMAD.WIDE R164, R12, 0x4, R2 ;  /* 0x000000040ca47825 */ /* 0x002fd200078e0202 */
[----:B------:R1:W-:Y:S02]  /*562b0*/  @P1 STG.E desc[UR4][R164.64], R228 ;  /* 0x000000e4a4001986 */ /* 0x0003e4000c101904 */
[----:B-1----:R-:W-:Y:S02]  /*562c0*/  IMAD.WIDE R164, R12, 0x4, R4 ;  /* 0x000000040ca47825 */ /* 0x002fe400078e0204 */
[----:B------:R-:W4:Y:S01]  /*562d0*/  LDL.LU R12, [R1+0xb0] ;  /* 0x0000b000010c7983 */ /* 0x000f220000300800 */
[----:B------:R-:W-:-:S13]  /*562e0*/  LOP3.LUT P1, RZ, R22, 0x200, RZ, 0xc0, !PT ;  /* 0x0000020016ff7812 */ /* 0x000fda000782c0ff */
[----:B------:R1:W-:Y:S01]  /*562f0*/  @P1 STG.E desc[UR4][R164.64], R229 ;  /* 0x000000e5a4001986 */ /* 0x0003e2000c101904 */
[----:B------:R-:W-:Y:S01]  /*56300*/  LOP3.LUT P1, RZ, R22, 0x100, RZ, 0xc0, !PT ;  /* 0x0000010016ff7812 */ /* 0x000fe2000782c0ff */
[----:B-1----:R-:W-:-:S12]  /*56310*/  IMAD.WIDE R164, R167, 0x4, R2 ;  /* 0x00000004a7a47825 */ /* 0x002fd800078e0202 */
        /* <DEDUP_REMOVED lines=22> */
[----:B-1----:R-:W-:Y:S01]  /*56480*/  IMAD.WIDE R164, R19, 0x4, R4 ;  /* 0x0000000413a47825 */ /* 0x002fe200078e0204 */
[C---:B------:R-:W-:Y:S02]  /*56490*/  LOP3.LUT P6, RZ, R9.reuse, 0x20000000, RZ, 0xc0, !PT ;  /* 0x2000000009ff7812 */ /* 0x040fe400078cc0ff */
[----:B------:R-:W-:Y:S02]  /*564a0*/  LOP3.LUT P0, RZ, R9, 0x40000000, RZ, 0xc0, !PT ;  /* 0x4000000009ff7812 */ /* 0x000fe4000780c0ff */
[----:B--2---:R3:W-:Y:S02]  /*564b0*/  @P3 STG.E desc[UR4][R164.64], R18 ;  /* 0x00000012a4003986 */ /* 0x0047e4000c101904 */
[----:B---3--:R-:W-:-:S05]  /*564c0*/  IMAD.WIDE R164, R16, 0x4, R2 ;  /* 0x0000000410a47825 */ /* 0x008fca00078e0202 */
[----:B----4-:R1:W-:Y:S02]  /*564d0*/  @P4 STG.E desc[UR4][R164.64], R17 ;  /* 0x00000011a4004986 */ /* 0x0103e4000c101904 */
[----:B-1----:R-:W-:-:S05]  /*564e0*/  IMAD.WIDE R164, R16, 0x4, R4 ;  /* 0x0000000410a47825 */ /* 0x002fca00078e0204 */
[----:B------:R1:W-:Y:S02]  /*564f0*/  @P5 STG.E desc[UR4][R164.64], R15 ;  /* 0x0000000fa4005986 */ /* 0x0003e4000c101904 */
[----:B-1----:R-:W-:-:S05]  /*56500*/  IMAD.WIDE R164, R13, 0x4, R2 ;  /* 0x000000040da47825 */ /* 0x002fca00078e0202 */
[----:B------:R1:W-:Y:S02]  /*56510*/  @P6 STG.E desc[UR4][R164.64], R14 ;  /* 0x0000000ea4006986 */ /* 0x0003e4000c101904 */
[----:B-1----:R-:W-:Y:S02]  /*56520*/  IMAD.WIDE R164, R13, 0x4, R4 ;  /* 0x000000040da47825 */ /* 0x002fe400078e0204 */
[----:B------:R-:W2:Y:S04]  /*56530*/  LDL.LU R14, [R1+0xca8] ;  /* 0x000ca800010e7983 */ /* 0x000ea80000300800 */
[----:B------:R-:W3:Y:S04]  /*56540*/  LDL.LU R13, [R1+0x10b4] ;  /* 0x0010b400010d7983 */ /* 0x000ee80000300800 */
[----:B------:R-:W4:Y:S04]  /*56550*/  LDL.LU R19, [R1+0xca4] ;  /* 0x000ca40001137983 */ /* 0x000f280000300800 */
[----:B------:R1:W-:Y:S04]  /*56560*/  @P0 STG.E desc[UR4][R164.64], R12 ;  /* 0x0000000ca4000986 */ /* 0x0003e8000c101904 */
[----:B-1----:R-:W2:Y:S04]  /*56570*/  LDL.LU R12, [R1+0x10b0] ;  /* 0x0010b000010c7983 */ /* 0x002ea80000300800 */
[----:B------:R-:W3:Y:S04]  /*56580*/  LDL.LU R18, [R1+0x8b4] ;  /* 0x0008b40001127983 */ /* 0x000ee80000300800 */
[----:B------:R-:W3:Y:S04]  /*56590*/  LDL.LU R17, [R1+0x4b4] ;  /* 0x0004b40001117983 */ /* 0x000ee80000300800 */
[----:B------:R-:W3:Y:S04]  /*565a0*/  LDL.LU R16, [R1+0x10ac] ;  /* 0x0010ac0001107983 */ /* 0x000ee80000300800 */
[----:B------:R-:W3:Y:S01]  /*565b0*/  LDL.LU R15, [R1+0xb4] ;  /* 0x0000b400010f7983 */ /* 0x000ee20000300800 */
[----:B------:R-:W-:-:S02]  /*565c0*/  LOP3.LUT P4, RZ, R9, 0x80000000, RZ, 0xc0, !PT ;  /* 0x8000000009ff7812 */ /* 0x000fc4000788c0ff */
[C---:B------:R-:W-:Y:S02]  /*565d0*/  LOP3.LUT P5, RZ, R10.reuse, 0x1, RZ, 0xc0, !PT ;  /* 0x000000010aff7812 */ /* 0x040fe400078ac0ff */
[C---:B------:R-:W-:Y:S02]  /*565e0*/  LOP3.LUT P6, RZ, R10.reuse, 0x2, RZ, 0xc0, !PT ;  /* 0x000000020aff7812 */ /* 0x040fe400078cc0ff */
[C---:B------:R-:W-:Y:S02]  /*565f0*/  LOP3.LUT P0, RZ, R10.reuse, 0x4, RZ, 0xc0, !PT ;  /* 0x000000040aff7812 */ /* 0x040fe4000780c0ff */
[----:B------:R-:W-:-:S13]  /*56600*/  LOP3.LUT P1, RZ, R10, 0x800, RZ, 0xc0, !PT ;  /* 0x000008000aff7812 */ /* 0x000fda000782c0ff */
        /* <DEDUP_REMOVED lines=8> */
[----:B------:R-:W-:Y:S01]  /*56690*/  LOP3.LUT R0, R0, 0xbfffffff, RZ, 0xc0, !PT ;  /* 0xbfffffff00007812 */ /* 0x000fe200078ec0ff */
[----:B--2---:R-:W-:-:S05]  /*566a0*/  IMAD.WIDE R164, R12, 0x4, R2 ;  /* 0x000000040ca47825 */ /* 0x004fca00078e0202 */
[----:B----4-:R1:W-:Y:S02]  /*566b0*/  @P4 STG.E desc[UR4][R164.64], R19 ;  /* 0x00000013a4004986 */ /* 0x0103e4000c101904 */
[----:B-1----:R-:W-:Y:S02]  /*566c0*/  IMAD.WIDE R164, R12, 0x4, R4 ;  /* 0x000000040ca47825 */ /* 0x002fe400078e0204 */
        /* <DEDUP_REMOVED lines=13> */
[----:B---3--:R1:W-:Y:S04]  /*567a0*/  @P5 STG.E desc[UR4][R164.64], R18 ;  /* 0x00000012a4005986 */ /* 0x0083e8000c101904 */
[----:B------:R-:W3:Y:S04]  /*567b0*/  LDL.LU R20, [R1+0x8c0] ;  /* 0x0008c00001147983 */ /* 0x000ee80000300800 */
[----:B------:R-:W3:Y:S01]  /*567c0*/  LDL.LU R19, [R1+0x10c4] ;  /* 0x0010c40001137983 */ /* 0x000ee20000300800 */
[----:B-1----:R-:W-:-:S03]  /*567d0*/  IMAD.WIDE R164, R16, 0x4, R2 ;  /* 0x0000000410a47825 */ /* 0x002fc600078e0202 */
[----:B------:R-:W3:Y:S04]  /*567e0*/  LDL.LU R18, [R1+0x4c0] ;  /* 0x0004c00001127983 */ /* 0x000ee80000300800 */
[----:B------:R1:W-:Y:S02]  /*567f0*/  @P6 STG.E desc[UR4][R164.64], R17 ;  /* 0x00000011a4006986 */ /* 0x0003e4000c101904 */
[----:B-1----:R-:W-:Y:S02]  /*56800*/  IMAD.WIDE R164, R16, 0x4, R4 ;  /* 0x0000000410a47825 */ /* 0x002fe400078e0204 */
[----:B------:R-:W3:Y:S04]  /*56810*/  LDL.LU R17, [R1+0xe34] ;  /* 0x000e340001117983 */ /* 0x000ee80000300800 */
[----:B------:R1:W-:Y:S04]  /*56820*/  @P0 STG.E desc[UR4][R164.64], R15 ;  /* 0x0000000fa4000986 */ /* 0x0003e8000c101904 */
[----:B-1----:R-:W3:Y:S04]  /*56830*/  LDL.LU R15, [R1+0x10cc] ;  /* 0x0010cc00010f7983 */ /* 0x002ee80000300800 */
[----:B------:R-:W3:Y:S01]  /*56840*/  LDL.LU R16, [R1+0xcb4] ;  /* 0x000cb40001107983 */ /* 0x000ee20000300800 */
[----:B------:R-:W-:-:S02]  /*56850*/  @P1 LOP3.LUT R0, R0, 0x40000000, RZ, 0xfc, !PT ;  /* 0x4000000000001812 */ /* 0x000fc400078efcff */
        /* <DEDUP_REMOVED lines=11> */
[----:B------:R-:W-:-:S10]  /*56910*/  IMAD.WIDE R164, R13, 0x4, R2 ;  /* 0x000000040da47825 */ /* 0x000fd400078e0202 */
[----:B------:R-:W-:Y:S02]  /*56920*/  @P1 LOP3.LUT R22, R22, 0x4, RZ, 0xfc, !PT ;  /* 0x0000000416161812 */ /* 0x000fe400078efcff */
[----:B------:R-:W-:-:S13]  /*56930*/  LOP3.LUT P1, RZ, R10, 0x8, RZ, 0xc0, !PT ;  /* 0x000000080aff7812 */ /* 0x000fda000782c0ff */
[----:B------:R1:W-:Y:S01]  /*56940*/  @P1 STG.E desc[UR4][R164.64], R14 ;  /* 0x0000000ea4001986 */ /* 0x0003e2000c101904 */
[----:B------:R-:W-:Y:S01]  /*56950*/  LOP3.LUT P1, RZ, R22, 0x4, RZ, 0xc0, !PT ;  /* 0x0000000416ff7812 */ /* 0x000fe2000782c0ff */
[----:B-1----:R-:W-:Y:S02]  /*56960*/  IMAD.WIDE R164, R13, 0x4, R4 ;  /* 0x000000040da47825 */ /* 0x002fe400078e0204 */
[----:B------:R-:W3:Y:S04]  /*56970*/  LDL.LU R14, [R1+0x8c4] ;  /* 0x0008c400010e7983 */ /* 0x000ee80000300800 */
[----:B------:R-:W3:Y:S01]  /*56980*/  LDL.LU R13, [R1+0x10d4] ;  /* 0x0010d400010d7983 */ /* 0x000ee20000300800 */
[C---:B------:R-:W-:Y:S02]  /*56990*/  LOP3.LUT P2, RZ, R10.reuse, 0x1000, RZ, 0xc0, !PT ;  /* 0x000010000aff7812 */ /* 0x040fe4000784c0ff */
[----:B------:R-:W-:-:S03]  /*569a0*/  LOP3.LUT P3, RZ, R10, 0x2000, RZ, 0xc0, !PT ;  /* 0x000020000aff7812 */ /* 0x000fc6000786c0ff */
[----:B--2---:R4:W-:Y:S01]  /*569b0*/  @P1 STG.E desc[UR4][R164.64], R12 ;  /* 0x0000000ca4001986 */ /* 0x0049e2000c101904 */
[----:B------:R-:W-:Y:S01]  /*569c0*/  LOP3.LUT P1, RZ, R22, 0x2, RZ, 0xc0, !PT ;  /* 0x0000000216ff7812 */ /* 0x000fe2000782c0ff */
[----:B----4-:R-:W-:Y:S01]  /*569d0*/  IMAD.WIDE R164, R228, 0x4, R2 ;  /* 0x00000004e4a47825 */ /* 0x010fe200078e0202 */
[----:B------:R-:W-:Y:S01]  /*569e0*/  LOP3.LUT P4, RZ, R10, 0x4000, RZ, 0xc0, !PT ;  /* 0x000040000aff7812 */ /* 0x000fe2000788c0ff */
[----:B------:R-:W2:Y:S10]  /*569f0*/  LDL.LU R12, [R1+0x1ad0] ;  /* 0x001ad000010c7983 */ /* 0x000eb40000300800 */
        /* <DEDUP_REMOVED lines=20> */
[----:B-1----:R-:W-:-:S05]  /*56b40*/  IMAD.WIDE R22, R231, 0x4, R4 ;  /* 0x00000004e7167825 */ /* 0x002fca00078e0204 */
[----:B------:R3:W-:Y:S01]  /*56b50*/  @P2 STG.E desc[UR4][R22.64], R230 ;  /* 0x000000e616002986 */ /* 0x0007e2000c101904 */
[----:B------:R-:W-:Y:S01]  /*56b60*/  LOP3.LUT P6, RZ, R10, 0x10000, RZ, 0xc0, !PT ;  /* 0x000100000aff7812 */ /* 0x000fe200078cc0ff */
[----:B---3--:R-:W-:-:S05]  /*56b70*/  IMAD.WIDE R22, R19, 0x4, R2 ;  /* 0x0000000413167825 */ /* 0x008fca00078e0202 */
[----:B------:R1:W-:Y:S02]  /*56b80*/  @P3 STG.E desc[UR4][R22.64], R20 ;  /* 0x0000001416003986 */ /* 0x0003e4000c101904 */
[----:B-1----:R-:W-:-:S05]  /*56b90*/  IMAD.WIDE R22, R19, 0x4, R4 ;  /* 0x0000000413167825 */ /* 0x002fca00078e0204 */
[----:B------:R1:W-:Y:S02]  /*56ba0*/  @P4 STG.E desc[UR4][R22.64], R18 ;  /* 0x0000001216004986 */ /* 0x0003e4000c101904 */
[----:B-1----:R-:W-:-:S05]  /*56bb0*/  IMAD.WIDE R22, R15, 0x4, R2 ;  /* 0x000000040f167825 */ /* 0x002fca00078e0202 */
[----:B------:R1:W-:Y:S02]  /*56bc0*/  @P5 STG.E desc[UR4][R22.64], R17 ;  /* 0x0000001116005986 */ /* 0x0003e4000c101904 */
[----:B-1----:R-:W-:Y:S02]  /*56bd0*/  IMAD.WIDE R22, R15, 0x4, R4 ;  /* 0x000000040f167825 */ /* 0x002fe400078e0204 */
[----:B------:R-:W3:Y:S04]  /*56be0*/  LDL.LU R15, [R1+0x10d8] ;  /* 0x0010d800010f7983 */ /* 0x000ee80000300800 */
[----:B------:R-:W4:Y:S04]  /*56bf0*/  LDL.LU R20, [R1+0x4c4] ;  /* 0x0004c40001147983 */ /* 0x000f280000300800 */
[----:B------:R1:W-:Y:S04]  /*56c00*/  @P6 STG.E desc[UR4][R22.64], R16 ;  /* 0x0000001016006986 */ /* 0x0003e8000c101904 */
[----:B------:R-:W2:Y:S04]  /*56c10*/  LDL.LU R19, [R1+0xe38] ;  /* 0x000e380001137983 */ /* 0x000ea80000300800 */
[----:B-1----:R-:W3:Y:S01]  /*56c20*/  LDL.LU R16, [R1+0x10d0] ;  /* 0x0010d00001107983 */ /* 0x002ee20000300800 */
[----:B------:R-:W-:-:S03]  /*56c30*/  LOP3.LUT P0, RZ, R10, 0x20000, RZ, 0xc0, !PT ;  /* 0x000200000aff7812 */ /* 0x000fc6000780c0ff */
[----:B------:R-:W2:Y:S01]  /*56c40*/  LDL.LU R18, [R1+0xcb8] ;  /* 0x000cb80001127983 */ /* 0x000ea20000300800 */
[----:B------:R-:W-:-:S03]  /*56c50*/  IMAD.WIDE R22, R13, 0x4, R2 ;  /* 0x000000040d167825 */ /* 0x000fc600078e0202 */
[----:B------:R-:W2:Y:S06]  /*56c60*/  LDL.LU R17, [R1+0x8c8] ;  /* 0x0008c80001117983 */ /* 0x000eac0000300800 */
[----:B------:R1:W-:Y:S04]  /*56c70*/  @P0 STG.E desc[UR4][R22.64], R14 ;  /* 0x0000000e16000986 */ /* 0x0003e8000c101904 */
[----:B-1----:R-:W2:Y:S01]  /*56c80*/  LDL.LU R14, [R1+0x4c8] ;  /* 0x0004c800010e7983 */ /* 0x002ea20000300800 */
[----:B------:R-:W-:-:S03]  /*56c90*/  IMAD.WIDE R22, R13, 0x4, R4 ;  /* 0x000000040d167825 */ /* 0x000fc600078e0204 */
[----:B------:R-:W2:Y:S04]  /*56ca0*/  LDL.LU R13, [R1+0xe3c] ;  /* 0x000e3c00010d7983 */ /* 0x000ea80000300800 */
[----:B------:R-:W2:Y:S01]  /*56cb0*/  LDL.LU R228, [R1+0x10e0] ;  /* 0x0010e00001e47983 */ /* 0x000ea20000300800 */
[C---:B------:R-:W-:Y:S02]  /*56cc0*/  LOP3.LUT P4, RZ, R10.reuse, 0x40000, RZ, 0xc0, !PT ;  /* 0x000400000aff7812 */ /* 0x040fe4000788c0ff */
[C---:B------:R-:W-:Y:S01]  /*56cd0*/  LOP3.LUT P5, RZ, R10.reuse, 0x80000, RZ, 0xc0, !PT ;  /* 0x000800000aff7812 */ /* 0x040fe200078ac0ff */
[----:B------:R-:W2:Y:S04]  /*56ce0*/  LDL.LU R229, [R1+0xcbc] ;  /* 0x000cbc0001e57983 */ /* 0x000ea80000300800 */
[----:B------:R-:W2:Y:S01]  /*56cf0*/  LDL.LU R166, [R1+0x10dc] ;  /* 0x0010dc0001a67983 */ /* 0x000ea20000300800 */
        /* <DEDUP_REMOVED lines=11> */
[----:B----4-:R3:W-:Y:S02]  /*56db0*/  @P4 STG.E desc[UR4][R22.64], R20 ;  /* 0x0000001416004986 */ /* 0x0107e4000c101904 */
[----:B---3--:R-:W-:-:S05]  /*56dc0*/  IMAD.WIDE R22, R16, 0x4, R2 ;  /* 0x0000000410167825 */ /* 0x008fca00078e0202 */
[----:B--2---:R1:W-:Y:S02]  /*56dd0*/  @P5 STG.E desc[UR4][R22.64], R19 ;  /* 0x0000001316005986 */ /* 0x0043e4000c101904 */
[----:B-1----:R-:W-:Y:S02]  /*56de0*/  IMAD.WIDE R22, R16, 0x4, R4 ;  /* 0x0000000410167825 */ /* 0x002fe400078e0204 */
[----:B------:R-:W2:Y:S01]  /*56df0*/  LDL.LU R16, [R1+0x8cc] ;  /* 0x0008cc0001107983 */ /* 0x000ea20000300800 */
[----:B------:R-:W-:Y:S02]  /*56e00*/  @P1 LOP3.LUT R0, R0, 0x400000, RZ, 0xfc, !PT ;  /* 0x0040000000001812 */ /* 0x000fe400078efcff */
[----:B------:R-:W-:Y:S01]  /*56e10*/  LOP3.LUT P1, RZ, R10, 0x4000000, RZ, 0xc0, !PT ;  /* 0x040000000aff7812 */ /* 0x000fe2000782c0ff */
[----:B------:R-:W3:Y:S01]  /*56e20*/  LDL.LU R167, [R1+0x4cc] ;  /* 0x0004cc0001a77983 */ /* 0x000ee20000300800 */
[----:B------:R-:W-:-:S03]  /*56e30*/  LOP3.LUT R0, R0, 0xff7fffff, RZ, 0xc0, !PT ;  /* 0xff7fffff00007812 */ /* 0x000fc600078ec0ff */
[----:B------:R-:W4:Y:S04]  /*56e40*/  LDL.LU R251, [R1+0xcc0] ;  /* 0x000cc00001fb7983 */ /* 0x000f280000300800 */
[----:B------:R-:W4:Y:S04]  /*56e50*/  LDL.LU R250, [R1+0x10e4] ;  /* 0x0010e40001fa7983 */ /* 0x000f280000300800 */
[----:B------:R-:W-:Y:S01]  /*56e60*/  @P1 LOP3.LUT R0, R0, 0x800000, RZ, 0xfc, !PT ;  /* 0x0080000000001812 */ /* 0x000fe200078efcff */
[----:B------:R-:W4:Y:S01]  /*56e70*/  LDL.LU R249, [R1+0x8d0] ;  /* 0x0008d00001f97983 */ /* 0x000f220000300800 */
[----:B------:R-:W-:-:S02]  /*56e80*/  LOP3.LUT P1, RZ, R10, 0x2000000, RZ, 0xc0, !PT ;  /* 0x020000000aff7812 */ /* 0x000fc4000782c0ff */
[----:B------:R-:W-:Y:S01]  /*56e90*/  LOP3.LUT R0, R0, 0xfeffffff, RZ, 0xc0, !PT ;  /* 0xfeffffff00007812 */ /* 0x000fe200078ec0ff */
[----:B------:R-:W4:Y:S04]  /*56ea0*/  LDL.LU R248, [R1+0x4d0] ;  /* 0x0004d00001f87983 */ /* 0x000f280000300800 */
[----:B------:R-:W4:Y:S01]  /*56eb0*/  LDL.LU R252, [R1+0x10ec] ;  /* 0x0010ec0001fc7983 */ /* 0x000f220000300800 */
[C---:B------:R-:W-:Y:S02]  /*56ec0*/  LOP3.LUT P6, RZ, R10.reuse, 0x100000, RZ, 0xc0, !PT ;  /* 0x001000000aff7812 */ /* 0x040fe400078cc0ff */
[----:B------:R-:W-:Y:S01]  /*56ed0*/  LOP3.LUT P0, RZ, R10, 0x200000, RZ, 0xc0, !PT ;  /* 0x002000000aff7812 */ /* 0x000fe2000780c0ff */
[----:B------:R-:W4:Y:S02]  /*56ee0*/  LDL.LU R231, [R1+0xd0] ;  /* 0x0000d00001e77983 */ /* 0x000f240000300800 */
[----:B------:R-:W-:-:S02]  /*56ef0*/  @P1 LOP3.LUT R0, R0, 0x1000000, RZ, 0xfc, !PT ;  /* 0x0100000000001812 */ /* 0x000fc400078efcff */
[----:B------:R-:W-:Y:S01]  /*56f00*/  LOP3.LUT P1, RZ, R10, 0x1000000, RZ, 0xc0, !PT ;  /* 0x010000000aff7812 */ /* 0x000fe2000782c0ff */
[----:B------:R-:W4:Y:S01]  /*56f10*/  LDL.LU R230, [R1+0xcc4] ;  /* 0x000cc40001e67983 */ /* 0x000f220000300800 */
[----:B------:R-:W-:-:S03]  /*56f20*/  LOP3.LUT R0, R0, 0xfdffffff, RZ, 0xc0, !PT ;  /* 0xfdffffff00007812 */ /* 0x000fc600078ec0ff */
[----:B------:R-:W4:Y:S04]  /*56f30*/  LDL.LU R20, [R1+0x10e8] ;  /* 0x0010e80001147983 */ /* 0x000f280000300800 */
[----:B------:R1:W-:Y:S04]  /*56f40*/  @P6 STG.E desc[UR4][R22.64], R18 ;  /* 0x0000001216006986 */ /* 0x0003e8000c101904 */
[----:B------:R-:W-:Y:S01]  /*56f50*/  @P1 LOP3.LUT R0, R0, 0x2000000, RZ, 0xfc, !PT ;  /* 0x0200000000001812 */ /* 0x000fe200078efcff */
[----:B------:R-:W4:Y:S01]  /*56f60*/  LDL.LU R19, [R1+0x8d4] ;  /* 0x0008d40001137983 */ /* 0x000f220000300800 */
[----:B------:R-:W-:-:S02]  /*56f70*/  LOP3.LUT P1, RZ, R10, 0x800000, RZ, 0xc0, !PT ;  /* 0x008000000aff7812 */ /* 0x000fc4000782c0ff */
[----:B------:R-:W-:Y:S01]  /*56f80*/  LOP3.LUT R0, R0, 0xfbffffff, RZ, 0xc0, !PT ;  /* 0xfbffffff00007812 */ /* 0x000fe200078ec0ff */
[----:B-1----:R-:W-:-:S10]  /*56f90*/  IMAD.WIDE R22, R15, 0x4, R2 ;  /* 0x000000040f167825 */ /* 0x002fd400078e0202 */
[----:B------:R-:W-:Y:S02]  /*56fa0*/  @P1 LOP3.LUT R0, R0, 0x4000000, RZ, 0xfc, !PT ;  /* 0x0400000000001812 */ /* 0x000fe400078efcff */
[----:B------:R-:W-:Y:S01]  /*56fb0*/  LOP3.LUT P1, RZ, R10, 0x400000, RZ, 0xc0, !PT ;  /* 0x004000000aff7812 */ /* 0x000fe2000782c0ff */
[----:B------:R1:W-:Y:S02]  /*56fc0*/  @P0 STG.E desc[UR4][R22.64], R17 ;  /* 0x0000001116000986 */ /* 0x0003e4000c101904 */
[----:B-1----:R-:W-:Y:S02]  /*56fd0*/  IMAD.WIDE R22, R15, 0x4, R4 ;  /* 0x000000040f167825 */ /* 0x002fe400078e0204 */
[----:B------:R-:W4:Y:S08]  /*56fe0*/  LDL.LU R17, [R1+0x10f0] ;  /* 0x0010f00001117983 */ /* 0x000f300000300800 */
[----:B------:R1:W-:Y:S01]  /*56ff0*/  @P1 STG.E desc[UR4][R22.64], R14 ;  /* 0x0000000e16001986 */ /* 0x0003e2000c101904 */
[----:B------:R-:W-:-:S03]  /*57000*/  LOP3.LUT P1, RZ, R0, 0x4000000, RZ, 0xc0, !PT ;  /* 0x0400000000ff7812 */ /* 0x000fc6000782c0ff */
[----:B------:R-:W4:Y:S04]  /*57010*/  LDL.LU R18, [R1+0x4d4] ;  /* 0x0004d40001127983 */ /* 0x000f280000300800 */
[----:B------:R-:W4:Y:S01]  /*57020*/  LDL.LU R15, [R1+0xd4] ;  /* 0x0000d400010f7983 */ /* 0x000f220000300800 */
[----:B-1----:R-:W-:-:S03]  /*57030*/  IMAD.WIDE R22, R228, 0x4, R2 ;  /* 0x00000004e4167825 */ /* 0x002fc600078e0202 */
[----:B------:R-:W4:Y:S04]  /*57040*/  LDL.LU R14, [R1+0xcc8] ;  /* 0x000cc800010e7983 */ /* 0x000f280000300800 */
[----:B------:R1:W-:Y:S01]  /*57050*/  @P1 STG.E desc[UR4][R22.64], R13 ;  /* 0x0000000d16001986 */ /* 0x0003e2000c101904 */
[----:B------:R-:W-:-:S03]  /*57060*/  LOP3.LUT P1, RZ, R0, 0x2000000, RZ, 0xc0, !PT ;  /* 0x0200000000ff7812 */ /* 0x000fc6000782c0ff */
[----:B-1----:R-:W4:Y:S01]  /*57070*/  LDL.LU R13, [R1+0x10f8] ;  /* 0x0010f800010d7983 */ /* 0x002f220000300800 */
[----:B------:R-:W-:-:S09]  /*57080*/  IMAD.WIDE R22, R228, 0x4, R4 ;  /* 0x00000004e4167825 */ /* 0x000fd200078e0204 */
[----:B------:R1:W-:Y:S01]  /*57090*/  @P1 STG.E desc[UR4][R22.64], R229 ;  /* 0x000000e516001986 */ /* 0x0003e2000c101904 */
[----:B------:R-:W-:Y:S01]  /*570a0*/  LOP3.LUT P1, RZ, R0, 0x1000000, RZ, 0xc0, !PT ;  /* 0x0100000000ff7812 */ /* 0x000fe2000782c0ff */
[----:B-1----:R-:W-:-:S12]  /*570b0*/  IMAD.WIDE R22, R166, 0x4, R2 ;  /* 0x00000004a6167825 */ /* 0x002fd800078e0202 */
[----:B--2---:R1:W-:Y:S04]  /*570c0*/  @P1 STG.E desc[UR4][R22.64], R16 ;  /* 0x0000001016001986 */ /* 0x0043e8000c101904 */
[----:B-1----:R-:W2:Y:S01]  /*570d0*/  LDL.LU R16, [R1+0x8d8] ;  /* 0x0008d80001107983 */ /* 0x002ea20000300800 */
[----:B------:R-:W-:Y:S01]  /*570e0*/  LOP3.LUT P1, RZ, R0, 0x800000, RZ, 0xc0, !PT ;  /* 0x0080000000ff7812 */ /* 0x000fe2000782c0ff */
[----:B------:R-:W-:-:S12]  /*570f0*/  IMAD.WIDE R22, R166, 0x4, R4 ;  /* 0x00000004a6167825 */ /* 0x000fd800078e0204 */
[----:B---3--:R4:W-:Y:S01]  /*57100*/  @P1 STG.E desc[UR4][R22.64], R167 ;  /* 0x000000a716001986 */ /* 0x0089e2000c101904 */
[----:B------:R-:W-:Y:S01]  /*57110*/  LOP3.LUT P1, RZ, R0, 0x400000, RZ, 0xc0, !PT ;  /* 0x0040000000ff7812 */ /* 0x000fe2000782c0ff */
[----:B----4-:R-:W-:-:S12]  /*57120*/  IMAD.WIDE R22, R250, 0x4, R2 ;  /* 0x00000004fa167825 */ /* 0x010fd800078e0202 */
        /* <DEDUP_REMOVED lines=8> */
[----:B------:R-:W-:Y:S02]  /*571b0*/  LOP3.LUT P2, RZ, R10, 0x80000000, RZ, 0xc0, !PT ;  /* 0x800000000aff7812 */ /* 0x000fe4000784c0ff */
        /* <DEDUP_REMOVED lines=12> */
[----:B-1----:R-:W-:-:S05]  /*57280*/  IMAD.WIDE R22, R17, 0x4, R4 ;  /* 0x0000000411167825 */ /* 0x002fca00078e0204 */
[----:B------:R1:W-:Y:S02]  /*57290*/  @P5 STG.E desc[UR4][R22.64], R15 ;  /* 0x0000000f16005986 */ /* 0x0003e4000c101904 */
[C---:B-1----:R-:W-:Y:S02]  /*572a0*/  IMAD.WIDE R22, R13.reuse, 0x4, R2 ;  /* 0x000000040d167825 */ /* 0x042fe400078e0202 */
[----:B------:R-:W3:Y:S04]  /*572b0*/  LDL.LU R15, [R1+0x4dc] ;  /* 0x0004dc00010f7983 */ /* 0x000ee80000300800 */
[----:B------:R1:W-:Y:S02]  /*572c0*/  @P6 STG.E desc[UR4][R22.64], R14 ;  /* 0x0000000e16006986 */ /* 0x0003e4000c101904 */
[----:B-1----:R-:W-:-:S02]  /*572d0*/  IMAD.WIDE R22, R13, 0x4, R4 ;  /* 0x000000040d167825 */ /* 0x002fc400078e0204 */
[----:B------:R-:W4:Y:S04]  /*572e0*/  LDL.LU R14, [R1+0x1104] ;  /* 0x00110400010e7983 */ /* 0x000f280000300800 */
[----:B------:R-:W3:Y:S04]  /*572f0*/  LDL.LU R13, [R1+0xdc] ;  /* 0x0000dc00010d7983 */ /* 0x000ee80000300800 */
[----:B------:R-:W4:Y:S04]  /*57300*/  LDL.LU R230, [R1+0x4d8] ;  /* 0x0004d80001e67983 */ /* 0x000f280000300800 */
[----:B------:R-:W3:Y:S01]  /*57310*/  LDL.LU R20, [R1+0x10f4] ;  /* 0x0010f40001147983 */ /* 0x000ee20000300800 */
[----:B------:R-:W-:-:S03]  /*57320*/  LOP3.LUT P0, RZ, R11, 0x10, RZ, 0xc0, !PT ;  /* 0x000000100bff7812 */ /* 0x000fc6000780c0ff */
[----:B------:R-:W4:Y:S04]  /*57330*/  LDL.LU R19, [R1+0xd8] ;  /* 0x0000d80001137983 */ /* 0x000f280000300800 */
[----:B------:R-:W4:Y:S04]  /*57340*/  LDL.LU R18, [R1+0xccc] ;  /* 0x000ccc0001127983 */ /* 0x000f280000300800 */
[----:B------:R-:W4:Y:S04]  /*57350*/  LDL.LU R17, [R1+0x10fc] ;  /* 0x0010fc0001117983 */ /* 0x000f280000300800 */
[----:B--2---:R1:W-:Y:S04]  /*57360*/  @P0 STG.E desc[UR4][R22.64], R16 ;  /* 0x0000001016000986 */ /* 0x0043e8000c101904 */
[----:B-1----:R-:W2:Y:S01]  /*57370*/  LDL.LU R16, [R1+0x8dc] ;  /* 0x0008dc0001107983 */ /* 0x002ea20000300800 */
[----:B------:R-:W-:-:S02]  /*57380*/  LOP3.LUT P1, RZ, R11, 0x20000, RZ, 0xc0, !PT ;  /* 0x000200000bff7812 */ /* 0x000fc4000782c0ff */
[----:B------:R-:W-:Y:S01]  /*57390*/  LOP3.LUT R0, R0, 0xfffff7ff, RZ, 0xc0, !PT ;  /* 0xfffff7ff00007812 */ /* 0x000fe200078ec0ff */
[----:B------:R-:W2:Y:S04]  /*573a0*/  LDL.LU R165, [R1+0xcd0] ;  /* 0x000cd00001a57983 */ /* 0x000ea80000300800 */
[----:B------:R-:W2:Y:S04]  /*573b0*/  LDL.LU R228, [R1+0x1100] ;  /* 0x0011000001e47983 */ /* 0x000ea80000300800 */
[----:B------:R-:W2:Y:S02]  /*573c0*/  LDL.LU R229, [R1+0x8e0] ;  /* 0x0008e00001e57983 */ /* 0x000ea40000300800 */
[----:B------:R-:W-:-:S02]  /*573d0*/  @P1 LOP3.LUT R0, R0, 0x800, RZ, 0xfc, !PT ;  /* 0x0000080000001812 */ /* 0x000fc400078efcff */
[----:B------:R-:W-:Y:S01]  /*573e0*/  LOP3.LUT P1, RZ, R11, 0x10000, RZ, 0xc0, !PT ;  /* 0x000100000bff7812 */ /* 0x000fe2000782c0ff */
[----:B------:R-:W2:Y:S01]  /*573f0*/  LDL.LU R167, [R1+0x1108] ;  /* 0x0011080001a77983 */ /* 0x000ea20000300800 */
[----:B------:R-:W-:-:S03]  /*57400*/  LOP3.LUT R0, R0, 0xffffefff, RZ, 0xc0, !PT ;  /* 0xffffefff00007812 */ /* 0x000fc600078ec0ff */
[----:B------:R-:W2:Y:S04]  /*57410*/  LDL.LU R166, [R1+0x4e0] ;  /* 0x0004e00001a67983 */ /* 0x000ea80000300800 */
[----:B------:R-:W2:Y:S04]  /*57420*/  LDL.LU R251, [R1+0xe0] ;  /* 0x0000e00001fb7983 */ /* 0x000ea80000300800 */
[----:B------:R-:W-:Y:S01]  /*57430*/  @P1 LOP3.LUT R0, R0, 0x1000, RZ, 0xfc, !PT ;  /* 0x0000100000001812 */ /* 0x000fe200078efcff */
[----:B------:R-:W2:Y:S01]  /*57440*/  LDL.LU R250, [R1+0xcd4] ;  /* 0x000cd40001fa7983 */ /* 0x000ea20000300800 */
[----:B------:R-:W-:-:S02]  /*57450*/  LOP3.LUT P1, RZ, R11, 0x8000, RZ, 0xc0, !PT ;  /* 0x000080000bff7812 */ /* 0x000fc4000782c0ff */
[----:B------:R-:W-:Y:S01]  /*57460*/  LOP3.LUT R0, R0, 0xffffdfff, RZ, 0xc0, !PT ;  /* 0xffffdfff00007812 */ /* 0x000fe200078ec0ff */
[----:B------:R-:W2:Y:S01]  /*57470*/  LDL.LU R249, [R1+0x1110] ;  /* 0x0011100001f97983 */ /* 0x000ea20000300800 */
[C---:B------:R-:W-:Y:S02]  /*57480*/  LOP3.LUT P4, RZ, R11.reuse, 0x20, RZ, 0xc0, !PT ;  /* 0x000000200bff7812 */ /* 0x040fe4000788c0ff */
[C---:B------:R-:W-:Y:S01]  /*57490*/  LOP3.LUT P5, RZ, R11.reuse, 0x40, RZ, 0xc0, !PT ;  /* 0x000000400bff7812 */ /* 0x040fe200078ac0ff */
[----:B------:R-:W2:Y:S01]  /*574a0*/  LDL.LU R248, [R1+0x8e4] ;  /* 0x0008e40001f87983 */ /* 0x000ea20000300800 */
[C---:B------:R-:W-:Y:S02]  /*574b0*/  LOP3.LUT P6, RZ, R11.reuse, 0x80, RZ, 0xc0, !PT ;  /* 0x000000800bff7812 */ /* 0x040fe400078cc0ff */
[----:B------:R-:W-:Y:S01]  /*574c0*/  LOP3.LUT P0, RZ, R11, 0x100, RZ, 0xc0, !PT ;  /* 0x000001000bff7812 */ /* 0x000fe2000780c0ff */
[----:B------:R-:W2:Y:S02]  /*574d0*/  LDL.LU R231, [R1+0x110c] ;  /* 0x00110c0001e77983 */ /* 0x000ea40000300800 */
[----:B------:R-:W-:-:S02]  /*574e0*/  @P1 LOP3.LUT R0, R0, 0x2000, RZ, 0xfc, !PT ;  /* 0x0000200000001812 */ /* 0x000fc400078efcff */
[----:B------:R-:W-:Y:S01]  /*574f0*/  LOP3.LUT P1, RZ, R11, 0x4000, RZ, 0xc0, !PT ;  /* 0x000040000bff7812 */ /* 0x000fe2000782c0ff */
[----:B------:R-:W2:Y:S01]  /*57500*/  LDL.LU R252, [R1+0x4e4] ;  /* 0x0004e40001fc7983 */ /* 0x000ea20000300800 */
        /* <DEDUP_REMOVED lines=15> */
[----:B---3--:R-:W-:-:S05]  /*57600*/  IMAD.WIDE R22, R20, 0x4, R2 ;  /* 0x0000000414167825 */ /* 0x008fca00078e0202 */
[----:B----4-:R1:W-:Y:S02]  /*57610*/  @P4 STG.E desc[UR4][R22.64], R230 ;  /* 0x000000e616004986 */ /* 0x0103e4000c101904 */
[----:B-1----:R-:W-:Y:S02]  /*57620*/  IMAD.WIDE R22, R20, 0x4, R4 ;  /* 0x0000000414167825 */ /* 0x002fe400078e0204 */
[----:B------:R-:W3:Y:S04]  /*57630*/  LDL.LU R230, [R1+0xe4] ;  /* 0x0000e40001e67983 */ /* 0x000ee80000300800 */
[----:B------:R1:W-:Y:S02]  /*57640*/  @P5 STG.E desc[UR4][R22.64], R19 ;  /* 0x0000001316005986 */ /* 0x0003e4000c101904 */
[----:B-1----:R-:W-:-:S05]  /*57650*/  IMAD.WIDE R22, R17, 0x4, R2 ;  /* 0x0000000411167825 */ /* 0x002fca00078e0202 */
[----:B------:R1:W-:Y:S02]  /*57660*/  @P6 STG.E desc[UR4][R22.64], R18 ;  /* 0x0000001216006986 */ /* 0x0003e4000c101904 */
[----:B-1----:R-:W-:Y:S02]  /*57670*/  IMAD.WIDE R22, R17, 0x4, R4 ;  /* 0x0000000411167825 */ /* 0x002fe400078e0204 */
[----:B------:R-:W4:Y:S04]  /*57680*/  LDL.LU R18, [R1+0x1114] ;  /* 0x0011140001127983 */ /* 0x000f280000300800 */
[----:B------:R-:W4:Y:S04]  /*57690*/  LDL.LU R20, [R1+0xcd8] ;  /* 0x000cd80001147983 */ /* 0x000f280000300800 */
[----:B------:R-:W4:Y:S04]  /*576a0*/  LDL.LU R17, [R1+0x8e8] ;  /* 0x0008e80001117983 */ /* 0x000f280000300800 */
[----:B--2---:R1:W-:Y:S02]  /*576b0*/  @P0 STG.E desc[UR4][R22.64], R16 ;  /* 0x0000001016000986 */ /* 0x0043e4000c101904 */
[----:B-1----:R-:W-:-:S02]  /*576c0*/  IMAD.WIDE R22, R14, 0x4, R2 ;  /* 0x000000040e167825 */ /* 0x002fc400078e0202 */
[----:B------:R-:W2:Y:S04]  /*576d0*/  LDL.LU R16, [R1+0x4e8] ;  /* 0x0004e80001107983 */ /* 0x000ea80000300800 */
[----:B------:R1:W-:Y:S01]  /*576e0*/  @P1 STG.E desc[UR4][R22.64], R15 ;  /* 0x0000000f16001986 */ /* 0x0003e2000c101904 */
[----:B------:R-:W-:-:S03]  /*576f0*/  LOP3.LUT P1, RZ, R0, 0x40000, RZ, 0xc0, !PT ;  /* 0x0004000000ff7812 */ /* 0x000fc6000782c0ff */
[----:B-1----:R-:W2:Y:S01]  /*57700*/  LDL.LU R15, [R1+0x111c] ;  /* 0x00111c00010f7983 */ /* 0x002ea20000300800 */
[----:B------:R-:W-:-:S03]  /*57710*/  IMAD.WIDE R22, R14, 0x4, R4 ;  /* 0x000000040e167825 */ /* 0x000fc600078e0204 */
[----:B------:R-:W2:Y:S06]  /*57720*/  LDL.LU R14, [R1+0xe8] ;  /* 0x0000e800010e7983 */ /* 0x000eac0000300800 */
[----:B------:R1:W-:Y:S04]  /*57730*/  @P1 STG.E desc[UR4][R22.64], R13 ;  /* 0x0000000d16001986 */ /* 0x0003e8000c101904 */
[----:B-1----:R-:W2:Y:S04]  /*57740*/  LDL.LU R13, [R1+0xcdc] ;  /* 0x000cdc00010d7983 */ /* 0x002ea80000300800 */
[----:B------:R-:W2:Y:S01]  /*57750*/  LDL.LU R19, [R1+0x1118] ;  /* 0x0011180001137983 */ /* 0x000ea20000300800 */
[----:B------:R-:W-:Y:S01]  /*57760*/  LOP3.LUT P1, RZ, R0, 0x20000, RZ, 0xc0, !PT ;  /* 0x0002000000ff7812 */ /* 0x000fe2000782c0ff */
[----:B------:R-:W-:-:S12]  /*57770*/  IMAD.WIDE R22, R228, 0x4, R2 ;  /* 0x00000004e4167825 */ /* 0x000fd800078e0202 */
        /* <DEDUP_REMOVED lines=22> */
[----:B-1----:R-:W-:Y:S01]  /*578e0*/  IMAD.WIDE R22, R231, 0x4, R4 ;  /* 0x00000004e7167825 */ /* 0x002fe200078e0204 */
[C---:B------:R-:W-:Y:S02]  /*578f0*/  LOP3.LUT P5, RZ, R11.reuse, 0x200000, RZ, 0xc0, !PT ;  /* 0x002000000bff7812 */ /* 0x040fe400078ac0ff */
[C---:B------:R-:W-:Y:S02]  /*57900*/  LOP3.LUT P6, RZ, R11.reuse, 0x400000, RZ, 0xc0, !PT ;  /* 0x004000000bff7812 */ /* 0x040fe400078cc0ff */
[----:B---3--:R4:W-:Y:S01]  /*57910*/  @P2 STG.E desc[UR4][R22.64], R230 ;  /* 0x000000e616002986 */ /* 0x0089e2000c101904 */
[----:B------:R-:W-:Y:S01]  /*57920*/  LOP3.LUT P0, RZ, R11, 0x800000, RZ, 0xc0, !PT ;  /* 0x008000000bff7812 */ /* 0x000fe2000780c0ff */
[----:B----4-:R-:W-:-:S05]  /*57930*/  IMAD.WIDE R22, R18, 0x4, R2 ;  /* 0x0000000412167825 */ /* 0x010fca00078e0202 */
[----:B------:R1:W-:Y:S02]  /*57940*/  @P3 STG.E desc[UR4][R22.64], R20 ;  /* 0x0000001416003986 */ /* 0x0003e4000c101904 */
[----:B-1----:R-:W-:-:S05]  /*57950*/  IMAD.WIDE R22, R18, 0x4, R4 ;  /* 0x0000000412167825 */ /* 0x002fca00078e0204 */
[----:B------:R2:W-:Y:S02]  /*57960*/  @P4 STG.E desc[UR4][R22.64], R17 ;  /* 0x0000001116004986 */ /* 0x0005e4000c101904 */
[----:B--2---:R-:W-:-:S05]  /*57970*/  IMAD.WIDE R22, R15, 0x4, R2 ;  /* 0x000000040f167825 */ /* 0x004fca00078e0202 */
[----:B------:R1:W-:Y:S02]  /*57980*/  @P5 STG.E desc[UR4][R22.64], R16 ;  /* 0x0000001016005986 */ /* 0x0003e4000c101904 */
[----:B-1----:R-:W-:-:S05]  /*57990*/  IMAD.WIDE R22, R15, 0x4, R4 ;  /* 0x000000040f167825 */ /* 0x002fca00078e0204 */
[----:B------:R1:W-:Y:S02]  /*579a0*/  @P6 STG.E desc[UR4][R22.64], R14 ;  /* 0x0000000e16006986 */ /* 0x0003e4000c101904 */
[----:B-1----:R-:W-:-:S05]  /*579b0*/  IMAD.WIDE R22, R19, 0x4, R2 ;  /* 0x0000000413167825 */ /* 0x002fca00078e0202 */
[----:B------:R1:W-:Y:S04]  /*579c0*/  @P0 STG.E desc[UR4][R22.64], R13 ;  /* 0x0000000d16000986 */ /* 0x0003e8000c101904 */
[----:B-1----:R-:W2:Y:S04]  /*579d0*/  LDL.LU R13, [R1+0x8ec] ;  /* 0x0008ec00010d7983 */ /* 0x002ea80000300800 */
[----:B------:R-:W3:Y:S04]  /*579e0*/  LDL.LU R18, [R1+0x4ec] ;  /* 0x0004ec0001127983 */ /* 0x000ee80000300800 */
[----:B------:R-:W4:Y:S04]  /*579f0*/  LDL.LU R17, [R1+0x1120] ;  /* 0x0011200001117983 */ /* 0x000f280000300800 */
[----:B------:R-:W3:Y:S04]  /*57a00*/  LDL.LU R16, [R1+0xec] ;  /* 0x0000ec0001107983 */ /* 0x000ee80000300800 */
[----:B------:R-:W3:Y:S04]  /*57a10*/  LDL.LU R15, [R1+0xce0] ;  /* 0x000ce000010f7983 */ /* 0x000ee80000300800 */
[----:B------:R-:W3:Y:S01]  /*57a20*/  LDL.LU R14, [R1+0x1128] ;  /* 0x00112800010e7983 */ /* 0x000ee20000300800 */
[----:B------:R-:W-:-:S03]  /*57a30*/  LOP3.LUT P4, RZ, R11, 0x1000000, RZ, 0xc0, !PT ;  /* 0x010000000bff7812 */ /* 0x000fc6000788c0ff */
[----:B------:R-:W3:Y:S01]  /*57a40*/  LDL.LU R164, [R1+0x8f0] ;  /* 0x0008f00001a47983 */ /* 0x000ee20000300800 */
[----:B------:R-:W-:Y:S01]  /*57a50*/  IMAD.WIDE R22, R19, 0x4, R4 ;  /* 0x0000000413167825 */ /* 0x000fe200078e0204 */
        /* <DEDUP_REMOVED lines=11> */
[----:B--2---:R1:W-:Y:S04]  /*57b10*/  @P4 STG.E desc[UR4][R22.64], R13 ;  /* 0x0000000d16004986 */ /* 0x0043e8000c101904 */
[----:B-1----:R-:W2:Y:S04]  /*57b20*/  LDL.LU R13, [R1+0x1124] ;  /* 0x00112400010d7983 */ /* 0x002ea80000300800 */
[----:B------:R-:W2:Y:S04]  /*57b30*/  LDL.LU R165, [R1+0x4f0] ;  /* 0x0004f00001a57983 */ /* 0x000ea80000300800 */
[----:B------:R-:W2:Y:S04]  /*57b40*/  LDL.LU R228, [R1+0xf0] ;  /* 0x0000f00001e47983 */ /* 0x000ea80000300800 */
[----:B------:R-:W2:Y:S04]  /*57b50*/  LDL.LU R166, [R1+0x112c] ;  /* 0x00112c0001a67983 */ /* 0x000ea80000300800 */
[----:B------:R-:W2:Y:S04]  /*57b60*/  LDL.LU R229, [R1+0xce4] ;  /* 0x000ce40001e57983 */ /* 0x000ea80000300800 */
[----:B------:R-:W2:Y:S01]  /*57b70*/  LDL.LU R167, [R1+0x8f4] ;  /* 0x0008f40001a77983 */ /* 0x000ea20000300800 */
[----:B------:R-:W-:-:S02]  /*57b80*/  @P1 LOP3.LUT R0, R0, 0x40, RZ, 0xfc, !PT ;  /* 0x0000004000001812 */ /* 0x000fc400078efcff */
[----:B------:R-:W-:Y:S01]  /*57b90*/  LOP3.LUT P1, RZ, R12, 0x1, RZ, 0xc0, !PT ;  /* 0x000000010cff7812 */ /* 0x000fe2000782c0ff */
[----:B------:R-:W2:Y:S04]  /*57ba0*/  LDL.LU R251, [R1+0x4f4] ;  /* 0x0004f40001fb7983 */ /* 0x000ea80000300800 */
[----:B------:R-:W2:Y:S01]  /*57bb0*/  LDL.LU R250, [R1+0x1134] ;  /* 0x0011340001fa7983 */ /* 0x000ea20000300800 */
[----:B------:R-:W-:-:S03]  /*57bc0*/  LOP3.LUT R0, R0, 0xffffff7f, RZ, 0xc0, !PT ;  /* 0xffffff7f00007812 */ /* 0x000fc600078ec0ff */
[----:B------:R-:W2:Y:S04]  /*57bd0*/  LDL.LU R249, [R1+0xf4] ;  /* 0x0000f40001f97983 */ /* 0x000ea80000300800 */
[----:B------:R-:W-:Y:S01]  /*57be0*/  @P1 LOP3.LUT R0, R0, 0x80, RZ, 0xfc, !PT ;  /* 0x0000008000001812 */ /* 0x000fe200078efcff */
[----:B------:R-:W2:Y:S01]  /*57bf0*/  LDL.LU R248, [R1+0xce8] ;  /* 0x000ce80001f87983 */ /* 0x000ea20000300800 */
[C---:B------:R-:W-:Y:S02]  /*57c00*/  LOP3.LUT P1, RZ, R11.reuse, 0x80000000, RZ, 0xc0, !PT ;  /* 0x800000000bff7812 */ /* 0x040fe4000782c0ff */
[----:B------:R-:W-:Y:S01]  /*57c10*/  LOP3.LUT R0, R0, 0xfffffeff, RZ, 0xc0, !PT ;  /* 0xfffffeff00007812 */ /* 0x000fe200078ec0ff */
[----:B------:R-:W2:Y:S01]  /*57c20*/  LDL.LU R252, [R1+0x1130] ;  /* 0x0011300001fc7983 */ /* 0x000ea20000300800 */
[----:B------:R-:W-:-:S02]  /*57c30*/  LOP3.LUT P5, RZ, R11, 0x2000000, RZ, 0xc0, !PT ;  /* 0x020000000bff7812 */ /* 0x000fc400078ac0ff */
[----:B------:R-:W-:Y:S01]  /*57c40*/  LOP3.LUT P6, RZ, R11, 0x4000000, RZ, 0xc0, !PT ;  /* 0x040000000bff7812 */ /* 0x000fe200078cc0ff */
[----:B----4-:R-:W-:Y:S01]  /*57c50*/  IMAD.WIDE R22, R17, 0x4, R2 ;  /* 0x0000000411167825 */ /* 0x010fe200078e0202 */
[----:B------:R-:W4:Y:S01]  /*57c60*/  LDL.LU R231, [R1+0x8f8] ;  /* 0x0008f80001e77983 */ /* 0x000f220000300800 */
[----:B------:R-:W-:-:S03]  /*57c70*/  LOP3.LUT P0, RZ, R11, 0x8000000, RZ, 0xc0, !PT ;  /* 0x080000000bff7812 */ /* 0x000fc6000780c0ff */
[----:B------:R-:W4:Y:S01]  /*57c80*/  LDL.LU R230, [R1+0x4f8] ;  /* 0x0004f80001e67983 */ /* 0x000f220000300800 */
[----:B------:R-:W-:Y:S02]  /*57c90*/  @P1 LOP3.LUT R0, R0, 0x100, RZ, 0xfc, !PT ;  /* 0x0000010000001812 */ /* 0x000fe400078efcff */
[----:B------:R-:W-:Y:S01]  /*57ca0*/  LOP3.LUT P1, RZ, R11, 0x40000000, RZ, 0xc0, !PT ;  /* 0x400000000bff7812 */ /* 0x000fe2000782c0ff */
[----:B------:R-:W4:Y:S01]  /*57cb0*/  LDL.LU R20, [R1+0x1138] ;  /* 0x0011380001147983 */ /* 0x000f220000300800 */
[----:B------:R-:W-:-:S03]  /*57cc0*/  LOP3.LUT R0, R0, 0xfffffdff, RZ, 0xc0, !PT ;  /* 0xfffffdff00007812 */ /* 0x000fc600078ec0ff */
[----:B---3--:R1:W-:Y:S04]  /*57cd0*/  @P5 STG.E desc[UR4][R22.64], R18 ;  /* 0x0000001216005986 */ /* 0x0083e8000c101904 */
[----:B------:R-:W3:Y:S04]  /*57ce0*/  LDL.LU R19, [R1+0xf8] ;  /* 0x0000f80001137983 */ /* 0x000ee80000300800 */
[----:B------:R-:W-:Y:S02]  /*57cf0*/  @P1 LOP3.LUT R0, R0, 0x200, RZ, 0xfc, !PT ;  /* 0x0000020000001812 */ /* 0x000fe400078efcff */
[----:B------:R-:W-:-:S02]  /*57d00*/  LOP3.LUT P1, RZ, R11, 0x20000000, RZ, 0xc0, !PT ;  /* 0x200000000bff7812 */ /* 0x000fc4000782c0ff */
[----:B------:R-:W-:Y:S01]  /*57d10*/  LOP3.LUT R0, R0, 0xfffffbff, RZ, 0xc0, !PT ;  /* 0xfffffbff00007812 */ /* 0x000fe200078ec0ff */
[----:B-1----:R-:W-:Y:S01]  /*57d20*/  IMAD.WIDE R22, R17, 0x4, R4 ;  /* 0x0000000411167825 */ /* 0x002fe200078e0204 */
[----:B------:R-:W3:Y:S04]  /*57d30*/  LDL.LU R18, [R1+0xcec] ;  /* 0x000cec0001127983 */ /* 0x000ee80000300800 */
[----:B------:R1:W-:Y:S04]  /*57d40*/  @P6 STG.E desc[UR4][R22.64], R16 ;  /* 0x0000001016006986 */ /* 0x0003e8000c101904 */
[----:B------:R-:W3:Y:S01]  /*57d50*/  LDL.LU R17, [R1+0x1140] ;  /* 0x0011400001117983 */ /* 0x000ee20000300800 */
[----:B------:R-:W-:-:S02]  /*57d60*/  @P1 LOP3.LUT R0, R0, 0x400, RZ, 0xfc, !PT ;  /* 0x0000040000001812 */ /* 0x000fc400078efcff */
[----:B------:R-:W-:Y:S01]  /*57d70*/  LOP3.LUT P1, RZ, R11, 0x10000000, RZ, 0xc0, !PT ;  /* 0x100000000bff7812 */ /* 0x000fe2000782c0ff */
[C---:B-1----:R-:W-:Y:S01]  /*57d80*/  IMAD.WIDE R22, R14.reuse, 0x4, R2 ;  /* 0x000000040e167825 */ /* 0x042fe200078e0202 */
[----:B------:R-:W3:Y:S04]  /*57d90*/  LDL.LU R16, [R1+0x8fc] ;  /* 0x0008fc0001107983 */ /* 0x000ee80000300800 */
[----:B------:R1:W-:Y:S02]  /*57da0*/  @P0 STG.E desc[UR4][R22.64], R15 ;  /* 0x0000000f16000986 */ /* 0x0003e4000c101904 */
[----:B-1----:R-:W-:Y:S02]  /*57db0*/  IMAD.WIDE R22, R14, 0x4, R4 ;  /* 0x000000040e167825 */ /* 0x002fe400078e0204 */
[----:B------:R-:W3:Y:S04]  /*57dc0*/  LDL.LU R15, [R1+0x4fc] ;  /* 0x0004fc00010f7983 */ /* 0x000ee80000300800 */
[----:B------:R2:W-:Y:S01]  /*57dd0*/  @P1 STG.E desc[UR4][R22.64], R164 ;  /* 0x000000a416001986 */ /* 0x0005e2000c101904 */
[----:B------:R-:W-:-:S03]  /*57de0*/  LOP3.LUT P1, RZ, R0, 0x400, RZ, 0xc0, !PT ;  /* 0x0000040000ff7812 */ /* 0x000fc6000782c0ff */
[----:B------:R-:W3:Y:S01]  /*57df0*/  LDL.LU R14, [R1+0x113c] ;  /* 0x00113c00010e7983 */ /* 0x000ee20000300800 */
[----:B--2---:R-:W-:-:S09]  /*57e00*/  IMAD.WIDE R22, R13, 0x4, R2 ;  /* 0x000000040d167825 */ /* 0x004fd200078e0202 */
[----:B------:R1:W-:Y:S02]  /*57e10*/  @P1 STG.E desc[UR4][R22.64], R165 ;  /* 0x000000a516001986 */ /* 0x0003e4000c101904 */
[----:B-1----:R-:W-:Y:S02]  /*57e20*/  IMAD.WIDE R22, R13, 0x4, R4 ;  /* 0x000000040d167825 */ /* 0x002fe400078e0204 */
[----:B------:R-:W2:Y:S01]  /*57e30*/  LDL.LU R13, [R1+0xfc] ;  /* 0x0000fc00010d7983 */ /* 0x000ea20000300800 */
        /* <DEDUP_REMOVED lines=21> */
[----:B----4-:R1:W-:Y:S01]  /*57f90*/  @P1 STG.E desc[UR4][R22.64], R231 ;  /* 0x000000e716001986 */ /* 0x0103e2000c101904 */
[----:B------:R-:W-:Y:S01]  /*57fa0*/  LOP3.LUT P4, RZ, R12, 0x80, RZ, 0xc0, !PT ;  /* 0x000000800cff7812 */ /* 0x000fe2000788c0ff */
[----:B-1----:R-:W-:-:S05]  /*57fb0*/  IMAD.WIDE R22, R20, 0x4, R2 ;  /* 0x0000000414167825 */ /* 0x002fca00078e0202 */
[----:B------:R1:W-:Y:S01]  /*57fc0*/  @P2 STG.E desc[UR4][R22.64], R230 ;  /* 0x000000e616002986 */ /* 0x0003e2000c101904 */
[----:B------:R-:W-:Y:S01]  /*57fd0*/  LOP3.LUT P5, RZ, R12, 0x100, RZ, 0xc0, !PT ;  /* 0x000001000cff7812 */ /* 0x000fe200078ac0ff */
[----:B-1----:R-:W-:Y:S01]  /*57fe0*/  IMAD.WIDE R22, R20, 0x4, R4 ;  /* 0x0000000414167825 */ /* 0x002fe200078e0204 */
[C---:B------:R-:W-:Y:S01]  /*57ff0*/  LOP3.LUT P6, RZ, R12.reuse, 0x200, RZ, 0xc0, !PT ;  /* 0x000002000cff7812 */ /* 0x040fe200078cc0ff */
[----:B------:R-:W4:Y:S04]  /*58000*/  LDL.LU R20, [R1+0xcf0] ;  /* 0x000cf00001147983 */ /* 0x000f280000300800 */
[----:B---3--:R1:W-:Y:S01]  /*58010*/  @P3 STG.E desc[UR4][R22.64], R19 ;  /* 0x0000001316003986 */ /* 0x0083e2000c101904 */
[----:B------:R-:W-:Y:S01]  /*58020*/  LOP3.LUT P0, RZ, R12, 0x400, RZ, 0xc0, !PT ;  /* 0x000004000cff7812 */ /* 0x000fe2000780c0ff */
[----:B-1----:R-:W-:-:S05]  /*58030*/  IMAD.WIDE R22, R17, 0x4, R2 ;  /* 0x0000000411167825 */ /* 0x002fca00078e0202 */
[----:B------:R1:W-:Y:S02]  /*58040*/  @P4 STG.E desc[UR4][R22.64], R18 ;  /* 0x0000001216004986 */ /* 0x0003e4000c101904 */
[----:B-1----:R-:W-:-:S05]  /*58050*/  IMAD.WIDE R22, R17, 0x4, R4 ;  /* 0x0000000411167825 */ /* 0x002fca00078e0204 */
[----:B------:R1:W-:Y:S02]  /*58060*/  @P5 STG.E desc[UR4][R22.64], R16 ;  /* 0x0000001016005986 */ /* 0x0003e4000c101904 */
[----:B-1----:R-:W-:-:S05]  /*58070*/  IMAD.WIDE R22, R14, 0x4, R2 ;  /* 0x000000040e167825 */ /* 0x002fca00078e0202 */
[----:B------:R1:W-:Y:S02]  /*58080*/  @P6 STG.E desc[UR4][R22.64], R15 ;  /* 0x0000000f16006986 */ /* 0x0003e4000c101904 */
[----:B-1----:R-:W-:-:S05]  /*58090*/  IMAD.WIDE R22, R14, 0x4, R4 ;  /* 0x000000040e167825 */ /* 0x002fca00078e0204 */
[----:B--2---:R1:W-:Y:S04]  /*580a0*/  @P0 STG.E desc[UR4][R22.64], R13 ;  /* 0x0000000d16000986 */ /* 0x0043e8000c101904 */
[----:B-1----:R-:W2:Y:S04]  /*580b0*/  LDL.LU R13, [R1+0x1144] ;  /* 0x00114400010d7983 */ /* 0x002ea80000300800 */
[----:B------:R-:W3:Y:S04]  /*580c0*/  LDL.LU R19, [R1+0x900] ;  /* 0x0009000001137983 */ /* 0x000ee80000300800 */
[----:B------:R-:W3:Y:S04]  /*580d0*/  LDL.LU R18, [R1+0x500] ;  /* 0x0005000001127983 */ /* 0x000ee80000300800 */
[----:B------:R-:W3:Y:S04]  /*580e0*/  LDL.LU R17, [R1+0x114c] ;  /* 0x00114c0001117983 */ /* 0x000ee80000300800 */
[----:B------:R-:W3:Y:S04]  /*580f0*/  LDL.LU R16, [R1+0x100] ;  /* 0x0001000001107983 */ /* 0x000ee80000300800 */
[----:B------:R-:W3:Y:S04]  /*58100*/  LDL.LU R15, [R1+0xcf4] ;  /* 0x000cf400010f7983 */ /* 0x000ee80000300800 */
[----:B------:R-:W3:Y:S01]  /*58110*/  LDL.LU R14, [R1+0x1148] ;  /* 0x00114800010e7983 */ /* 0x000ee20000300800 */
[----:B------:R-:W-:-:S02]  /*58120*/  LOP3.LUT P4, RZ, R12, 0x800, RZ, 0xc0, !PT ;  /* 0x000008000cff7812 */ /* 0x000fc4000788c0ff */
        /* <DEDUP_REMOVED lines=19> */
[----:B------:R-:W-:Y:S02]  /*58260*/  LOP3.LUT R0, R0, 0xfffffffd, RZ, 0xc0, !PT ;  /* 0xfffffffd00007812 */ /* 0x000fe400078ec0ff */
[C---:B------:R-:W-:Y:S02]  /*58270*/  LOP3.LUT P5, RZ, R12.reuse, 0x1000, RZ, 0xc0, !PT ;  /* 0x000010000cff7812 */ /* 0x040fe400078ac0ff */
[----:B------:R-:W-:-:S07]  /*58280*/  LOP3.LUT P6, RZ, R12, 0x2000, RZ, 0xc0, !PT ;  /* 0x000020000cff7812 */ /* 0x000fce00078cc0ff */
[----:B------:R-:W-:Y:S02]  /*58290*/  @P1 LOP3.LUT R0, R0, 0x2, RZ, 0xfc, !PT ;  /* 0x0000000200001812 */ /* 0x000fe400078efcff */
[C---:B------:R-:W-:Y:S02]  /*582a0*/  LOP3.LUT P1, RZ, R12.reuse, 0x10000, RZ, 0xc0, !PT ;  /* 0x000100000cff7812 */ /* 0x040fe4000782c0ff */
[----:B------:R-:W-:Y:S02]  /*582b0*/  LOP3.LUT P0, RZ, R12, 0x4000, RZ, 0xc0, !PT ;  /* 0x000040000cff7812 */ /* 0x000fe4000780c0ff */
[----:B------:R-:W-:-:S09]  /*582c0*/  LOP3.LUT R0, R0, 0xfffffffb, RZ, 0xc0, !PT ;  /* 0xfffffffb00007812 */ /* 0x000fd200078ec0ff */
[----:B------:R-:W-:Y:S02]  /*582d0*/  @P1 LOP3.LUT R0, R0, 0x4, RZ, 0xfc, !PT ;  /* 0x0000000400001812 */ /* 0x000fe400078efcff */
[----:B------:R-:W-:Y:S01]  /*582e0*/  LOP3.LUT P1, RZ, R12, 0x8000, RZ, 0xc0, !PT ;  /* 0x000080000cff7812 */ /* 0x000fe2000782c0ff */
        /* <DEDUP_REMOVED lines=18> */
[----:B---3--:R1:W-:Y:S02]  /*58410*/  @P5 STG.E desc[UR4][R22.64], R19 ;  /* 0x0000001316005986 */ /* 0x0083e4000c101904 */
[----:B-1----:R-:W-:-:S02]  /*58420*/  IMAD.WIDE R22, R17, 0x4, R2 ;  /* 0x0000000411167825 */ /* 0x002fc400078e0202 */
[----:B------:R-:W3:Y:S04]  /*58430*/  LDL.LU R19, [R1+0x10c] ;  /* 0x00010c0001137983 */ /* 0x000ee80000300800 */
[----:B------:R1:W-:Y:S02]  /*58440*/  @P6 STG.E desc[UR4][R22.64], R18 ;  /* 0x0000001216006986 */ /* 0x0003e4000c101904 */
[----:B-1----:R-:W-:Y:S02]  /*58450*/  IMAD.WIDE R22, R17, 0x4, R4 ;  /* 0x0000000411167825 */ /* 0x002fe400078e0204 */
[----:B------:R-:W3:Y:S04]  /*58460*/  LDL.LU R18, [R1+0xd00] ;  /* 0x000d000001127983 */ /* 0x000ee80000300800 */
[----:B------:R-:W3:Y:S04]  /*58470*/  LDL.LU R17, [R1+0x1160] ;  /* 0x0011600001117983 */ /* 0x000ee80000300800 */
[----:B------:R1:W-:Y:S02]  /*58480*/  @P0 STG.E desc[UR4][R22.64], R16 ;  /* 0x0000001016000986 */ /* 0x0003e4000c101904 */
[----:B-1----:R-:W-:-:S05]  /*58490*/  IMAD.WIDE R22, R14, 0x4, R2 ;  /* 0x000000040e167825 */ /* 0x002fca00078e0202 */
[----:B------:R1:W-:Y:S02]  /*584a0*/  @P1 STG.E desc[UR4][R22.64], R15 ;  /* 0x0000000f16001986 */ /* 0x0003e4000c101904 */
[----:B-1----:R-:W-:Y:S02]  /*584b0*/  IMAD.WIDE R22, R14, 0x4, R4 ;  /* 0x000000040e167825 */ /* 0x002fe400078e0204 */
[----:B------:R-:W3:Y:S04]  /*584c0*/  LDL.LU R15, [R1+0x910] ;  /* 0x00091000010f7983 */ /* 0x000ee80000300800 */
[----:B------:R-:W3:Y:S04]  /*584d0*/  LDL.LU R14, [R1+0x510] ;  /* 0x00051000010e7983 */ /* 0x000ee80000300800 */
[----:B------:R-:W3:Y:S01]  /*584e0*/  LDL.LU R16, [R1+0x1168] ;  /* 0x0011680001107983 */ /* 0x000ee20000300800 */
[----:B------:R-:W-:-:S02]  /*584f0*/  LOP3.LUT P1, RZ, R0, 0x4, RZ, 0xc0, !PT ;  /* 0x0000000400ff7812 */ /* 0x000fc4000782c0ff */
[C---:B------:R-:W-:Y:S02]  /*58500*/  LOP3.LUT P2, RZ, R12.reuse, 0x1000000, RZ, 0xc0, !PT ;  /* 0x010000000cff7812 */ /* 0x040fe4000784c0ff */
[C---:B------:R-:W-:Y:S02]  /*58510*/  LOP3.LUT P3, RZ, R12.reuse, 0x2000000, RZ, 0xc0, !PT ;  /* 0x020000000cff7812 */ /* 0x040fe4000786c0ff */
[C---:B------:R-:W-:Y:S02]  /*58520*/  LOP3.LUT P4, RZ, R12.reuse, 0x4000000, RZ, 0xc0, !PT ;  /* 0x040000000cff7812 */ /* 0x040fe4000788c0ff */
[C---:B------:R-:W-:Y:S02]  /*58530*/  LOP3.LUT P5, RZ, R12.reuse, 0x8000000, RZ, 0xc0, !PT ;  /* 0x080000000cff7812 */ /* 0x040fe400078ac0ff */
[C---:B------:R-:W-:Y:S02]  /*58540*/  LOP3.LUT P6, RZ, R12.reuse, 0x10000000, RZ, 0xc0, !PT ;  /* 0x100000000cff7812 */ /* 0x040fe400078cc0ff */
[----:B------:R-:W-:Y:S01]  /*58550*/  LOP3.LUT P0, RZ, R12, 0x20000000, RZ, 0xc0, !PT ;  /* 0x200000000cff7812 */ /* 0x000fe2000780c0ff */
[----:B--2---:R4:W-:Y:S01]  /*58560*/  @P1 STG.E desc[UR4][R22.64], R13 ;  /* 0x0000000d16001986 */ /* 0x0049e2000c101904 */
[----:B------:R-:W-:Y:S01]  /*58570*/  LOP3.LUT P1, RZ, R0, 0x2, RZ, 0xc0, !PT ;  /* 0x0000000200ff7812 */ /* 0x000fe2000782c0ff */
[----:B----4-:R-:W-:-:S02]  /*58580*/  IMAD.WIDE R22, R165, 0x4, R2 ;  /* 0x00000004a5167825 */ /* 0x010fc400078e0202 */
        /* <DEDUP_REMOVED lines=19> */
[----:B------:R1:W-:Y:S02]  /*586c0*/  @P1 STG.E desc[UR4][R22.64], R248 ;  /* 0x000000f816001986 */ /* 0x0003e4000c101904 */
[----:B-1----:R-:W-:-:S05]  /*586d0*/  IMAD.WIDE R22, R252, 0x4, R4 ;  /* 0x00000004fc167825 */ /* 0x002fca00078e0204 */
[----:B------:R1:W-:Y:S02]  /*586e0*/  @P2 STG.E desc[UR4][R22.64], R231 ;  /* 0x000000e716002986 */ /* 0x0003e4000c101904 */
[----:B-1----:R-:W-:-:S05]  /*586f0*/  IMAD.WIDE R22, R20, 0x4, R2 ;  /* 0x0000000414167825 */ /* 0x002fca00078e0202 */
[----:B------:R1:W-:Y:S02]  /*58700*/  @P3 STG.E desc[UR4][R22.64], R230 ;  /* 0x000000e616003986 */ /* 0x0003e4000c101904 */
[----:B-1----:R-:W-:-:S05]  /*58710*/  IMAD.WIDE R22, R20, 0x4, R4 ;  /* 0x0000000414167825 */ /* 0x002fca00078e0204 */
[----:B---3--:R1:W-:Y:S02]  /*58720*/  @P4 STG.E desc[UR4][R22.64], R19 ;  /* 0x0000001316004986 */ /* 0x0083e4000c101904 */
[----:B-1----:R-:W-:-:S05]  /*58730*/  IMAD.WIDE R22, R17, 0x4, R2 ;  /* 0x0000000411167825 */ /* 0x002fca00078e0202 */
[----:B------:R1:W-:Y:S02]  /*58740*/  @P5 STG.E desc[UR4][R22.64], R18 ;  /* 0x0000001216005986 */ /* 0x0003e4000c101904 */
[----:B-1----:R-:W-:Y:S02]  /*58750*/  IMAD.WIDE R22, R17, 0x4, R4 ;  /* 0x0000000411167825 */ /* 0x002fe400078e0204 */
[----:B------:R-:W3:Y:S04]  /*58760*/  LDL.LU R17, [R1+0x116c] ;  /* 0x00116c0001117983 */ /* 0x000ee80000300800 */
[----:B------:R1:W-:Y:S02]  /*58770*/  @P6 STG.E desc[UR4][R22.64], R15 ;  /* 0x0000000f16006986 */ /* 0x0003e4000c101904 */
[----:B-1----:R-:W-:-:S05]  /*58780*/  IMAD.WIDE R22, R16, 0x4, R2 ;  /* 0x0000000410167825 */ /* 0x002fca00078e0202 */
[----:B------:R1:W-:Y:S04]  /*58790*/  @P0 STG.E desc[UR4][R22.64], R14 ;  /* 0x0000000e16000986 */ /* 0x0003e8000c101904 */
[----:B-1----:R-:W4:Y:S04]  /*587a0*/  LDL.LU R14, [R1+0x110] ;  /* 0x00011000010e7983 */ /* 0x002f280000300800 */
[----:B------:R-:W3:Y:S04]  /*587b0*/  LDL.LU R15, [R1+0xd04] ;  /* 0x000d0400010f7983 */ /* 0x000ee80000300800 */
[----:B------:R-:W3:Y:S01]  /*587c0*/  LDL.LU R20, [R1+0x1170] ;  /* 0x0011700001147983 */ /* 0x000ee20000300800 */
[----:B------:R-:W-:-:S03]  /*587d0*/  LOP3.LUT P4, RZ, R12, 0x40000000, RZ, 0xc0, !PT ;  /* 0x400000000cff7812 */ /* 0x000fc6000788c0ff */
[----:B------:R-:W3:Y:S01]  /*587e0*/  LDL.LU R19, [R1+0x914] ;  /* 0x0009140001137983 */ /* 0x000ee20000300800 */
[----:B------:R-:W-:-:S03]  /*587f0*/  IMAD.WIDE R22, R16, 0x4, R4 ;  /* 0x0000000410167825 */ /* 0x000fc600078e0204 */
[----:B------:R-:W3:Y:S01]  /*58800*/  LDL.LU R18, [R1+0x514] ;  /* 0x0005140001127983 */ /* 0x000ee20000300800 */
[----:B------:R-:W-:-:S03]  /*58810*/  LOP3.LUT P5, RZ, R12, 0x80000000, RZ, 0xc0, !PT ;  /* 0x800000000cff7812 */ /* 0x000fc600078ac0ff */
[----:B------:R-:W3:Y:S01]  /*58820*/  LDL.LU R16, [R1+0x1174] ;  /* 0x0011740001107983 */ /* 0x000ee20000300800 */
[----:B------:R-:W-:Y:S02]  /*58830*/  LOP3.LUT R10, R10, 0xfff7ffff, RZ, 0xc0, !PT ;  /* 0xfff7ffff0a0a7812 */ /* 0x000fe400078ec0ff */
[----:B--2---:R-:W-:-:S13]  /*58840*/  LOP3.LUT P1, RZ, R13, 0x400, RZ, 0xc0, !PT ;  /* 0x000004000dff7812 */ /* 0x004fda000782c0ff */
[----:B------:R-:W-:Y:S02]  /*58850*/  @P1 LOP3.LUT R10, R10, 0x80000, RZ, 0xfc, !PT ;  /* 0x000800000a0a1812 */ /* 0x000fe400078efcff */
[----:B------:R-:W-:Y:S02]  /*58860*/  LOP3.LUT P1, RZ, R13, 0x200, RZ, 0xc0, !PT ;  /* 0x000002000dff7812 */ /* 0x000fe4000782c0ff */
[----:B------:R-:W-:Y:S01]  /*58870*/  LOP3.LUT R10, R10, 0xffefffff, RZ, 0xc0, !PT ;  /* 0xffefffff0a0a7812 */ /* 0x000fe200078ec0ff */
[----:B----4-:R1:W-:Y:S04]  /*58880*/  @P4 STG.E desc[UR4][R22.64], R14 ;  /* 0x0000000e16004986 */ /* 0x0103e8000c101904 */
[----:B-1----:R-:W2:Y:S01]  /*58890*/  LDL.LU R14, [R1+0x114] ;  /* 0x00011400010e7983 */ /* 0x002ea20000300800 */
[----:B---3--:R-:W-:-:S05]  /*588a0*/  IMAD.WIDE R22, R20, 0x4, R2 ;  /* 0x0000000414167825 */ /* 0x008fca00078e0202 */
[----:B------:R1:W-:Y:S04]  /*588b0*/  @P5 STG.E desc[UR4][R22.64], R15 ;  /* 0x0000000f16005986 */ /* 0x0003e8000c101904 */
[----:B-1----:R-:W3:Y:S04]  /*588c0*/  LDL.LU R15, [R1+0xd08] ;  /* 0x000d0800010f7983 */ /* 0x002ee80000300800 */
[----:B------:R-:W4:Y:S01]  /*588d0*/  LDL.LU R0, [R1+0x918] ;  /* 0x0009180001007983 */ /* 0x000f220000300800 */
[----:B------:R-:W-:Y:S02]  /*588e0*/  @P1 LOP3.LUT R10, R10, 0x100000, RZ, 0xfc, !PT ;  /* 0x001000000a0a1812 */ /* 0x000fe400078efcff */
[----:B------:R-:W-:Y:S01]  /*588f0*/  LOP3.LUT P1, RZ, R13, 0x100, RZ, 0xc0, !PT ;  /* 0x000001000dff7812 */ /* 0x000fe2000782c0ff */
[----:B------:R-:W4:Y:S04]  /*58900*/  LDL.LU R164, [R1+0x518] ;  /* 0x0005180001a47983 */ /* 0x000f280000300800 */
[----:B------:R-:W4:Y:S01]  /*58910*/  LDL.LU R165, [R1+0x117c] ;  /* 0x00117c0001a57983 */ /* 0x000f220000300800 */
[----:B------:R-:W-:-:S03]  /*58920*/  LOP3.LUT R10, R10, 0xffdfffff, RZ, 0xc0, !PT ;  /* 0xffdfffff0a0a7812 */ /* 0x000fc600078ec0ff */
[----:B------:R-:W4:Y:S04]  /*58930*/  LDL.LU R228, [R1+0x118] ;  /* 0x0001180001e47983 */ /* 0x000f280000300800 */
[----:B------:R-:W-:Y:S01]  /*58940*/  @P1 LOP3.LUT R10, R10, 0x200000, RZ, 0xfc, !PT ;  /* 0x002000000a0a1812 */ /* 0x000fe200078efcff */
[----:B------:R-:W4:Y:S01]  /*58950*/  LDL.LU R229, [R1+0xd0c] ;  /* 0x000d0c0001e57983 */ /* 0x000f220000300800 */
[----:B------:R-:W-:Y:S02]  /*58960*/  LOP3.LUT P1, RZ, R13, 0x80, RZ, 0xc0, !PT ;  /* 0x000000800dff7812 */ /* 0x000fe4000782c0ff */
[----:B------:R-:W-:Y:S01]  /*58970*/  LOP3.LUT R10, R10, 0xffbfffff, RZ, 0xc0, !PT ;  /* 0xffbfffff0a0a7812 */ /* 0x000fe200078ec0ff */
[----:B------:R-:W4:Y:S04]  /*58980*/  LDL.LU R166, [R1+0x1178] ;  /* 0x0011780001a67983 */ /* 0x000f280000300800 */
[----:B------:R-:W4:Y:S04]  /*58990*/  LDL.LU R167, [R1+0x91c] ;  /* 0x00091c0001a77983 */ /* 0x000f280000300800 */
[----:B------:R-:W4:Y:S02]  /*589a0*/  LDL.LU R251, [R1+0x51c] ;  /* 0x00051c0001fb7983 */ /* 0x000f240000300800 */
[----:B------:R-:W-:-:S02]  /*589b0*/  @P1 LOP3.LUT R10, R10, 0x400000, RZ, 0xfc, !PT ;  /* 0x004000000a0a1812 */ /* 0x000fc400078efcff */
[C---:B------:R-:W-:Y:S01]  /*589c0*/  LOP3.LUT P1, RZ, R13.reuse, 0x40, RZ, 0xc0, !PT ;  /* 0x000000400dff7812 */ /* 0x040fe2000782c0ff */
[----:B------:R-:W4:Y:S01]  /*589d0*/  LDL.LU R250, [R1+0x1180] ;  /* 0x0011800001fa7983 */ /* 0x000f220000300800 */
[----:B------:R-:W-:Y:S02]  /*589e0*/  LOP3.LUT R10, R10, 0xff7fffff, RZ, 0xc0, !PT ;  /* 0xff7fffff0a0a7812 */ /* 0x000fe400078ec0ff */
[C---:B------:R-:W-:Y:S01]  /*589f0*/  LOP3.LUT P6, RZ, R13.reuse, 0x1, RZ, 0xc0, !PT ;  /* 0x000000010dff7812 */ /* 0x040fe200078cc0ff */
[----:B------:R-:W4:Y:S01]  /*58a00*/  LDL.LU R249, [R1+0x11c] ;  /* 0x00011c0001f97983 */ /* 0x000f220000300800 */
[----:B------:R-:W-:-:S03]  /*58a10*/  LOP3.LUT P0, RZ, R13, 0x2, RZ, 0xc0, !PT ;  /* 0x000000020dff7812 */ /* 0x000fc6000780c0ff */
[----:B------:R-:W4:Y:S04]  /*58a20*/  LDL.LU R248, [R1+0xd10] ;  /* 0x000d100001f87983 */ /* 0x000f280000300800 */
[----:B------:R-:W-:Y:S01]  /*58a30*/  @P1 LOP3.LUT R10, R10, 0x800000, RZ, 0xfc, !PT ;  /* 0x008000000a0a1812 */ /* 0x000fe200078efcff */
[----:B------:R-:W4:Y:S01]  /*58a40*/  LDL.LU R252, [R1+0x1188] ;  /* 0x0011880001fc7983 */ /* 0x000f220000300800 */
[C---:B------:R-:W-:Y:S02]  /*58a50*/  LOP3.LUT P1, RZ, R13.reuse, 0x20, RZ, 0xc0, !PT ;  /* 0x000000200dff7812 */ /* 0x040fe4000782c0ff */
[----:B------:R-:W-:Y:S01]  /*58a60*/  LOP3.LUT R10, R10, 0xfeffffff, RZ, 0xc0, !PT ;  /* 0xfeffffff0a0a7812 */ /* 0x000fe200078ec0ff */
[----:B------:R-:W-:Y:S01]  /*58a70*/  IMAD.WIDE R22, R20, 0x4, R4 ;  /* 0x0000000414167825 */ /* 0x000fe200078e0204 */
[----:B------:R-:W4:Y:S09]  /*58a80*/  LDL.LU R231, [R1+0x920] ;  /* 0x0009200001e77983 */ /* 0x000f320000300800 */
[----:B------:R-:W-:Y:S01]  /*58a90*/  @P1 LOP3.LUT R10, R10, 0x1000000, RZ, 0xfc, !PT ;  /* 0x010000000a0a1812 */ /* 0x000fe200078efcff */
[----:B------:R1:W-:Y:S01]  /*58aa0*/  @P6 STG.E desc[UR4][R22.64], R19 ;  /* 0x0000001316006986 */ /* 0x0003e2000c101904 */
[----:B------:R-:W-:-:S02]  /*58ab0*/  LOP3.LUT P1, RZ, R13, 0x10, RZ, 0xc0, !PT ;  /* 0x000000100dff7812 */ /* 0x000fc4000782c0ff */
[----:B------:R-:W-:Y:S01]  /*58ac0*/  LOP3.LUT R10, R10, 0xfdffffff, RZ, 0xc0, !PT ;  /* 0xfdffffff0a0a7812 */ /* 0x000fe200078ec0ff */
[----:B------:R-:W4:Y:S04]  /*58ad0*/  LDL.LU R230, [R1+0x520] ;  /* 0x0005200001e67983 */ /* 0x000f280000300800 */
[----:B------:R-:W4:Y:S01]  /*58ae0*/  LDL.LU R20, [R1+0x1184] ;  /* 0x0011840001147983 */ /* 0x000f220000300800 */
[----:B-1----:R-:W-:-:S03]  /*58af0*/  IMAD.WIDE R22, R17, 0x4, R2 ;  /* 0x0000000411167825 */ /* 0x002fc600078e0202 */
[----:B------:R-:W4:Y:S02]  /*58b00*/  LDL.LU R19, [R1+0x120] ;  /* 0x0001200001137983 */ /* 0x000f240000300800 */
[----:B------:R-:W-:Y:S02]  /*58b10*/  @P1 LOP3.LUT R10, R10, 0x2000000, RZ, 0xfc, !PT ;  /* 0x020000000a0a1812 */ /* 0x000fe400078efcff */
[----:B------:R-:W-:Y:S02]  /*58b20*/  LOP3.LUT P1, RZ, R13, 0x8, RZ, 0xc0, !PT ;  /* 0x000000080dff7812 */ /* 0x000fe4000782c0ff */
[----:B------:R-:W-:Y:S01]  /*58b30*/  LOP3.LUT R10, R10, 0xfbffffff, RZ, 0xc0, !PT ;  /* 0xfbffffff0a0a7812 */ /* 0x000fe200078ec0ff */
[----:B------:R1:W-:Y:S10]  /*58b40*/  @P0 STG.E desc[UR4][R22.64], R18 ;  /* 0x0000001216000986 */ /* 0x0003f4000c101904 */
[----:B------:R-:W-:-:S02]  /*58b50*/  @P1 LOP3.LUT R10, R10, 0x4000000, RZ, 0xfc, !PT ;  /* 0x040000000a0a1812 */ /* 0x000fc400078efcff */
[----:B------:R-:W-:Y:S01]  /*58b60*/  LOP3.LUT P1, RZ, R13, 0x4, RZ, 0xc0, !PT ;  /* 0x000000040dff7812 */ /* 0x000fe2000782c0ff */
[----:B-1----:R-:W-:Y:S01]  /*58b70*/  IMAD.WIDE R22, R17, 0x4, R4 ;  /* 0x0000000411167825 */ /* 0x002fe200078e0204 */
[----:B------:R-:W4:Y:S04]  /*58b80*/  LDL.LU R18, [R1+0xd14] ;  /* 0x000d140001127983 */ /* 0x000f280000300800 */
[----:B------:R-:W4:Y:S07]  /*58b90*/  LDL.LU R17, [R1+0x118c] ;  /* 0x00118c0001117983 */ /* 0x000f2e0000300800 */
[----:B--2---:R1:W-:Y:S01]  /*58ba0*/  @P1 STG.E desc[UR4][R22.64], R14 ;  /* 0x0000000e16001986 */ /* 0x0043e2000c101904 */
[----:B------:R-:W-:Y:S01]  /*58bb0*/  LOP3.LUT P1, RZ, R10, 0x4000000, RZ, 0xc0, !PT ;  /* 0x040000000aff7812 */ /* 0x000fe2000782c0ff */
[----:B-1----:R-:W-:-:S02]  /*58bc0*/  IMAD.WIDE R22, R16, 0x4, R2 ;  /* 0x0000000410167825 */ /* 0x002fc400078e0202 */
[----:B------:R-:W2:Y:S10]  /*58bd0*/  LDL.LU R14, [R1+0x1ac8] ;  /* 0x001ac800010e7983 */ /* 0x000eb40000300800 */
[----:B---3--:R1:W-:Y:S04]  /*58be0*/  @P1 STG.E desc[UR4][R22.64], R15 ;  /* 0x0000000f16001986 */ /* 0x0083e8000c101904 */
[----:B-1----:R-:W3:Y:S01]  /*58bf0*/  LDL.LU R15, [R1+0x1ac4] ;  /* 0x001ac400010f7983 */ /* 0x002ee20000300800 */
[----:B------:R-:W-:-:S03]  /*58c00*/  IMAD.WIDE R22, R16, 0x4, R4 ;  /* 0x0000000410167825 */ /* 0x000fc600078e0204 */
[----:B------:R-:W2:Y:S01]  /*58c10*/  LDL.LU R16, [R1+0x924] ;  /* 0x0009240001107983 */ /* 0x000ea20000300800 */
[----:B------:R-:W-:-:S13]  /*58c20*/  LOP3.LUT P1, RZ, R10, 0x2000000, RZ, 0xc0, !PT ;  /* 0x020000000aff7812 */ /* 0x000fda000782c0ff */
[----:B----4-:R1:W-:Y:S01]  /*58c30*/  @P1 STG.E desc[UR4][R22.64], R0 ;  /* 0x0000000016001986 */ /* 0x0103e2000c101904 */
        /* <DEDUP_REMOVED lines=32> */
[C---:B-1----:R-:W-:Y:S02]  /*58e40*/  IMAD.WIDE R22, R17.reuse, 0x4, R2 ;  /* 0x0000000411167825 */ /* 0x042fe400078e0202 */
[----:B------:R-:W4:Y:S04]  /*58e50*/  LDL.LU R19, [R1+0x528] ;  /* 0x0005280001137983 */ /* 0x000f280000300800 */
[----:B------:R1:W-:Y:S02]  /*58e60*/  @P6 STG.E desc[UR4][R22.64], R18 ;  /* 0x0000001216006986 */ /* 0x0003e4000c101904 */
[----:B-1----:R-:W-:-:S02]  /*58e70*/  IMAD.WIDE R22, R17, 0x4, R4 ;  /* 0x0000000411167825 */ /* 0x002fc400078e0204 */
[----:B------:R-:W3:Y:S04]  /*58e80*/  LDL.LU R18, [R1+0x1198] ;  /* 0x0011980001127983 */ /* 0x000ee80000300800 */
[----:B------:R-:W4:Y:S04]  /*58e90*/  LDL.LU R17, [R1+0x524] ;  /* 0x0005240001117983 */ /* 0x000f280000300800 */
[----:B--2---:R1:W-:Y:S04]  /*58ea0*/  @P0 STG.E desc[UR4][R22.64], R16 ;  /* 0x0000001016000986 */ /* 0x0043e8000c101904 */
[----:B-1----:R-:W2:Y:S04]  /*58eb0*/  LDL.LU R16, [R1+0x1194] ;  /* 0x0011940001107983 */ /* 0x002ea80000300800 */
[----:B------:R-:W3:Y:S04]  /*58ec0*/  LDL.LU R248, [R1+0x124] ;  /* 0x0001240001f87983 */ /* 0x000ee80000300800 */
[----:B------:R-:W3:Y:S04]  /*58ed0*/  LDL.LU R252, [R1+0xd18] ;  /* 0x000d180001fc7983 */ /* 0x000ee80000300800 */
[----:B------:R-:W3:Y:S04]  /*58ee0*/  LDL.LU R231, [R1+0x1190] ;  /* 0x0011900001e77983 */ /* 0x000ee80000300800 */
[----:B------:R-:W3:Y:S01]  /*58ef0*/  LDL.LU R230, [R1+0x928] ;  /* 0x0009280001e67983 */ /* 0x000ee20000300800 */
[----:B------:R-:W-:-:S03]  /*58f00*/  LOP3.LUT P4, RZ, R13, 0x20000, RZ, 0xc0, !PT ;  /* 0x000200000dff7812 */ /* 0x000fc6000788c0ff */
[----:B------:R-:W3:Y:S01]  /*58f10*/  LDL.LU R20, [R1+0x128] ;  /* 0x0001280001147983 */ /* 0x000ee20000300800 */
        /* <DEDUP_REMOVED lines=13> */
[----:B--2---:R-:W-:-:S05]  /*58ff0*/  IMAD.WIDE R22, R16, 0x4, R2 ;  /* 0x0000000410167825 */ /* 0x004fca00078e0202 */
[----:B----4-:R1:W-:Y:S02]  /*59000*/  @P4 STG.E desc[UR4][R22.64], R17 ;  /* 0x0000001116004986 */ /* 0x0103e4000c101904 */
[----:B-1----:R-:W-:Y:S02]  /*59010*/  IMAD.WIDE R22, R16, 0x4, R4 ;  /* 0x0000000410167825 */ /* 0x002fe400078e0204 */
[----:B------:R-:W2:Y:S04]  /*59020*/  LDL.LU R16, [R1+0xd1c] ;  /* 0x000d1c0001107983 */ /* 0x000ea80000300800 */
[----:B------:R-:W4:Y:S04]  /*59030*/  LDL.LU R17, [R1+0x11a0] ;  /* 0x0011a00001117983 */ /* 0x000f280000300800 */
[----:B------:R-:W2:Y:S04]  /*59040*/  LDL.LU R164, [R1+0x92c] ;  /* 0x00092c0001a47983 */ /* 0x000ea80000300800 */
[----:B------:R-:W2:Y:S04]  /*59050*/  LDL.LU R228, [R1+0x119c] ;  /* 0x00119c0001e47983 */ /* 0x000ea80000300800 */
[----:B------:R-:W2:Y:S01]  /*59060*/  LDL.LU R165, [R1+0x52c] ;  /* 0x00052c0001a57983 */ /* 0x000ea20000300800 */
[----:B------:R-:W-:-:S03]  /*59070*/  LOP3.LUT R10, R10, 0xffff7fff, RZ, 0xc0, !PT ;  /* 0xffff7fff0a0a7812 */ /* 0x000fc600078ec0ff */
[----:B------:R-:W2:Y:S01]  /*59080*/  LDL.LU R229, [R1+0x12c] ;  /* 0x00012c0001e57983 */ /* 0x000ea20000300800 */
[----:B------:R-:W-:Y:S02]  /*59090*/  @P1 LOP3.LUT R10, R10, 0x8000, RZ, 0xfc, !PT ;  /* 0x000080000a0a1812 */ /* 0x000fe400078efcff */
[C---:B------:R-:W-:Y:S01]  /*590a0*/  LOP3.LUT P1, RZ, R13.reuse, 0x1000000, RZ, 0xc0, !PT ;  /* 0x010000000dff7812 */ /* 0x040fe2000782c0ff */
[----:B------:R-:W2:Y:S04]  /*590b0*/  LDL.LU R166, [R1+0xd20] ;  /* 0x000d200001a67983 */ /* 0x000ea80000300800 */
[----:B------:R-:W2:Y:S01]  /*590c0*/  LDL.LU R167, [R1+0x11a4] ;  /* 0x0011a40001a77983 */ /* 0x000ea20000300800 */
[----:B------:R-:W-:Y:S02]  /*590d0*/  LOP3.LUT R10, R10, 0xfffeffff, RZ, 0xc0, !PT ;  /* 0xfffeffff0a0a7812 */ /* 0x000fe400078ec0ff */
[C---:B------:R-:W-:Y:S01]  /*590e0*/  LOP3.LUT P5, RZ, R13.reuse, 0x40000, RZ, 0xc0, !PT ;  /* 0x000400000dff7812 */ /* 0x040fe200078ac0ff */
[----:B------:R-:W2:Y:S04]  /*590f0*/  LDL.LU R251, [R1+0x930] ;  /* 0x0009300001fb7983 */ /* 0x000ea80000300800 */
[----:B------:R-:W-:Y:S01]  /*59100*/  @P1 LOP3.LUT R10, R10, 0x10000, RZ, 0xfc, !PT ;  /* 0x000100000a0a1812 */ /* 0x000fe200078efcff */
[----:B------:R-:W2:Y:S01]  /*59110*/  LDL.LU R249, [R1+0x11ac] ;  /* 0x0011ac0001f97983 */ /* 0x000ea20000300800 */
[----:B------:R-:W-:-:S02]  /*59120*/  LOP3.LUT P1, RZ, R13, 0x800000, RZ, 0xc0, !PT ;  /* 0x008000000dff7812 */ /* 0x000fc4000782c0ff */
[----:B------:R-:W-:Y:S01]  /*59130*/  LOP3.LUT R10, R10, 0xfffdffff, RZ, 0xc0, !PT ;  /* 0xfffdffff0a0a7812 */ /* 0x000fe200078ec0ff */
[----:B------:R-:W2:Y:S01]  /*59140*/  LDL.LU R250, [R1+0x530] ;  /* 0x0005300001fa7983 */ /* 0x000ea20000300800 */
[----:B------:R-:W-:-:S09]  /*59150*/  LOP3.LUT P6, RZ, R13, 0x80000, RZ, 0xc0, !PT ;  /* 0x000800000dff7812 */ /* 0x000fd200078cc0ff */
[----:B------:R-:W-:Y:S02]  /*59160*/  @P1 LOP3.LUT R10, R10, 0x20000, RZ, 0xfc, !PT ;  /* 0x000200000a0a1812 */ /* 0x000fe400078efcff */
[C---:B------:R-:W-:Y:S01]  /*59170*/  LOP3.LUT P1, RZ, R13.reuse, 0x400000, RZ, 0xc0, !PT ;  /* 0x004000000dff7812 */ /* 0x040fe2000782c0ff */
[----:B---3--:R1:W-:Y:S01]  /*59180*/  @P5 STG.E desc[UR4][R22.64], R248 ;  /* 0x000000f816005986 */ /* 0x0083e2000c101904 */
[----:B------:R-:W-:Y:S02]  /*59190*/  LOP3.LUT P0, RZ, R13, 0x100000, RZ, 0xc0, !PT ;  /* 0x001000000dff7812 */ /* 0x000fe4000780c0ff */
[----:B------:R-:W-:Y:S01]  /*591a0*/  LOP3.LUT R10, R10, 0xfffbffff, RZ, 0xc0, !PT ;  /* 0xfffbffff0a0a7812 */ /* 0x000fe200078ec0ff */
[----:B-1----:R-:W-:-:S08]  /*591b0*/  IMAD.WIDE R22, R231, 0x4, R2 ;  /* 0x00000004e7167825 */ /* 0x002fd000078e0202 */
[----:B------:R-:W-:Y:S01]  /*591c0*/  @P1 LOP3.LUT R10, R10, 0x40000, RZ, 0xfc, !PT ;  /* 0x000400000a0a1812 */ /* 0x000fe200078efcff */
[----:B------:R-:W3:Y:S01]  /*591d0*/  LDL.LU R248, [R1+0x130] ;  /* 0x0001300001f87983 */ /* 0x000ee20000300800 */
[----:B------:R-:W-:-:S03]  /*591e0*/  LOP3.LUT P1, RZ, R13, 0x200000, RZ, 0xc0, !PT ;  /* 0x002000000dff7812 */ /* 0x000fc6000782c0ff */
[----:B------:R1:W-:Y:S02]  /*591f0*/  @P6 STG.E desc[UR4][R22.64], R252 ;  /* 0x000000fc16006986 */ /* 0x0003e4000c101904 */
[----:B-1----:R-:W-:Y:S02]  /*59200*/  IMAD.WIDE R22, R231, 0x4, R4 ;  /* 0x00000004e7167825 */ /* 0x002fe400078e0204 */
[----:B------:R-:W3:Y:S04]  /*59210*/  LDL.LU R252, [R1+0xd24] ;  /* 0x000d240001fc7983 */ /* 0x000ee80000300800 */
[----:B------:R-:W3:Y:S04]  /*59220*/  LDL.LU R231, [R1+0x11a8] ;  /* 0x0011a80001e77983 */ /* 0x000ee80000300800 */
[----:B------:R1:W-:Y:S02]  /*59230*/  @P0 STG.E desc[UR4][R22.64], R230 ;  /* 0x000000e616000986 */ /* 0x0003e4000c101904 */
[----:B-1----:R-:W-:-:S02]  /*59240*/  IMAD.WIDE R22, R18, 0x4, R2 ;  /* 0x0000000412167825 */ /* 0x002fc400078e0202 */
[----:B------:R-:W3:Y:S04]  /*59250*/  LDL.LU R230, [R1+0x934] ;  /* 0x0009340001e67983 */ /* 0x000ee80000300800 */
[----:B------:R1:W-:Y:S01]  /*59260*/  @P1 STG.E desc[UR4][R22.64], R19 ;  /* 0x0000001316001986 */ /* 0x0003e2000c101904 */
[----:B------:R-:W-:Y:S01]  /*59270*/  LOP3.LUT P1, RZ, R10, 0x40000, RZ, 0xc0, !PT ;  /* 0x000400000aff7812 */ /* 0x000fe2000782c0ff */
[----:B-1----:R-:W-:Y:S02]  /*59280*/  IMAD.WIDE R22, R18, 0x4, R4 ;  /* 0x0000000412167825 */ /* 0x002fe400078e0204 */
[----:B------:R-:W3:Y:S04]  /*59290*/  LDL.LU R19, [R1+0x534] ;  /* 0x0005340001137983 */ /* 0x000ee80000300800 */
[----:B------:R-:W3:Y:S06]  /*592a0*/  LDL.LU R18, [R1+0x11b0] ;  /* 0x0011b00001127983 */ /* 0x000eec0000300800 */
[----:B------:R1:W-:Y:S01]  /*592b0*/  @P1 STG.E desc[UR4][R22.64], R20 ;  /* 0x0000001416001986 */ /* 0x0003e2000c101904 */
[----:B------:R-:W-:-:S03]  /*592c0*/  LOP3.LUT P1, RZ, R10, 0x20000, RZ, 0xc0, !PT ;  /* 0x000200000aff7812 */ /* 0x000fc6000782c0ff */
[----:B-1----:R-:W3:Y:S01]  /*592d0*/  LDL.LU R20, [R1+0x134] ;  /* 0x0001340001147983 */ /* 0x002ee20000300800 */
[----:B----4-:R-:W-:-:S09]  /*592e0*/  IMAD.WIDE R22, R17, 0x4, R2 ;  /* 0x0000000411167825 */ /* 0x010fd200078e0202 */
[----:B--2---:R1:W-:Y:S04]  /*592f0*/  @P1 STG.E desc[UR4][R22.64], R16 ;  /* 0x0000001016001986 */ /* 0x0043e8000c101904 */
[----:B-1----:R-:W2:Y:S01]  /*59300*/  LDL.LU R16, [R1+0x11b8] ;  /* 0x0011b80001107983 */ /* 0x002ea20000300800 */
[----:B------:R-:W-:-:S03]  /*59310*/  IMAD.WIDE R22, R17, 0x4, R4 ;  /* 0x0000000411167825 */ /* 0x000fc600078e0204 */
        /* <DEDUP_REMOVED lines=22> */
[----:B---3--:R1:W-:Y:S01]  /*59480*/  @P2 STG.E desc[UR4][R22.64], R248 ;  /* 0x000000f816002986 */ /* 0x0083e2000c101904 */
[----:B------:R-:W-:Y:S01]  /*59490*/  LOP3.LUT P5, RZ, R14, 0x2, RZ, 0xc0, !PT ;  /* 0x000000020eff7812 */ /* 0x000fe200078ac0ff */
[----:B-1----:R-:W-:-:S05]  /*594a0*/  IMAD.WIDE R22, R231, 0x4, R2 ;  /* 0x00000004e7167825 */ /* 0x002fca00078e0202 */
[----:B------:R1:W-:Y:S02]  /*594b0*/  @P3 STG.E desc[UR4][R22.64], R252 ;  /* 0x000000fc16003986 */ /* 0x0003e4000c101904 */
[----:B-1----:R-:W-:-:S05]  /*594c0*/  IMAD.WIDE R22, R231, 0x4, R4 ;  /* 0x00000004e7167825 */ /* 0x002fca00078e0204 */
[----:B------:R1:W-:Y:S02]  /*594d0*/  @P4 STG.E desc[UR4][R22.64], R230 ;  /* 0x000000e616004986 */ /* 0x0003e4000c101904 */
[----:B-1----:R-:W-:-:S05]  /*594e0*/  IMAD.WIDE R22, R18, 0x4, R2 ;  /* 0x0000000412167825 */ /* 0x002fca00078e0202 */
[----:B------:R1:W-:Y:S01]  /*594f0*/  @P5 STG.E desc[UR4][R22.64], R19 ;  /* 0x0000001316005986 */ /* 0x0003e2000c101904 */
[----:B------:R-:W-:Y:S01]  /*59500*/  LOP3.LUT P6, RZ, R14, 0x4, RZ, 0xc0, !PT ;  /* 0x000000040eff7812 */ /* 0x000fe200078cc0ff */
[----:B-1----:R-:W-:Y:S02]  /*59510*/  IMAD.WIDE R22, R18, 0x4, R4 ;  /* 0x0000000412167825 */ /* 0x002fe400078e0204 */
[----:B------:R-:W3:Y:S04]  /*59520*/  LDL.LU R19, [R1+0x11bc] ;  /* 0x0011bc0001137983 */ /* 0x000ee80000300800 */
[----:B------:R-:W3:Y:S04]  /*59530*/  LDL.LU R18, [R1+0x93c] ;  /* 0x00093c0001127983 */ /* 0x000ee80000300800 */
[----:B------:R-:W3:Y:S04]  /*59540*/  LDL.LU R248, [R1+0x938] ;  /* 0x0009380001f87983 */ /* 0x000ee80000300800 */
[----:B------:R-:W3:Y:S04]  /*59550*/  LDL.LU R252, [R1+0x538] ;  /* 0x0005380001fc7983 */ /* 0x000ee80000300800 */
[----:B------:R-:W3:Y:S04]  /*59560*/  LDL.LU R231, [R1+0x11b4] ;  /* 0x0011b40001e77983 */ /* 0x000ee80000300800 */
[----:B------:R-:W3:Y:S01]  /*59570*/  LDL.LU R230, [R1+0x138] ;  /* 0x0001380001e67983 */ /* 0x000ee20000300800 */
[----:B------:R-:W-:-:S03]  /*59580*/  LOP3.LUT P0, RZ, R14, 0x8, RZ, 0xc0, !PT ;  /* 0x000000080eff7812 */ /* 0x000fc6000780c0ff */
[----:B------:R1:W-:Y:S04]  /*59590*/  @P6 STG.E desc[UR4][R22.64], R20 ;  /* 0x0000001416006986 */ /* 0x0003e8000c101904 */
[----:B-1----:R-:W3:Y:S01]  /*595a0*/  LDL.LU R20, [R1+0xd2c] ;  /* 0x000d2c0001147983 */ /* 0x002ee20000300800 */
[----:B--2---:R-:W-:-:S05]  /*595b0*/  IMAD.WIDE R22, R16, 0x4, R2 ;  /* 0x0000000410167825 */ /* 0x004fca00078e0202 */
[----:B----4-:R1:W-:Y:S02]  /*595c0*/  @P0 STG.E desc[UR4][R22.64], R17 ;  /* 0x0000001116000986 */ /* 0x0103e4000c101904 */
[----:B-1----:R-:W-:Y:S02]  /*595d0*/  IMAD.WIDE R22, R16, 0x4, R4 ;  /* 0x0000000410167825 */ /* 0x002fe400078e0204 */
[----:B------:R-:W2:Y:S04]  /*595e0*/  LDL.LU R16, [R1+0x53c] ;  /* 0x00053c0001107983 */ /* 0x000ea80000300800 */
[----:B------:R-:W4:Y:S04]  /*595f0*/  LDL.LU R0, [R1+0x11c4] ;  /* 0x0011c40001007983 */ /* 0x000f280000300800 */
[----:B------:R-:W2:Y:S01]  /*59600*/  LDL.LU R17, [R1+0x13c] ;  /* 0x00013c0001117983 */ /* 0x000ea20000300800 */
        /* <DEDUP_REMOVED lines=9> */
[----:B------:R-:W2:Y:S01]  /*596a0*/  LDL.LU R229, [R1+0x540] ;  /* 0x0005400001e57983 */ /* 0x000ea20000300800 */
[----:B------:R-:W-:-:S03]  /*596b0*/  LOP3.LUT P4, RZ, R14, 0x10, RZ, 0xc0, !PT ;  /* 0x000000100eff7812 */ /* 0x000fc6000788c0ff */
[----:B------:R-:W2:Y:S04]  /*596c0*/  LDL.LU R167, [R1+0x140] ;  /* 0x0001400001a77983 */ /* 0x000ea80000300800 */
[----:B------:R-:W-:Y:S01]  /*596d0*/  @P1 LOP3.LUT R10, R10, 0x10, RZ, 0xfc, !PT ;  /* 0x000000100a0a1812 */ /* 0x000fe200078efcff */
[----:B------:R-:W2:Y:S01]  /*596e0*/  LDL.LU R250, [R1+0x11d0] ;  /* 0x0011d00001fa7983 */ /* 0x000ea20000300800 */
[----:B------:R-:W-:Y:S02]  /*596f0*/  LOP3.LUT P1, RZ, R14, 0x4000, RZ, 0xc0, !PT ;  /* 0x000040000eff7812 */ /* 0x000fe4000782c0ff */
[----:B------:R-:W-:Y:S01]  /*59700*/  LOP3.LUT R10, R10, 0xffffffdf, RZ, 0xc0, !PT ;  /* 0xffffffdf0a0a7812 */ /* 0x000fe200078ec0ff */
[----:B------:R-:W2:Y:S01]  /*59710*/  LDL.LU R251, [R1+0xd34] ;  /* 0x000d340001fb7983 */ /* 0x000ea20000300800 */
[----:B------:R-:W-:-:S02]  /*59720*/  LOP3.LUT P5, RZ, R14, 0x20, RZ, 0xc0, !PT ;  /* 0x000000200eff7812 */ /* 0x000fc400078ac0ff */
[----:B------:R-:W-:Y:S01]  /*59730*/  LOP3.LUT P6, RZ, R14, 0x40, RZ, 0xc0, !PT ;  /* 0x000000400eff7812 */ /* 0x000fe200078cc0ff */
[----:B------:R-:W2:Y:S06]  /*59740*/  LDL.LU R249, [R1+0x944] ;  /* 0x0009440001f97983 */ /* 0x000eac0000300800 */
        /* <DEDUP_REMOVED lines=12> */
[----:B------:R-:W-:-:S09]  /*59810*/  LOP3.LUT P0, RZ, R14, 0x80, RZ, 0xc0, !PT ;  /* 0x000000800eff7812 */ /* 0x000fd2000780c0ff */
[----:B------:R-:W-:Y:S02]  /*59820*/  @P1 LOP3.LUT R10, R10, 0x200, RZ, 0xfc, !PT ;  /* 0x000002000a0a1812 */ /* 0x000fe400078efcff */
[----:B------:R-:W-:Y:S02]  /*59830*/  LOP3.LUT P1, RZ, R14, 0x200, RZ, 0xc0, !PT ;  /* 0x000002000eff7812 */ /* 0x000fe4000782c0ff */
[----:B------:R-:W-:-:S11]  /*59840*/  LOP3.LUT R10, R10, 0xfffffbff, RZ, 0xc0, !PT ;  /* 0xfffffbff0a0a7812 */ /* 0x000fd600078ec0ff */
[----:B------:R-:W-:Y:S02]  /*59850*/  @P1 LOP3.LUT R10, R10, 0x400, RZ, 0xfc, !PT ;  /* 0x000004000a0a1812 */ /* 0x000fe400078efcff */
[----:B------:R-:W-:Y:S01]  /*59860*/  LOP3.LUT P1, RZ, R14, 0x100, RZ, 0xc0, !PT ;  /* 0x000001000eff7812 */ /* 0x000fe2000782c0ff */
[----:B---3--:R1:W-:Y:S02]  /*59870*/  @P4 STG.E desc[UR4][R22.64], R248 ;  /* 0x000000f816004986 */ /* 0x0083e4000c101904 */
[C---:B-1----:R-:W-:Y:S02]  /*59880*/  IMAD.WIDE R22, R231.reuse, 0x4, R2 ;  /* 0x00000004e7167825 */ /* 0x042fe400078e0202 */
[----:B------:R-:W3:Y:S04]  /*59890*/  LDL.LU R248, [R1+0x544] ;  /* 0x0005440001f87983 */ /* 0x000ee80000300800 */
[----:B------:R1:W-:Y:S02]  /*598a0*/  @P5 STG.E desc[UR4][R22.64], R252 ;  /* 0x000000fc16005986 */ /* 0x0003e4000c101904 */
[----:B-1----:R-:W-:-:S02]  /*598b0*/  IMAD.WIDE R22, R231, 0x4, R4 ;  /* 0x00000004e7167825 */ /* 0x002fc400078e0204 */
[----:B------:R-:W3:Y:S04]  /*598c0*/  LDL.LU R252, [R1+0x11cc] ;  /* 0x0011cc0001fc7983 */ /* 0x000ee80000300800 */
[----:B------:R1:W-:Y:S04]  /*598d0*/  @P6 STG.E desc[UR4][R22.64], R230 ;  /* 0x000000e616006986 */ /* 0x0003e8000c101904 */
[----:B------:R-:W3:Y:S01]  /*598e0*/  LDL.LU R231, [R1+0x144] ;  /* 0x0001440001e77983 */ /* 0x000ee20000300800 */
[----:B-1----:R-:W-:-:S05]  /*598f0*/  IMAD.WIDE R22, R19, 0x4, R2 ;  /* 0x0000000413167825 */ /* 0x002fca00078e0202 */
[----:B------:R1:W-:Y:S02]  /*59900*/  @P0 STG.E desc[UR4][R22.64], R20 ;  /* 0x0000001416000986 */ /* 0x0003e4000c101904 */
[----:B-1----:R-:W-:Y:S02]  /*59910*/  IMAD.WIDE R22, R19, 0x4, R4 ;  /* 0x0000000413167825 */ /* 0x002fe400078e0204 */
[----:B------:R-:W3:Y:S04]  /*59920*/  LDL.LU R20, [R1+0x11d4] ;  /* 0x0011d40001147983 */ /* 0x000ee80000300800 */
[----:B------:R1:W-:Y:S01]  /*59930*/  @P1 STG.E desc[UR4][R22.64], R18 ;  /* 0x0000001216001986 */ /* 0x0003e2000c101904 */
[----:B------:R-:W-:-:S03]  /*59940*/  LOP3.LUT P1, RZ, R10, 0x400, RZ, 0xc0, !PT ;  /* 0x000004000aff7812 */ /* 0x000fc6000782c0ff */
[----:B------:R-:W3:Y:S04]  /*59950*/  LDL.LU R230, [R1+0xd38] ;  /* 0x000d380001e67983 */ /* 0x000ee80000300800 */
[----:B------:R-:W3:Y:S04]  /*59960*/  LDL.LU R19, [R1+0x948] ;  /* 0x0009480001137983 */ /* 0x000ee80000300800 */
[----:B-1----:R-:W3:Y:S01]  /*59970*/  LDL.LU R18, [R1+0x548] ;  /* 0x0005480001127983 */ /* 0x002ee20000300800 */
[----:B----4-:R-:W-:-:S05]  /*59980*/  IMAD.WIDE R22, R0, 0x4, R2 ;  /* 0x0000000400167825 */ /* 0x010fca00078e0202 */
[----:B--2---:R1:W-:Y:S01]  /*59990*/  @P1 STG.E desc[UR4][R22.64], R16 ;  /* 0x0000001016001986 */ /* 0x0043e2000c101904 */
[----:B------:R-:W-:-:S03]  /*599a0*/  LOP3.LUT P1, RZ, R10, 0x200, RZ, 0xc0, !PT ;  /* 0x000002000aff7812 */ /* 0x000fc6000782c0ff */
[----:B-1----:R-:W2:Y:S01]  /*599b0*/  LDL.LU R16, [R1+0x11d8] ;  /* 0x0011d80001107983 */ /* 0x002ea20000300800 */
[----:B------:R-:W-:-:S09]  /*599c0*/  IMAD.WIDE R22, R0, 0x4, R4 ;  /* 0x0000000400167825 */ /* 0x000fd200078e0204 */
[----:B------:R1:W-:Y:S04]  /*599d0*/  @P1 STG.E desc[UR4][R22.64], R17 ;  /* 0x0000001116001986 */ /* 0x0003e8000c101904 */
[----:B-1----:R-:W4:Y:S01]  /*599e0*/  LDL.LU R17, [R1+0x148] ;  /* 0x0001480001117983 */ /* 0x002f220000300800 */
        /* <DEDUP_REMOVED lines=20> */
[C---:B------:R-:W-:Y:S02]  /*59b30*/  LOP3.LUT P4, RZ, R14.reuse, 0x80000, RZ, 0xc0, !PT ;  /* 0x000800000eff7812 */ /* 0x040fe4000788c0ff */
[C---:B------:R-:W-:Y:S02]  /*59b40*/  LOP3.LUT P5, RZ, R14.reuse, 0x100000, RZ, 0xc0, !PT ;  /* 0x001000000eff7812 */ /* 0x040fe400078ac0ff */
[C---:B------:R-:W-:Y:S02]  /*59b50*/  LOP3.LUT P6, RZ, R14.reuse, 0x200000, RZ, 0xc0, !PT ;  /* 0x002000000eff7812 */ /* 0x040fe400078cc0ff */
[----:B------:R-:W-:Y:S01]  /*59b60*/  LOP3.LUT P0, RZ, R14, 0x400000, RZ, 0xc0, !PT ;  /* 0x004000000eff7812 */ /* 0x000fe2000780c0ff */
[----:B---3--:R-:W-:-:S05]  /*59b70*/  IMAD.WIDE R22, R252, 0x4, R2 ;  /* 0x00000004fc167825 */ /* 0x008fca00078e0202 */
[----:B------:R1:W-:Y:S02]  /*59b80*/  @P2 STG.E desc[UR4][R22.64], R248 ;  /* 0x000000f816002986 */ /* 0x0003e4000c101904 */
[----:B-1----:R-:W-:-:S05]  /*59b90*/  IMAD.WIDE R22, R252, 0x4, R4 ;  /* 0x00000004fc167825 */ /* 0x002fca00078e0204 */
[----:B------:R1:W-:Y:S02]  /*59ba0*/  @P3 STG.E desc[UR4][R22.64], R231 ;  /* 0x000000e716003986 */ /* 0x0003e4000c101904 */
[----:B-1----:R-:W-:-:S05]  /*59bb0*/  IMAD.WIDE R22, R20, 0x4, R2 ;  /* 0x0000000414167825 */ /* 0x002fca00078e0202 */
[----:B------:R1:W-:Y:S02]  /*59bc0*/  @P4 STG.E desc[UR4][R22.64], R230 ;  /* 0x000000e616004986 */ /* 0x0003e4000c101904 */
[----:B-1----:R-:W-:-:S05]  /*59bd0*/  IMAD.WIDE R22, R20, 0x4, R4 ;  /* 0x0000000414167825 */ /* 0x002fca00078e0204 */
[----:B------:R2:W-:Y:S02]  /*59be0*/  @P5 STG.E desc[UR4][R22.64], R19 ;  /* 0x0000001316005986 */ /* 0x0005e4000c101904 */
[----:B--2---:R-:W-:-:S05]  /*59bf0*/  IMAD.WIDE R22, R16, 0x4, R2 ;  /* 0x0000000410167825 */ /* 0x004fca00078e0202 */
[----:B------:R1:W-:Y:S02]  /*59c00*/  @P6 STG.E desc[UR4][R22.64], R18 ;  /* 0x0000001216006986 */ /* 0x0003e4000c101904 */
[----:B-1----:R-:W-:Y:S02]  /*59c10*/  IMAD.WIDE R22, R16, 0x4, R4 ;  /* 0x0000000410167825 */ /* 0x002fe400078e0204 */
[----:B------:R-:W2:Y:S04]  /*59c20*/  LDL.LU R18, [R1+0xd40] ;  /* 0x000d400001127983 */ /* 0x000ea80000300800 */
[----:B------:R-:W3:Y:S04]  /*59c30*/  LDL.LU R16, [R1+0x11e8] ;  /* 0x0011e80001107983 */ /* 0x000ee80000300800 */
[----:B------:R-:W2:Y:S04]  /*59c40*/  LDL.LU R252, [R1+0xd3c] ;  /* 0x000d3c0001fc7983 */ /* 0x000ea80000300800 */
[----:B------:R-:W3:Y:S04]  /*59c50*/  LDL.LU R231, [R1+0x11dc] ;  /* 0x0011dc0001e77983 */ /* 0x000ee80000300800 */
[----:B----4-:R1:W-:Y:S04]  /*59c60*/  @P0 STG.E desc[UR4][R22.64], R17 ;  /* 0x0000001116000986 */ /* 0x0103e8000c101904 */
[----:B-1----:R-:W4:Y:S04]  /*59c70*/  LDL.LU R17, [R1+0x94c] ;  /* 0x00094c0001117983 */ /* 0x002f280000300800 */
[----:B------:R-:W4:Y:S04]  /*59c80*/  LDL.LU R230, [R1+0x54c] ;  /* 0x00054c0001e67983 */ /* 0x000f280000300800 */
[----:B------:R-:W4:Y:S04]  /*59c90*/  LDL.LU R20, [R1+0x11e0] ;  /* 0x0011e00001147983 */ /* 0x000f280000300800 */
[----:B------:R-:W4:Y:S01]  /*59ca0*/  LDL.LU R19, [R1+0x14c] ;  /* 0x00014c0001137983 */ /* 0x000f220000300800 */
[----:B------:R-:W-:-:S02]  /*59cb0*/  LOP3.LUT P1, RZ, R15, 0x8, RZ, 0xc0, !PT ;  /* 0x000000080fff7812 */ /* 0x000fc4000782c0ff */
[----:B------:R-:W-:Y:S01]  /*59cc0*/  LOP3.LUT R11, R11, 0xf7ffffff, RZ, 0xc0, !PT ;  /* 0xf7ffffff0b0b7812 */ /* 0x000fe200078ec0ff */
[----:B------:R-:W4:Y:S10]  /*59cd0*/  LDL.LU R248, [R1+0x950] ;  /* 0x0009500001f87983 */ /* 0x000f340000300800 */
        /* <DEDUP_REMOVED lines=18> */
[----:B------:R-:W-:Y:S02]  /*59e00*/  LOP3.LUT R10, R10, 0xfffffffd, RZ, 0xc0, !PT ;  /* 0xfffffffd0a0a7812 */ /* 0x000fe400078ec0ff */
[----:B------:R-:W-:-:S09]  /*59e10*/  LOP3.LUT P5, RZ, R14, 0x1000000, RZ, 0xc0, !PT ;  /* 0x010000000eff7812 */ /* 0x000fd200078ac0ff */
[----:B------:R-:W-:Y:S02]  /*59e20*/  @P1 LOP3.LUT R10, R10, 0x2, RZ, 0xfc, !PT ;  /* 0x000000020a0a1812 */ /* 0x000fe400078efcff */
[----:B------:R-:W-:Y:S02]  /*59e30*/  LOP3.LUT P1, RZ, R14, 0x10000000, RZ, 0xc0, !PT ;  /* 0x100000000eff7812 */ /* 0x000fe4000782c0ff */
[----:B------:R-:W-:Y:S02]  /*59e40*/  LOP3.LUT R10, R10, 0xfffffffb, RZ, 0xc0, !PT ;  /* 0xfffffffb0a0a7812 */ /* 0x000fe400078ec0ff */
[C---:B------:R-:W-:Y:S02]  /*59e50*/  LOP3.LUT P6, RZ, R14.reuse, 0x2000000, RZ, 0xc0, !PT ;  /* 0x020000000eff7812 */ /* 0x040fe400078cc0ff */
[----:B------:R-:W-:-:S07]  /*59e60*/  LOP3.LUT P0, RZ, R14, 0x4000000, RZ, 0xc0, !PT ;  /* 0x040000000eff7812 */ /* 0x000fce000780c0ff */
[----:B------:R-:W-:Y:S02]  /*59e70*/  @P1 LOP3.LUT R10, R10, 0x4, RZ, 0xfc, !PT ;  /* 0x000000040a0a1812 */ /* 0x000fe400078efcff */
[----:B------:R-:W-:Y:S01]  /*59e80*/  LOP3.LUT P1, RZ, R14, 0x8000000, RZ, 0xc0, !PT ;  /* 0x080000000eff7812 */ /* 0x000fe2000782c0ff */
[----:B---3--:R-:W-:-:S05]  /*59e90*/  IMAD.WIDE R22, R231, 0x4, R2 ;  /* 0x00000004e7167825 */ /* 0x008fca00078e0202 */
[----:B--2---:R1:W-:Y:S02]  /*59ea0*/  @P4 STG.E desc[UR4][R22.64], R252 ;  /* 0x000000fc16004986 */ /* 0x0043e4000c101904 */
[----:B-1----:R-:W-:-:S05]  /*59eb0*/  IMAD.WIDE R22, R231, 0x4, R4 ;  /* 0x00000004e7167825 */ /* 0x002fca00078e0204 */
[----:B----4-:R1:W-:Y:S04]  /*59ec0*/  @P5 STG.E desc[UR4][R22.64], R17 ;  /* 0x0000001116005986 */ /* 0x0103e8000c101904 */
[----:B-1----:R-:W2:Y:S04]  /*59ed0*/  LDL.LU R17, [R1+0x550] ;  /* 0x0005500001117983 */ /* 0x002ea80000300800 */
[----:B------:R-:W3:Y:S04]  /*59ee0*/  LDL.LU R14, [R1+0x11e4] ;  /* 0x0011e400010e7983 */ /* 0x000ee80000300800 */
        /* <DEDUP_REMOVED lines=9> */
[----:B------:R-:W-:-:S03]  /*59f80*/  IMAD.WIDE R22, R20, 0x4, R2 ;  /* 0x0000000414167825 */ /* 0x000fc600078e0202 */
[----:B------:R-:W4:Y:S04]  /*59f90*/  LDL.LU R250, [R1+0x958] ;  /* 0x0009580001fa7983 */ /* 0x000f280000300800 */
[----:B------:R-:W4:Y:S04]  /*59fa0*/  LDL.LU R249, [R1+0x558] ;  /* 0x0005580001f97983 */ /* 0x000f280000300800 */
[----:B------:R-:W4:Y:S04]  /*59fb0*/  LDL.LU R252, [R1+0x11f8] ;  /* 0x0011f80001fc7983 */ /* 0x000f280000300800 */
[----:B------:R1:W-:Y:S04]  /*59fc0*/  @P6 STG.E desc[UR4][R22.64], R230 ;  /* 0x000000e616006986 */ /* 0x0003e8000c101904 */
[----:B------:R-:W4:Y:S01]  /*59fd0*/  LDL.LU R231, [R1+0x158] ;  /* 0x0001580001e77983 */ /* 0x000f220000300800 */
[----:B-1----:R-:W-:-:S03]  /*59fe0*/  IMAD.WIDE R22, R20, 0x4, R4 ;  /* 0x0000000414167825 */ /* 0x002fc600078e0204 */
[----:B------:R-:W4:Y:S04]  /*59ff0*/  LDL.LU R230, [R1+0xd4c] ;  /* 0x000d4c0001e67983 */ /* 0x000f280000300800 */
[----:B------:R1:W-:Y:S04]  /*5a000*/  @P0 STG.E desc[UR4][R22.64], R19 ;  /* 0x0000001316000986 */ /* 0x0003e8000c101904 */
[----:B-1----:R-:W4:Y:S01]  /*5a010*/  LDL.LU R19, [R1+0x1200] ;  /* 0x0012000001137983 */ /* 0x002f220000300800 */
[----:B------:R-:W-:-:S05]  /*5a020*/  IMAD.WIDE R22, R16, 0x4, R2 ;  /* 0x0000000410167825 */ /* 0x000fca00078e0202 */
[----:B------:R1:W-:Y:S02]  /*5a030*/  @P1 STG.E desc[UR4][R22.64], R18 ;  /* 0x0000001216001986 */ /* 0x0003e4000c101904 */
[----:B-1----:R-:W-:Y:S02]  /*5a040*/  IMAD.WIDE R22, R16, 0x4, R4 ;  /* 0x0000000410167825 */ /* 0x002fe400078e0204 */
[----:B------:R-:W4:Y:S04]  /*5a050*/  LDL.LU R18, [R1+0x95c] ;  /* 0x00095c0001127983 */ /* 0x000f280000300800 */
[----:B------:R-:W4:Y:S04]  /*5a060*/  LDL.LU R16, [R1+0x55c] ;  /* 0x00055c0001107983 */ /* 0x000f280000300800 */
[----:B------:R-:W4:Y:S01]  /*5a070*/  LDL.LU R20, [R1+0x11fc] ;  /* 0x0011fc0001147983 */ /* 0x000f220000300800 */
[----:B------:R-:W-:-:S13]  /*5a080*/  LOP3.LUT P1, RZ, R10, 0x4, RZ, 0xc0, !PT ;  /* 0x000000040aff7812 */ /* 0x000fda000782c0ff */
[----:B------:R1:W-:Y:S01]  /*5a090*/  @P1 STG.E desc[UR4][R22.64], R248 ;  /* 0x000000f816001986 */ /* 0x0003e2000c101904 */
[----:B------:R-:W-:Y:S02]  /*5a0a0*/  LOP3.LUT P1, RZ, R10, 0x2, RZ, 0xc0, !PT ;  /* 0x000000020aff7812 */ /* 0x000fe4000782c0ff */
[C---:B------:R-:W-:Y:S02]  /*5a0b0*/  LOP3.LUT P2, RZ, R15.reuse, 0x10, RZ, 0xc0, !PT ;  /* 0x000000100fff7812 */ /* 0x040fe4000784c0ff */
[C---:B------:R-:W-:Y:S02]  /*5a0c0*/  LOP3.LUT P3, RZ, R15.reuse, 0x20, RZ, 0xc0, !PT ;  /* 0x000000200fff7812 */ /* 0x040fe4000786c0ff */
[C---:B------:R-:W-:Y:S02]  /*5a0d0*/  LOP3.LUT P4, RZ, R15.reuse, 0x40, RZ, 0xc0, !PT ;  /* 0x000000400fff7812 */ /* 0x040fe4000788c0ff */
[C---:B------:R-:W-:Y:S02]  /*5a0e0*/  LOP3.LUT P5, RZ, R15.reuse, 0x80, RZ, 0xc0, !PT ;  /* 0x000000800fff7812 */ /* 0x040fe400078ac0ff */
[C---:B------:R-:W-:Y:S01]  /*5a0f0*/  LOP3.LUT P6, RZ, R15.reuse, 0x100, RZ, 0xc0, !PT ;  /* 0x000001000fff7812 */ /* 0x040fe200078cc0ff */
[----:B-1----:R-:W4:Y:S01]  /*5a100*/  LDL.LU R248, [R1+0x1ac0] ;  /* 0x001ac00001f87983 */ /* 0x002f220000300800 */
[----:B------:R-:W-:Y:S01]  /*5a110*/  LOP3.LUT P0, RZ, R15, 0x200, RZ, 0xc0, !PT ;  /* 0x000002000fff7812 */ /* 0x000fe2000780c0ff */
[----:B---3--:R-:W-:-:S05]  /*5a120*/  IMAD.WIDE R22, R14, 0x4, R2 ;  /* 0x000000040e167825 */ /* 0x008fca00078e0202 */
[----:B--2---:R1:W-:Y:S01]  /*5a130*/  @P1 STG.E desc[UR4][R22.64], R17 ;  /* 0x0000001116001986 */ /* 0x0043e2000c101904 */
[----:B------:R-:W-:Y:S01]  /*5a140*/  LOP3.LUT P1, RZ, R10, 0x1, RZ, 0xc0, !PT ;  /* 0x000000010aff7812 */ /* 0x000fe2000782c0ff */
[----:B-1----:R-:W-:Y:S02]  /*5a150*/  IMAD.WIDE R22, R14, 0x4, R4 ;  /* 0x000000040e167825 */ /* 0x002fe400078e0204 */
[----:B------:R-:W2:Y:S10]  /*5a160*/  LDL.LU R17, [R1+0x1abc] ;  /* 0x001abc0001117983 */ /* 0x000eb40000300800 */
        /* <DEDUP_REMOVED lines=27> */
[----:B------:R1:W-:Y:S04]  /*5a320*/  @P0 STG.E desc[UR4][R22.64], R16 ;  /* 0x0000001016000986 */ /* 0x0003e8000c101904 */
[----:B-1----:R-:W3:Y:S04]  /*5a330*/  LDL.LU R16, [R1+0x15c] ;  /* 0x00015c0001107983 */ /* 0x002ee80000300800 */
[----:B------:R-:W4:Y:S04]  /*5a340*/  LDL.LU R252, [R1+0xd50] ;  /* 0x000d500001fc7983 */ /* 0x000f280000300800 */
[----:B------:R-:W2:Y:S01]  /*5a350*/  LDL.LU R231, [R1+0x1204] ;  /* 0x0012040001e77983 */ /* 0x000ea20000300800 */
[----:B------:R-:W-:-:S03]  /*5a360*/  LOP3.LUT P4, RZ, R15, 0x400, RZ, 0xc0, !PT ;  /* 0x000004000fff7812 */ /* 0x000fc6000788c0ff */
[----:B------:R-:W4:Y:S04]  /*5a370*/  LDL.LU R230, [R1+0x960] ;  /* 0x0009600001e67983 */ /* 0x000f280000300800 */
[----:B------:R-:W4:Y:S04]  /*5a380*/  LDL.LU R19, [R1+0x560] ;  /* 0x0005600001137983 */ /* 0x000f280000300800 */
[----:B------:R-:W4:Y:S01]  /*5a390*/  LDL.LU R18, [R1+0x120c] ;  /* 0x00120c0001127983 */ /* 0x000f220000300800 */
[----:B------:R-:W-:Y:S01]  /*5a3a0*/  IMAD.WIDE R22, R20, 0x4, R4 ;  /* 0x0000000414167825 */ /* 0x000fe200078e0204 */
        /* <DEDUP_REMOVED lines=11> */
[----:B---3--:R1:W-:Y:S04]  /*5a460*/  @P4 STG.E desc[UR4][R22.64], R16 ;  /* 0x0000001016004986 */ /* 0x0083e8000c101904 */
[----:B-1----:R-:W3:Y:S04]  /*5a470*/  LDL.LU R16, [R1+0x160] ;  /* 0x0001600001107983 */ /* 0x002ee80000300800 */
        /* <DEDUP_REMOVED lines=19> */
[C---:B------:R-:W-:Y:S02]  /*5a5b0*/  LOP3.LUT P5, RZ, R15.reuse, 0x800, RZ, 0xc0, !PT ;  /* 0x000008000fff7812 */ /* 0x040fe400078ac0ff */
[----:B------:R-:W-:Y:S01]  /*5a5c0*/  LOP3.LUT P6, RZ, R15, 0x1000, RZ, 0xc0, !PT ;  /* 0x000010000fff7812 */ /* 0x000fe200078cc0ff */
[----:B--2---:R-:W-:Y:S01]  /*5a5d0*/  IMAD.WIDE R22, R231, 0x4, R2 ;  /* 0x00000004e7167825 */ /* 0x004fe200078e0202 */
[----:B------:R-:W2:Y:S05]  /*5a5e0*/  LDL.LU R249, [R1+0x121c] ;  /* 0x00121c0001f97983 */ /* 0x000eaa0000300800 */
[----:B------:R-:W-:-:S02]  /*5a5f0*/  @P1 LOP3.LUT R11, R11, 0x1000000, RZ, 0xfc, !PT ;  /* 0x010000000b0b1812 */ /* 0x000fc400078efcff */
[----:B------:R-:W-:Y:S02]  /*5a600*/  LOP3.LUT P1, RZ, R15, 0x10000, RZ, 0xc0, !PT ;  /* 0x000100000fff7812 */ /* 0x000fe4000782c0ff */
[----:B------:R-:W-:Y:S01]  /*5a610*/  LOP3.LUT R11, R11, 0xfdffffff, RZ, 0xc0, !PT ;  /* 0xfdffffff0b0b7812 */ /* 0x000fe200078ec0ff */
[----:B----4-:R1:W-:Y:S01]  /*5a620*/  @P5 STG.E desc[UR4][R22.64], R252 ;  /* 0x000000fc16005986 */ /* 0x0103e2000c101904 */
[----:B------:R-:W-:-:S09]  /*5a630*/  LOP3.LUT P0, RZ, R15, 0x2000, RZ, 0xc0, !PT ;  /* 0x000020000fff7812 */ /* 0x000fd2000780c0ff */
[----:B------:R-:W-:Y:S02]  /*5a640*/  @P1 LOP3.LUT R11, R11, 0x2000000, RZ, 0xfc, !PT ;  /* 0x020000000b0b1812 */ /* 0x000fe400078efcff */
[----:B------:R-:W-:Y:S01]  /*5a650*/  LOP3.LUT P1, RZ, R15, 0x8000, RZ, 0xc0, !PT ;  /* 0x000080000fff7812 */ /* 0x000fe2000782c0ff */
[----:B-1----:R-:W-:Y:S01]  /*5a660*/  IMAD.WIDE R22, R231, 0x4, R4 ;  /* 0x00000004e7167825 */ /* 0x002fe200078e0204 */
[----:B------:R-:W-:Y:S01]  /*5a670*/  LOP3.LUT R11, R11, 0xfbffffff, RZ, 0xc0, !PT ;  /* 0xfbffffff0b0b7812 */ /* 0x000fe200078ec0ff */
[----:B------:R-:W4:Y:S04]  /*5a680*/  LDL.LU R252, [R1+0x96c] ;  /* 0x00096c0001fc7983 */ /* 0x000f280000300800 */
[----:B------:R1:W-:Y:S04]  /*5a690*/  @P6 STG.E desc[UR4][R22.64], R230 ;  /* 0x000000e616006986 */ /* 0x0003e8000c101904 */
[----:B------:R-:W4:Y:S02]  /*5a6a0*/  LDL.LU R231, [R1+0x56c] ;  /* 0x00056c0001e77983 */ /* 0x000f240000300800 */
[----:B------:R-:W-:-:S02]  /*5a6b0*/  @P1 LOP3.LUT R11, R11, 0x4000000, RZ, 0xfc, !PT ;  /* 0x040000000b0b1812 */ /* 0x000fc400078efcff */
[----:B------:R-:W-:Y:S01]  /*5a6c0*/  LOP3.LUT P1, RZ, R15, 0x4000, RZ, 0xc0, !PT ;  /* 0x000040000fff7812 */ /* 0x000fe2000782c0ff */
[----:B-1----:R-:W4:Y:S01]  /*5a6d0*/  LDL.LU R230, [R1+0x1224] ;  /* 0x0012240001e67983 */ /* 0x002f220000300800 */
[----:B------:R-:W-:-:S05]  /*5a6e0*/  IMAD.WIDE R22, R18, 0x4, R2 ;  /* 0x0000000412167825 */ /* 0x000fca00078e0202 */
[----:B------:R1:W-:Y:S02]  /*5a6f0*/  @P0 STG.E desc[UR4][R22.64], R19 ;  /* 0x0000001316000986 */ /* 0x0003e4000c101904 */
[----:B-1----:R-:W-:Y:S02]  /*5a700*/  IMAD.WIDE R22, R18, 0x4, R4 ;  /* 0x0000000412167825 */ /* 0x002fe400078e0204 */
[----:B------:R-:W4:Y:S04]  /*5a710*/  LDL.LU R19, [R1+0x16c] ;  /* 0x00016c0001137983 */ /* 0x000f280000300800 */
[----:B------:R-:W4:Y:S04]  /*5a720*/  LDL.LU R18, [R1+0x1220] ;  /* 0x0012200001127983 */ /* 0x000f280000300800 */
[----:B---3--:R1:W-:Y:S04]  /*5a730*/  @P1 STG.E desc[UR4][R22.64], R16 ;  /* 0x0000001016001986 */ /* 0x0083e8000c101904 */
[----:B-1----:R-:W3:Y:S01]  /*5a740*/  LDL.LU R16, [R1+0x1ab8] ;  /* 0x001ab80001107983 */ /* 0x002ee20000300800 */
[----:B------:R-:W-:Y:S01]  /*5a750*/  LOP3.LUT P1, RZ, R11, 0x4000000, RZ, 0xc0, !PT ;  /* 0x040000000bff7812 */ /* 0x000fe2000782c0ff */
[----:B------:R-:W-:-:S12]  /*5a760*/  IMAD.WIDE R22, R20, 0x4, R2 ;  /* 0x0000000414167825 */ /* 0x000fd800078e0202 */
[----:B------:R1:W-:Y:S02]  /*5a770*/  @P1 STG.E desc[UR4][R22.64], R10 ;  /* 0x0000000a16001986 */ /* 0x0003e4000c101904 */
[----:B-1----:R-:W-:Y:S02]  /*5a780*/  IMAD.WIDE R22, R20, 0x4, R4 ;  /* 0x0000000414167825 */ /* 0x002fe400078e0204 */
[----:B------:R-:W3:Y:S01]  /*5a790*/  LDL.LU R20, [R1+0x970] ;  /* 0x0009700001147983 */ /* 0x000ee20000300800 */
        /* <DEDUP_REMOVED lines=23> */
[----:B--2---:R-:W-:-:S05]  /*5a910*/  IMAD.WIDE R22, R249, 0x4, R2 ;  /* 0x00000004f9167825 */ /* 0x004fca00078e0202 */
[----:B------:R1:W-:Y:S01]  /*5a920*/  @P2 STG.E desc[UR4][R22.64], R250 ;  /* 0x000000fa16002986 */ /* 0x0003e2000c101904 */
[----:B------:R-:W-:Y:S01]  /*5a930*/  LOP3.LUT P5, RZ, R15, 0x4000000, RZ, 0xc0, !PT ;  /* 0x040000000fff7812 */ /* 0x000fe200078ac0ff */
[----:B-1----:R-:W-:-:S05]  /*5a940*/  IMAD.WIDE R22, R249, 0x4, R4 ;  /* 0x00000004f9167825 */ /* 0x002fca00078e0204 */
[----:B----4-:R1:W-:Y:S01]  /*5a950*/  @P3 STG.E desc[UR4][R22.64], R252 ;  /* 0x000000fc16003986 */ /* 0x0103e2000c101904 */
[----:B------:R-:W-:Y:S01]  /*5a960*/  LOP3.LUT P6, RZ, R15, 0x8000000, RZ, 0xc0, !PT ;  /* 0x080000000fff7812 */ /* 0x000fe200078cc0ff */
[----:B-1----:R-:W-:-:S05]  /*5a970*/  IMAD.WIDE R22, R230, 0x4, R2 ;  /* 0x00000004e6167825 */ /* 0x002fca00078e0202 */
[----:B------:R1:W-:Y:S02]  /*5a980*/  @P4 STG.E desc[UR4][R22.64], R231 ;  /* 0x000000e716004986 */ /* 0x0003e4000c101904 */
[----:B-1----:R-:W-:-:S05]  /*5a990*/  IMAD.WIDE R22, R230, 0x4, R4 ;  /* 0x00000004e6167825 */ /* 0x002fca00078e0204 */
[----:B------:R1:W-:Y:S02]  /*5a9a0*/  @P5 STG.E desc[UR4][R22.64], R19 ;  /* 0x0000001316005986 */ /* 0x0003e4000c101904 */
[----:B-1----:R-:W-:-:S05]  /*5a9b0*/  IMAD.WIDE R22, R18, 0x4, R2 ;  /* 0x0000000412167825 */ /* 0x002fca00078e0202 */
[----:B---3--:R1:W-:Y:S04]  /*5a9c0*/  @P6 STG.E desc[UR4][R22.64], R16 ;  /* 0x0000001016006986 */ /* 0x0083e8000c101904 */
[----:B-1----:R-:W2:Y:S01]  /*5a9d0*/  LDL.LU R16, [R1+0x1ab4] ;  /* 0x001ab40001107983 */ /* 0x002ea20000300800 */
[----:B------:R-:W-:-:S03]  /*5a9e0*/  IMAD.WIDE R22, R18, 0x4, R4 ;  /* 0x0000000412167825 */ /* 0x000fc600078e0204 */
[----:B------:R-:W3:Y:S04]  /*5a9f0*/  LDL.LU R19, [R1+0x574] ;  /* 0x0005740001137983 */ /* 0x000ee80000300800 */
[----:B------:R-:W4:Y:S04]  /*5aa00*/  LDL.LU R18, [R1+0x122c] ;  /* 0x00122c0001127983 */ /* 0x000f280000300800 */
[----:B------:R-:W3:Y:S04]  /*5aa10*/  LDL.LU R250, [R1+0x570] ;  /* 0x0005700001fa7983 */ /* 0x000ee80000300800 */
[----:B------:R-:W4:Y:S01]  /*5aa20*/  LDL.LU R249, [R1+0x1228] ;  /* 0x0012280001f97983 */ /* 0x000f220000300800 */
[----:B------:R-:W-:-:S03]  /*5aa30*/  LOP3.LUT P0, RZ, R15, 0x10000000, RZ, 0xc0, !PT ;  /* 0x100000000fff7812 */ /* 0x000fc6000780c0ff */
[----:B------:R-:W3:Y:S04]  /*5aa40*/  LDL.LU R252, [R1+0x170] ;  /* 0x0001700001fc7983 */ /* 0x000ee80000300800 */
[----:B------:R-:W3:Y:S04]  /*5aa50*/  LDL.LU R231, [R1+0xd64] ;  /* 0x000d640001e77983 */ /* 0x000ee80000300800 */
[----:B------:R-:W3:Y:S04]  /*5aa60*/  LDL.LU R230, [R1+0x1230] ;  /* 0x0012300001e67983 */ /* 0x000ee80000300800 */
[----:B------:R1:W-:Y:S04]  /*5aa70*/  @P0 STG.E desc[UR4][R22.64], R20 ;  /* 0x0000001416000986 */ /* 0x0003e8000c101904 */
[----:B-1----:R-:W3:Y:S04]  /*5aa80*/  LDL.LU R20, [R1+0x974] ;  /* 0x0009740001147983 */ /* 0x002ee80000300800 */
[----:B------:R-:W3:Y:S01]  /*5aa90*/  LDL.LU R22, [R1+0x174] ;  /* 0x0001740001167983 */ /* 0x000ee20000300800 */
[----:B------:R-:W-:-:S03]  /*5aaa0*/  LOP3.LUT R11, R11, 0xfffff7ff, RZ, 0xc0, !PT ;  /* 0xfffff7ff0b0b7812 */ /* 0x000fc600078ec0ff */
        /* <DEDUP_REMOVED lines=8> */
[----:B------:R-:W-:-:S03]  /*5ab30*/  LOP3.LUT P4, RZ, R15, 0x20000000, RZ, 0xc0, !PT ;  /* 0x200000000fff7812 */ /* 0x000fc6000788c0ff */
[----:B------:R-:W3:Y:S01]  /*5ab40*/  LDL.LU R166, [R1+0x97c] ;  /* 0x00097c0001a67983 */ /* 0x000ee20000300800 */
[C---:B------:R-:W-:Y:S02]  /*5ab50*/  LOP3.LUT P5, RZ, R15.reuse, 0x40000000, RZ, 0xc0, !PT ;  /* 0x400000000fff7812 */ /* 0x040fe400078ac0ff */
[----:B------:R-:W-:Y:S01]  /*5ab60*/  LOP3.LUT P6, RZ, R15, 0x80000000, RZ, 0xc0, !PT ;  /* 0x800000000fff7812 */ /* 0x000fe200078cc0ff */
[----:B------:R-:W3:Y:S04]  /*5ab70*/  LDL.LU R167, [R1+0x57c] ;  /* 0x00057c0001a77983 */ /* 0x000ee80000300800 */
[----:B------:R-:W3:Y:S01]  /*5ab80*/  LDL.LU R251, [R1+0x1240] ;  /* 0x0012400001fb7983 */ /* 0x000ee20000300800 */
[----:B--2---:R-:W-:-:S13]  /*5ab90*/  LOP3.LUT P1, RZ, R16, 0x200, RZ, 0xc0, !PT ;  /* 0x0000020010ff7812 */ /* 0x004fda000782c0ff */
        /* <DEDUP_REMOVED lines=15> */
[----:B----4-:R-:W-:-:S10]  /*5ac90*/  IMAD.WIDE R14, R249, 0x4, R2 ;  /* 0x00000004f90e7825 */ /* 0x010fd400078e0202 */
[----:B------:R-:W-:Y:S02]  /*5aca0*/  @P1 LOP3.LUT R11, R11, 0x10000, RZ, 0xfc, !PT ;  /* 0x000100000b0b1812 */ /* 0x000fe400078efcff */
[C---:B------:R-:W-:Y:S02]  /*5acb0*/  LOP3.LUT P1, RZ, R16.reuse, 0x8, RZ, 0xc0, !PT ;  /* 0x0000000810ff7812 */ /* 0x040fe4000782c0ff */
[----:B------:R-:W-:Y:S01]  /*5acc0*/  LOP3.LUT R11, R11, 0xfffdffff, RZ, 0xc0, !PT ;  /* 0xfffdffff0b0b7812 */ /* 0x000fe200078ec0ff */
[----:B---3--:R1:W-:Y:S01]  /*5acd0*/  @P4 STG.E desc[UR4][R14.64], R250 ;  /* 0x000000fa0e004986 */ /* 0x0083e2000c101904 */
[----:B------:R-:W-:-:S09]  /*5ace0*/  LOP3.LUT P0, RZ, R16, 0x1, RZ, 0xc0, !PT ;  /* 0x0000000110ff7812 */ /* 0x000fd2000780c0ff */
[----:B------:R-:W-:Y:S01]  /*5acf0*/  @P1 LOP3.LUT R11, R11, 0x20000, RZ, 0xfc, !PT ;  /* 0x000200000b0b1812 */ /* 0x000fe200078efcff */
[----:B-1----:R-:W-:Y:S01]  /*5ad00*/  IMAD.WIDE R14, R249, 0x4, R4 ;  /* 0x00000004f90e7825 */ /* 0x002fe200078e0204 */
[----:B------:R-:W-:Y:S01]  /*5ad10*/  LOP3.LUT P1, RZ, R16, 0x4, RZ, 0xc0, !PT ;  /* 0x0000000410ff7812 */ /* 0x000fe2000782c0ff */
[----:B------:R-:W2:Y:S04]  /*5ad20*/  LDL.LU R250, [R1+0x17c] ;  /* 0x00017c0001fa7983 */ /* 0x000ea80000300800 */
[----:B------:R1:W-:Y:S01]  /*5ad30*/  @P5 STG.E desc[UR4][R14.64], R252 ;  /* 0x000000fc0e005986 */ /* 0x0003e2000c101904 */
[----:B------:R-:W-:Y:S01]  /*5ad40*/  LOP3.LUT R11, R11, 0xfffbffff, RZ, 0xc0, !PT ;  /* 0xfffbffff0b0b7812 */ /* 0x000fe200078ec0ff */
[----:B-1----:R-:W-:Y:S02]  /*5ad50*/  IMAD.WIDE R14, R230, 0x4, R2 ;  /* 0x00000004e60e7825 */ /* 0x002fe400078e0202 */
[----:B------:R-:W3:Y:S04]  /*5ad60*/  LDL.LU R252, [R1+0x1248] ;  /* 0x0012480001fc7983 */ /* 0x000ee80000300800 */
[----:B------:R-:W-:Y:S01]  /*5ad70*/  @P1 LOP3.LUT R11, R11, 0x40000, RZ, 0xfc, !PT ;  /* 0x000400000b0b1812 */ /* 0x000fe200078efcff */
[----:B------:R1:W-:Y:S04]  /*5ad80*/  @P6 STG.E desc[UR4][R14.64], R231 ;  /* 0x000000e70e006986 */ /* 0x0003e8000c101904 */
[----:B------:R-:W4:Y:S01]  /*5ad90*/  LDL.LU R249, [R1+0xd70] ;  /* 0x000d700001f97983 */ /* 0x000f220000300800 */
[----:B------:R-:W-:Y:S01]  /*5ada0*/  LOP3.LUT P1, RZ, R16, 0x2, RZ, 0xc0, !PT ;  /* 0x0000000210ff7812 */ /* 0x000fe2000782c0ff */
[----:B-1----:R-:W-:-:S02]  /*5adb0*/  IMAD.WIDE R14, R230, 0x4, R4 ;  /* 0x00000004e60e7825 */ /* 0x002fc400078e0204 */
[----:B------:R-:W4:Y:S04]  /*5adc0*/  LDL.LU R231, [R1+0x980] ;  /* 0x0009800001e77983 */ /* 0x000f280000300800 */
[----:B------:R1:W-:Y:S04]  /*5add0*/  @P0 STG.E desc[UR4][R14.64], R20 ;  /* 0x000000140e000986 */ /* 0x0003e8000c101904 */
[----:B------:R-:W4:Y:S04]  /*5ade0*/  LDL.LU R230, [R1+0x580] ;  /* 0x0005800001e67983 */ /* 0x000f280000300800 */
[----:B-1----:R-:W4:Y:S01]  /*5adf0*/  LDL.LU R20, [R1+0x1244] ;  /* 0x0012440001147983 */ /* 0x002f220000300800 */
[----:B------:R-:W-:-:S05]  /*5ae00*/  IMAD.WIDE R14, R18, 0x4, R2 ;  /* 0x00000004120e7825 */ /* 0x000fca00078e0202 */
[----:B------:R1:W-:Y:S02]  /*5ae10*/  @P1 STG.E desc[UR4][R14.64], R19 ;  /* 0x000000130e001986 */ /* 0x0003e4000c101904 */
[----:B-1----:R-:W-:Y:S02]  /*5ae20*/  IMAD.WIDE R14, R18, 0x4, R4 ;  /* 0x00000004120e7825 */ /* 0x002fe400078e0204 */
[----:B------:R-:W4:Y:S04]  /*5ae30*/  LDL.LU R19, [R1+0x180] ;  /* 0x0001800001137983 */ /* 0x000f280000300800 */
        /* <DEDUP_REMOVED lines=26> */
[C---:B------:R-:W-:Y:S01]  /*5afe0*/  LOP3.LUT P4, RZ, R16.reuse, 0x1000, RZ, 0xc0, !PT ;  /* 0x0000100010ff7812 */ /* 0x040fe2000788c0ff */
[----:B-1----:R-:W-:Y:S01]  /*5aff0*/  IMAD.WIDE R14, R251, 0x4, R4 ;  /* 0x00000004fb0e7825 */ /* 0x002fe200078e0204 */
[C---:B------:R-:W-:Y:S02]  /*5b000*/  LOP3.LUT P5, RZ, R16.reuse, 0x2000, RZ, 0xc0, !PT ;  /* 0x0000200010ff7812 */ /* 0x040fe400078ac0ff */
[C---:B------:R-:W-:Y:S02]  /*5b010*/  LOP3.LUT P6, RZ, R16.reuse, 0x4000, RZ, 0xc0, !PT ;  /* 0x0000400010ff7812 */ /* 0x040fe400078cc0ff */
[----:B------:R-:W-:Y:S01]  /*5b020*/  LOP3.LUT P0, RZ, R16, 0x8000, RZ, 0xc0, !PT ;  /* 0x0000800010ff7812 */ /* 0x000fe2000780c0ff */
        /* <DEDUP_REMOVED lines=9> */
[----:B------:R1:W-:Y:S02]  /*5b0c0*/  @P6 STG.E desc[UR4][R14.64], R19 ;  /* 0x000000130e006986 */ /* 0x0003e4000c101904 */
[----:B-1----:R-:W-:-:S05]  /*5b0d0*/  IMAD.WIDE R14, R18, 0x4, R2 ;  /* 0x00000004120e7825 */ /* 0x002fca00078e0202 */
[----:B------:R1:W-:Y:S04]  /*5b0e0*/  @P0 STG.E desc[UR4][R14.64], R17 ;  /* 0x000000110e000986 */ /* 0x0003e8000c101904 */
[----:B-1----:R-:W3:Y:S04]  /*5b0f0*/  LDL.LU R17, [R1+0x1ab0] ;  /* 0x001ab00001117983 */ /* 0x002ee80000300800 */
[----:B------:R-:W4:Y:S04]  /*5b100*/  LDL.LU R249, [R1+0x984] ;  /* 0x0009840001f97983 */ /* 0x000f280000300800 */
[----:B------:R-:W2:Y:S04]  /*5b110*/  LDL.LU R250, [R1+0x584] ;  /* 0x0005840001fa7983 */ /* 0x000ea80000300800 */
[----:B------:R-:W3:Y:S01]  /*5b120*/  LDL.LU R20, [R1+0x1254] ;  /* 0x0012540001147983 */ /* 0x000ee20000300800 */
[----:B------:R-:W-:-:S02]  /*5b130*/  LOP3.LUT P1, RZ, R16, 0x10000000, RZ, 0xc0, !PT ;  /* 0x1000000010ff7812 */ /* 0x000fc4000782c0ff */
[----:B------:R-:W-:Y:S01]  /*5b140*/  LOP3.LUT R11, R11, 0xfffffff7, RZ, 0xc0, !PT ;  /* 0xfffffff70b0b7812 */ /* 0x000fe200078ec0ff */
[----:B------:R-:W2:Y:S01]  /*5b150*/  LDL.LU R252, [R1+0x184] ;  /* 0x0001840001fc7983 */ /* 0x000ea20000300800 */
[----:B------:R-:W-:Y:S01]  /*5b160*/  LOP3.LUT P4, RZ, R16, 0x10000, RZ, 0xc0, !PT ;  /* 0x0001000010ff7812 */ /* 0x000fe2000788c0ff */
[----:B------:R-:W-:Y:S02]  /*5b170*/  IMAD.WIDE R14, R18, 0x4, R4 ;  /* 0x00000004120e7825 */ /* 0x000fe400078e0204 */
[----:B------:R-:W2:Y:S04]  /*5b180*/  LDL.LU R231, [R1+0xd78] ;  /* 0x000d780001e77983 */ /* 0x000ea80000300800 */
[----:B------:R-:W2:Y:S02]  /*5b190*/  LDL.LU R19, [R1+0x588] ;  /* 0x0005880001137983 */ /* 0x000ea40000300800 */
[----:B------:R-:W-:-:S02]  /*5b1a0*/  @P1 LOP3.LUT R11, R11, 0x8, RZ, 0xfc, !PT ;  /* 0x000000080b0b1812 */ /* 0x000fc400078efcff */
[----:B------:R-:W-:Y:S01]  /*5b1b0*/  LOP3.LUT P1, RZ, R16, 0x8000000, RZ, 0xc0, !PT ;  /* 0x0800000010ff7812 */ /* 0x000fe2000782c0ff */
[----:B------:R-:W2:Y:S01]  /*5b1c0*/  LDL.LU R18, [R1+0x1258] ;  /* 0x0012580001127983 */ /* 0x000ea20000300800 */
[----:B------:R-:W-:-:S03]  /*5b1d0*/  LOP3.LUT R11, R11, 0xffffffef, RZ, 0xc0, !PT ;  /* 0xffffffef0b0b7812 */ /* 0x000fc600078ec0ff */
[----:B------:R-:W2:Y:S08]  /*5b1e0*/  LDL.LU R22, [R1+0x125c] ;  /* 0x00125c0001167983 */ /* 0x000eb00000300800 */
        /* <DEDUP_REMOVED lines=16> */
[C---:B------:R-:W-:Y:S02]  /*5b2f0*/  LOP3.LUT P1, RZ, R16.reuse, 0x200000, RZ, 0xc0, !PT ;  /* 0x0020000010ff7812 */ /* 0x040fe4000782c0ff */
[----:B------:R-:W-:Y:S02]  /*5b300*/  LOP3.LUT R11, R11, 0xfffffbff, RZ, 0xc0, !PT ;  /* 0xfffffbff0b0b7812 */ /* 0x000fe400078ec0ff */
[C---:B------:R-:W-:Y:S02]  /*5b310*/  LOP3.LUT P5, RZ, R16.reuse, 0x20000, RZ, 0xc0, !PT ;  /* 0x0002000010ff7812 */ /* 0x040fe400078ac0ff */
[C---:B------:R-:W-:Y:S02]  /*5b320*/  LOP3.LUT P6, RZ, R16.reuse, 0x40000, RZ, 0xc0, !PT ;  /* 0x0004000010ff7812 */ /* 0x040fe400078cc0ff */
[----:B------:R-:W-:-:S02]  /*5b330*/  LOP3.LUT P0, RZ, R16, 0x80000, RZ, 0xc0, !PT ;  /* 0x0008000010ff7812 */ /* 0x000fc4000780c0ff */
[C---:B------:R-:W-:Y:S02]  /*5b340*/  LOP3.LUT P2, RZ, R16.reuse, 0x20000000, RZ, 0xc0, !PT ;  /* 0x2000000010ff7812 */ /* 0x040fe4000784c0ff */
[C---:B------:R-:W-:Y:S02]  /*5b350*/  LOP3.LUT P3, RZ, R16.reuse, 0x40000000, RZ, 0xc0, !PT ;  /* 0x4000000010ff7812 */ /* 0x040fe4000786c0ff */
[----:B------:R-:W-:Y:S02]  /*5b360*/  @P1 LOP3.LUT R11, R11, 0x400, RZ, 0xfc, !PT ;  /* 0x000004000b0b1812 */ /* 0x000fe400078efcff */
[C---:B------:R-:W-:Y:S01]  /*5b370*/  LOP3.LUT P1, RZ, R16.reuse, 0x100000, RZ, 0xc0, !PT ;  /* 0x0010000010ff7812 */ /* 0x040fe2000782c0ff */
[----:B----4-:R1:W-:Y:S04]  /*5b380*/  @P4 STG.E desc[UR4][R14.64], R249 ;  /* 0x000000f90e004986 */ /* 0x0103e8000c101904 */
[----:B-1----:R-:W4:Y:S01]  /*5b390*/  LDL.LU R249, [R1+0x988] ;  /* 0x0009880001f97983 */ /* 0x002f220000300800 */
[----:B------:R-:W-:-:S03]  /*5b3a0*/  LOP3.LUT P4, RZ, R16, 0x80000000, RZ, 0xc0, !PT ;  /* 0x8000000010ff7812 */ /* 0x000fc6000788c0ff */
[----:B------:R-:W4:Y:S01]  /*5b3b0*/  LDL.LU R16, [R1+0x188] ;  /* 0x0001880001107983 */ /* 0x000f220000300800 */
[----:B---3--:R-:W-:-:S05]  /*5b3c0*/  IMAD.WIDE R14, R20, 0x4, R2 ;  /* 0x00000004140e7825 */ /* 0x008fca00078e0202 */
[----:B--2---:R1:W-:Y:S02]  /*5b3d0*/  @P5 STG.E desc[UR4][R14.64], R250 ;  /* 0x000000fa0e005986 */ /* 0x0043e4000c101904 */
[----:B-1----:R-:W-:Y:S02]  /*5b3e0*/  IMAD.WIDE R14, R20, 0x4, R4 ;  /* 0x00000004140e7825 */ /* 0x002fe400078e0204 */
[----:B------:R-:W2:Y:S04]  /*5b3f0*/  LDL.LU R20, [R1+0xd7c] ;  /* 0x000d7c0001147983 */ /* 0x000ea80000300800 */
[----:B------:R-:W3:Y:S04]  /*5b400*/  LDL.LU R23, [R1+0x98c] ;  /* 0x00098c0001177983 */ /* 0x000ee80000300800 */
[----:B------:R-:W3:Y:S04]  /*5b410*/  LDL.LU R10, [R1+0x58c] ;  /* 0x00058c00010a7983 */ /* 0x000ee80000300800 */
[----:B------:R-:W3:Y:S04]  /*5b420*/  LDL.LU R13, [R1+0x1264] ;  /* 0x00126400010d7983 */ /* 0x000ee80000300800 */
[----:B------:R-:W3:Y:S04]  /*5b430*/  LDL.LU R0, [R1+0x18c] ;  /* 0x00018c0001007983 */ /* 0x000ee80000300800 */
[----:B------:R-:W3:Y:S04]  /*5b440*/  LDL.LU R164, [R1+0xd80] ;  /* 0x000d800001a47983 */ /* 0x000ee80000300800 */
[----:B------:R1:W-:Y:S04]  /*5b450*/  @P6 STG.E desc[UR4][R14.64], R252 ;  /* 0x000000fc0e006986 */ /* 0x0003e8000c101904 */
[----:B------:R-:W3:Y:S04]  /*5b460*/  LDL.LU R165, [R1+0x1260] ;  /* 0x0012600001a57983 */ /* 0x000ee80000300800 */
[----:B------:R-:W3:Y:S01]  /*5b470*/  LDL.LU R228, [R1+0x990] ;  /* 0x0009900001e47983 */ /* 0x000ee20000300800 */
[----:B-1----:R-:W-:-:S03]  /*5b480*/  IMAD.WIDE R14, R230, 0x4, R2 ;  /* 0x00000004e60e7825 */ /* 0x002fc600078e0202 */
[----:B------:R-:W3:Y:S04]  /*5b490*/  LDL.LU R229, [R1+0x590] ;  /* 0x0005900001e57983 */ /* 0x000ee80000300800 */
[----:B------:R1:W-:Y:S04]  /*5b4a0*/  @P0 STG.E desc[UR4][R14.64], R231 ;  /* 0x000000e70e000986 */ /* 0x0003e8000c101904 */
[----:B------:R-:W3:Y:S04]  /*5b4b0*/  LDL.LU R166, [R1+0x1268] ;  /* 0x0012680001a67983 */ /* 0x000ee80000300800 */
[----:B------:R-:W3:Y:S01]  /*5b4c0*/  LDL.LU R167, [R1+0x190] ;  /* 0x0001900001a77983 */ /* 0x000ee20000300800 */
[----:B-1----:R-:W-:-:S03]  /*5b4d0*/  IMAD.WIDE R14, R230, 0x4, R4 ;  /* 0x00000004e60e7825 */ /* 0x002fc600078e0204 */
[----:B------:R-:W3:Y:S04]  /*5b4e0*/  LDL.LU R251, [R1+0xd84] ;  /* 0x000d840001fb7983 */ /* 0x000ee80000300800 */
[----:B------:R-:W3:Y:S04]  /*5b4f0*/  LDL.LU R250, [R1+0x126c] ;  /* 0x00126c0001fa7983 */ /* 0x000ee80000300800 */
[----:B------:R-:W3:Y:S04]  /*5b500*/  LDL.LU R252, [R1+0x994] ;  /* 0x0009940001fc7983 */ /* 0x000ee80000300800 */
[----:B------:R-:W3:Y:S04]  /*5b510*/  LDL.LU R231, [R1+0x594] ;  /* 0x0005940001e77983 */ /* 0x000ee80000300800 */
[----:B------:R-:W3:Y:S04]  /*5b520*/  LDL.LU R230, [R1+0x1270] ;  /* 0x0012700001e67983 */ /* 0x000ee80000300800 */
[----:B----4-:R1:W-:Y:S01]  /*5b530*/  @P1 STG.E desc[UR4][R14.64], R249 ;  /* 0x000000f90e001986 */ /* 0x0103e2000c101904 */
[----:B------:R-:W-:Y:S01]  /*5b540*/  LOP3.LUT P1, RZ, R11, 0x400, RZ, 0xc0, !PT ;  /* 0x000004000bff7812 */ /* 0x000fe2000782c0ff */
[----:B-1----:R-:W-:-:S02]  /*5b550*/  IMAD.WIDE R14, R18, 0x4, R2 ;  /* 0x00000004120e7825 */ /* 0x002fc400078e0202 */
[----:B------:R-:W4:Y:S10]  /*5b560*/  LDL.LU R249, [R1+0x1aac] ;  /* 0x001aac0001f97983 */ /* 0x000f340000300800 */
[----:B------:R1:W-:Y:S01]  /*5b570*/  @P1 STG.E desc[UR4][R14.64], R19 ;  /* 0x000000130e001986 */ /* 0x0003e2000c101904 */
[----:B------:R-:W-:Y:S01]  /*5b580*/  LOP3.LUT P1, RZ, R11, 0x200, RZ, 0xc0, !PT ;  /* 0x000002000bff7812 */ /* 0x000fe2000782c0ff */
[----:B-1----:R-:W-:-:S02]  /*5b590*/  IMAD.WIDE R14, R18, 0x4, R4 ;  /* 0x00000004120e7825 */ /* 0x002fc400078e0204 */
[----:B------:R-:W4:Y:S10]  /*5b5a0*/  LDL.LU R19, [R1+0x1aa8] ;  /* 0x001aa80001137983 */ /* 0x000f340000300800 */
[----:B------:R1:W-:Y:S01]  /*5b5b0*/  @P1 STG.E desc[UR4][R14.64], R16 ;  /* 0x000000100e001986 */ /* 0x0003e2000c101904 */
[----:B------:R-:W-:-:S03]  /*5b5c0*/  LOP3.LUT P1, RZ, R11, 0x100, RZ, 0xc0, !PT ;  /* 0x000001000bff7812 */ /* 0x000fc6000782c0ff */
[----:B------:R-:W4:Y:S01]  /*5b5d0*/  LDL.LU R18, [R1+0x1aa4] ;  /* 0x001aa40001127983 */ /* 0x000f220000300800 */
[----:B-1----:R-:W-:-:S09]  /*5b5e0*/  IMAD.WIDE R14, R22, 0x4, R2 ;  /* 0x00000004160e7825 */ /* 0x002fd200078e0202 */
[----:B--2---:R1:W-:Y:S04]  /*5b5f0*/  @P1 STG.E desc[UR4][R14.64], R20 ;  /* 0x000000140e001986 */ /* 0x0043e8000c101904 */
[----:B-1----:R-:W2:Y:S01]  /*5b600*/  LDL.LU R20, [R1+0x194] ;  /* 0x0001940001147983 */ /* 0x002ea20000300800 */
[----:B------:R-:W-:Y:S01]  /*5b610*/  LOP3.LUT P1, RZ, R11, 0x80, RZ, 0xc0, !PT ;  /* 0x000000800bff7812 */ /* 0x000fe2000782c0ff */
[----:B------:R-:W-:-:S12]  /*5b620*/  IMAD.WIDE R14, R22, 0x4, R4 ;  /* 0x00000004160e7825 */ /* 0x000fd800078e0204 */
[----:B---3--:R1:W-:Y:S01]  /*5b630*/  @P1 STG.E desc[UR4][R14.64], R23 ;  /* 0x000000170e001986 */ /* 0x0083e2000c101904 */
        /* <DEDUP_REMOVED lines=21> */
[----:B-1----:R-:W-:Y:S02]  /*5b790*/  IMAD.WIDE R14, R250, 0x4, R4 ;  /* 0x00000004fa0e7825 */ /* 0x002fe400078e0204 */
[----:B------:R-:W3:Y:S04]  /*5b7a0*/  LDL.LU R250, [R1+0xd8c] ;  /* 0x000d8c0001fa7983 */ /* 0x000ee80000300800 */
[----:B------:R1:W-:Y:S02]  /*5b7b0*/  @P5 STG.E desc[UR4][R14.64], R252 ;  /* 0x000000fc0e005986 */ /* 0x0003e4000c101904 */
[----:B-1----:R-:W-:-:S05]  /*5b7c0*/  IMAD.WIDE R14, R230, 0x4, R2 ;  /* 0x00000004e60e7825 */ /* 0x002fca00078e0202 */
[----:B------:R1:W-:Y:S02]  /*5b7d0*/  @P6 STG.E desc[UR4][R14.64], R231 ;  /* 0x000000e70e006986 */ /* 0x0003e4000c101904 */
[----:B-1----:R-:W-:Y:S02]  /*5b7e0*/  IMAD.WIDE R14, R230, 0x4, R4 ;  /* 0x00000004e60e7825 */ /* 0x002fe400078e0204 */
[----:B------:R-:W4:Y:S04]  /*5b7f0*/  LDL.LU R230, [R1+0x127c] ;  /* 0x00127c0001e67983 */ /* 0x000f280000300800 */
[----:B------:R-:W3:Y:S04]  /*5b800*/  LDL.LU R231, [R1+0x99c] ;  /* 0x00099c0001e77983 */ /* 0x000ee80000300800 */
        /* <DEDUP_REMOVED lines=32> */
[----:B------:R-:W4:Y:S01]  /*5ba10*/  LDL.LU R165, [R1+0x1288] ;  /* 0x0012880001a57983 */ /* 0x000f220000300800 */
[----:B------:R-:W-:-:S02]  /*5ba20*/  @P1 LOP3.LUT R12, R12, 0x80000000, RZ, 0xfc, !PT ;  /* 0x800000000c0c1812 */ /* 0x000fc400078efcff */
[----:B------:R-:W-:Y:S01]  /*5ba30*/  LOP3.LUT P1, RZ, R17, 0x400, RZ, 0xc0, !PT ;  /* 0x0000040011ff7812 */ /* 0x000fe2000782c0ff */
[----:B------:R-:W4:Y:S01]  /*5ba40*/  LDL.LU R228, [R1+0xd94] ;  /* 0x000d940001e47983 */ /* 0x000f220000300800 */
        /* <DEDUP_REMOVED lines=8> */
[----:B------:R-:W-:Y:S01]  /*5bad0*/  LOP3.LUT P0, RZ, R17, 0x40, RZ, 0xc0, !PT ;  /* 0x0000004011ff7812 */ /* 0x000fe2000780c0ff */
[----:B---3--:R1:W-:Y:S01]  /*5bae0*/  @P5 STG.E desc[UR4][R14.64], R229 ;  /* 0x000000e50e005986 */ /* 0x0083e2000c101904 */
        /* <DEDUP_REMOVED lines=8> */
[----:B------:R1:W-:Y:S02]  /*5bb70*/  @P0 STG.E desc[UR4][R14.64], R251 ;  /* 0x000000fb0e000986 */ /* 0x0003e4000c101904 */
[----:B-1----:R-:W-:-:S02]  /*5bb80*/  IMAD.WIDE R14, R230, 0x4, R2 ;  /* 0x00000004e60e7825 */ /* 0x002fc400078e0202 */
[----:B------:R-:W3:Y:S04]  /*5bb90*/  LDL.LU R251, [R1+0x1294] ;  /* 0x0012940001fb7983 */ /* 0x000ee80000300800 */
[----:B------:R1:W-:Y:S01]  /*5bba0*/  @P1 STG.E desc[UR4][R14.64], R250 ;  /* 0x000000fa0e001986 */ /* 0x0003e2000c101904 */
[----:B------:R-:W-:-:S03]  /*5bbb0*/  LOP3.LUT P1, RZ, R11, 0x4, RZ, 0xc0, !PT ;  /* 0x000000040bff7812 */ /* 0x000fc6000782c0ff */
[----:B------:R-:W3:Y:S01]  /*5bbc0*/  LDL.LU R167, [R1+0x5a4] ;  /* 0x0005a40001a77983 */ /* 0x000ee20000300800 */
[----:B-1----:R-:W-:-:S03]  /*5bbd0*/  IMAD.WIDE R14, R230, 0x4, R4 ;  /* 0x00000004e60e7825 */ /* 0x002fc600078e0204 */
[----:B------:R-:W3:Y:S06]  /*5bbe0*/  LDL.LU R250, [R1+0x1a4] ;  /* 0x0001a40001fa7983 */ /* 0x000eec0000300800 */
[----:B------:R1:W-:Y:S01]  /*5bbf0*/  @P1 STG.E desc[UR4][R14.64], R231 ;  /* 0x000000e70e001986 */ /* 0x0003e2000c101904 */
[----:B------:R-:W-:-:S03]  /*5bc00*/  LOP3.LUT P1, RZ, R11, 0x2, RZ, 0xc0, !PT ;  /* 0x000000020bff7812 */ /* 0x000fc6000782c0ff */
[----:B------:R-:W3:Y:S01]  /*5bc10*/  LDL.LU R230, [R1+0x1298] ;  /* 0x0012980001e67983 */ /* 0x000ee20000300800 */
[----:B-1----:R-:W-:-:S03]  /*5bc20*/  IMAD.WIDE R14, R252, 0x4, R2 ;  /* 0x00000004fc0e7825 */ /* 0x002fc600078e0202 */
[----:B------:R-:W3:Y:S06]  /*5bc30*/  LDL.LU R231, [R1+0xd98] ;  /* 0x000d980001e77983 */ /* 0x000eec0000300800 */
[----:B--2---:R1:W-:Y:S01]  /*5bc40*/  @P1 STG.E desc[UR4][R14.64], R20 ;  /* 0x000000140e001986 */ /* 0x0043e2000c101904 */
[----:B------:R-:W-:Y:S01]  /*5bc50*/  LOP3.LUT P1, RZ, R11, 0x1, RZ, 0xc0, !PT ;  /* 0x000000010bff7812 */ /* 0x000fe2000782c0ff */
[----:B------:R-:W-:Y:S02]  /*5bc60*/  IMAD.WIDE R10, R252, 0x4, R4 ;  /* 0x00000004fc0a7825 */ /* 0x000fe400078e0204 */
[----:B-1----:R-:W2:Y:S10]  /*5bc70*/  LDL.LU R20, [R1+0x129c] ;  /* 0x00129c0001147983 */ /* 0x002eb40000300800 */
[----:B----4-:R1:W-:Y:S01]  /*5bc80*/  @P1 STG.E desc[UR4][R10.64], R22 ;  /* 0x000000160a001986 */ /* 0x0103e2000c101904 */
[----:B------:R-:W-:-:S03]  /*5bc90*/  LOP3.LUT P1, RZ, R12, 0x80000000, RZ, 0xc0, !PT ;  /* 0x800000000cff7812 */ /* 0x000fc6000782c0ff */
[----:B------:R-:W4:Y:S01]  /*5bca0*/  LDL.LU R252, [R1+0x5a8] ;  /* 0x0005a80001fc7983 */ /* 0x000f220000300800 */
[----:B-1----:R-:W-:-:S09]  /*5bcb0*/  IMAD.WIDE R10, R13, 0x4, R2 ;  /* 0x000000040d0a7825 */ /* 0x002fd200078e0202 */
        /* <DEDUP_REMOVED lines=9> */
[----:B------:R1:W-:Y:S04]  /*5bd50*/  @P1 STG.E desc[UR4][R10.64], R18 ;  /* 0x000000120a001986 */ /* 0x0003e8000c101904 */
[----:B-1----:R-:W2:Y:S01]  /*5bd60*/  LDL.LU R18, [R1+0x1aa0] ;  /* 0x001aa00001127983 */ /* 0x002ea20000300800 */
[----:B------:R-:W-:Y:S02]  /*5bd70*/  LOP3.LUT P1, RZ, R12, 0x8000000, RZ, 0xc0, !PT ;  /* 0x080000000cff7812 */ /* 0x000fe4000782c0ff */
[----:B------:R-:W-:Y:S01]  /*5bd80*/  LOP3.LUT P2, RZ, R17, 0x10000, RZ, 0xc0, !PT ;  /* 0x0001000011ff7812 */ /* 0x000fe2000784c0ff */
[----:B---3--:R-:W-:Y:S01]  /*5bd90*/  IMAD.WIDE R10, R229, 0x4, R2 ;  /* 0x00000004e50a7825 */ /* 0x008fe200078e0202 */
[C---:B------:R-:W-:Y:S02]  /*5bda0*/  LOP3.LUT P3, RZ, R17.reuse, 0x20000, RZ, 0xc0, !PT ;  /* 0x0002000011ff7812 */ /* 0x040fe4000786c0ff */
[----:B------:R-:W-:-:S07]  /*5bdb0*/  LOP3.LUT P4, RZ, R17, 0x40000, RZ, 0xc0, !PT ;  /* 0x0004000011ff7812 */ /* 0x000fce000788c0ff */
        /* <DEDUP_REMOVED lines=9> */
[----:B-1----:R-:W-:-:S05]  /*5be50*/  IMAD.WIDE R10, R230, 0x4, R2 ;  /* 0x00000004e60a7825 */ /* 0x002fca00078e0202 */
[----:B------:R1:W-:Y:S02]  /*5be60*/  @P5 STG.E desc[UR4][R10.64], R231 ;  /* 0x000000e70a005986 */ /* 0x0003e4000c101904 */
[----:B-1----:R-:W-:Y:S02]  /*5be70*/  IMAD.WIDE R10, R230, 0x4, R4 ;  /* 0x00000004e60a7825 */ /* 0x002fe400078e0204 */
[----:B------:R-:W3:Y:S04]  /*5be80*/  LDL.LU R231, [R1+0x12a4] ;  /* 0x0012a40001e77983 */ /* 0x000ee80000300800 */
[----:B------:R-:W3:Y:S04]  /*5be90*/  LDL.LU R230, [R1+0x1ac] ;  /* 0x0001ac0001e67983 */ /* 0x000ee80000300800 */
[----:B--2---:R1:W-:Y:S04]  /*5bea0*/  @P6 STG.E desc[UR4][R10.64], R18 ;  /* 0x000000120a006986 */ /* 0x0043e8000c101904 */
[----:B-1----:R-:W2:Y:S04]  /*5beb0*/  LDL.LU R18, [R1+0x1a9c] ;  /* 0x001a9c0001127983 */ /* 0x002ea80000300800 */
[----:B------:R-:W3:Y:S04]  /*5bec0*/  LDL.LU R166, [R1+0x1a8] ;  /* 0x0001a80001a67983 */ /* 0x000ee80000300800 */
[----:B------:R-:W3:Y:S04]  /*5bed0*/  LDL.LU R167, [R1+0xd9c] ;  /* 0x000d9c0001a77983 */ /* 0x000ee80000300800 */
[----:B------:R-:W3:Y:S01]  /*5bee0*/  LDL.LU R251, [R1+0x12a0] ;  /* 0x0012a00001fb7983 */ /* 0x000ee20000300800 */
[----:B------:R-:W-:-:S03]  /*5bef0*/  LOP3.LUT P0, RZ, R17, 0x200000, RZ, 0xc0, !PT ;  /* 0x0020000011ff7812 */ /* 0x000fc6000780c0ff */
[----:B------:R-:W3:Y:S01]  /*5bf00*/  LDL.LU R250, [R1+0x9ac] ;  /* 0x0009ac0001fa7983 */ /* 0x000ee20000300800 */
[----:B------:R-:W-:-:S09]  /*5bf10*/  IMAD.WIDE R10, R20, 0x4, R2 ;  /* 0x00000004140a7825 */ /* 0x000fd200078e0202 */
[----:B----4-:R1:W-:Y:S04]  /*5bf20*/  @P0 STG.E desc[UR4][R10.64], R252 ;  /* 0x000000fc0a000986 */ /* 0x0103e8000c101904 */
[----:B-1----:R-:W4:Y:S01]  /*5bf30*/  LDL.LU R252, [R1+0x5ac] ;  /* 0x0005ac0001fc7983 */ /* 0x002f220000300800 */
[----:B------:R-:W-:Y:S01]  /*5bf40*/  LOP3.LUT R12, R12, 0xfff7ffff, RZ, 0xc0, !PT ;  /* 0xfff7ffff0c0c7812 */ /* 0x000fe200078ec0ff */
[----:B------:R-:W-:Y:S02]  /*5bf50*/  IMAD.WIDE R10, R20, 0x4, R4 ;  /* 0x00000004140a7825 */ /* 0x000fe400078e0204 */
[----:B------:R-:W4:Y:S01]  /*5bf60*/  LDL.LU R20, [R1+0x12a8] ;  /* 0x0012a80001147983 */ /* 0x000f220000300800 */
[C---:B------:R-:W-:Y:S02]  /*5bf70*/  LOP3.LUT P4, RZ, R17.reuse, 0x400000, RZ, 0xc0, !PT ;  /* 0x0040000011ff7812 */ /* 0x040fe4000788c0ff */
[----:B------:R-:W-:-:S02]  /*5bf80*/  LOP3.LUT P5, RZ, R17, 0x800000, RZ, 0xc0, !PT ;  /* 0x0080000011ff7812 */ /* 0x000fc400078ac0ff */
[C---:B------:R-:W-:Y:S02]  /*5bf90*/  LOP3.LUT P6, RZ, R17.reuse, 0x1000000, RZ, 0xc0, !PT ;  /* 0x0100000011ff7812 */ /* 0x040fe400078cc0ff */
[----:B------:R-:W-:Y:S02]  /*5bfa0*/  LOP3.LUT P0, RZ, R17, 0x2000000, RZ, 0xc0, !PT ;  /* 0x0200000011ff7812 */ /* 0x000fe4000780c0ff */
        /* <DEDUP_REMOVED lines=24> */
[----:B------:R-:W2:Y:S04]  /*5c130*/  LDL.LU R17, [R1+0xda0] ;  /* 0x000da00001117983 */ /* 0x000ea80000300800 */
        /* <DEDUP_REMOVED lines=10> */
[----:B---3--:R1:W-:Y:S04]  /*5c1e0*/  @P4 STG.E desc[UR4][R10.64], R166 ;  /* 0x000000a60a004986 */ /* 0x0083e8000c101904 */
[----:B------:R-:W3:Y:S01]  /*5c1f0*/  LDL.LU R229, [R1+0xda8] ;  /* 0x000da80001e57983 */ /* 0x000ee20000300800 */
[----:B-1----:R-:W-:-:S03]  /*5c200*/  IMAD.WIDE R10, R251, 0x4, R2 ;  /* 0x00000004fb0a7825 */ /* 0x002fc600078e0202 */
[----:B------:R-:W3:Y:S04]  /*5c210*/  LDL.LU R166, [R1+0x12b8] ;  /* 0x0012b80001a67983 */ /* 0x000ee80000300800 */
[----:B------:R1:W-:Y:S02]  /*5c220*/  @P5 STG.E desc[UR4][R10.64], R167 ;  /* 0x000000a70a005986 */ /* 0x0003e4000c101904 */
[----:B-1----:R-:W-:Y:S02]  /*5c230*/  IMAD.WIDE R10, R251, 0x4, R4 ;  /* 0x00000004fb0a7825 */ /* 0x002fe400078e0204 */
[----:B------:R-:W3:Y:S04]  /*5c240*/  LDL.LU R167, [R1+0x9b8] ;  /* 0x0009b80001a77983 */ /* 0x000ee80000300800 */
[----:B------:R1:W-:Y:S04]  /*5c250*/  @P6 STG.E desc[UR4][R10.64], R250 ;  /* 0x000000fa0a006986 */ /* 0x0003e8000c101904 */
[----:B------:R-:W3:Y:S04]  /*5c260*/  LDL.LU R251, [R1+0x5b8] ;  /* 0x0005b80001fb7983 */ /* 0x000ee80000300800 */
[----:B-1----:R-:W3:Y:S01]  /*5c270*/  LDL.LU R250, [R1+0x12bc] ;  /* 0x0012bc0001fa7983 */ /* 0x002ee20000300800 */
[----:B------:R-:W-:-:S05]  /*5c280*/  IMAD.WIDE R10, R231, 0x4, R2 ;  /* 0x00000004e70a7825 */ /* 0x000fca00078e0202 */
[----:B----4-:R1:W-:Y:S02]  /*5c290*/  @P0 STG.E desc[UR4][R10.64], R252 ;  /* 0x000000fc0a000986 */ /* 0x0103e4000c101904 */
[----:B-1----:R-:W-:Y:S02]  /*5c2a0*/  IMAD.WIDE R10, R231, 0x4, R4 ;  /* 0x00000004e70a7825 */ /* 0x002fe400078e0204 */
[----:B------:R-:W4:Y:S04]  /*5c2b0*/  LDL.LU R252, [R1+0x1b8] ;  /* 0x0001b80001fc7983 */ /* 0x000f280000300800 */
[----:B------:R1:W-:Y:S04]  /*5c2c0*/  @P1 STG.E desc[UR4][R10.64], R230 ;  /* 0x000000e60a001986 */ /* 0x0003e8000c101904 */
[----:B------:R-:W4:Y:S04]  /*5c2d0*/  LDL.LU R231, [R1+0xdac] ;  /* 0x000dac0001e77983 */ /* 0x000f280000300800 */
[----:B-1----:R-:W4:Y:S01]  /*5c2e0*/  LDL.LU R230, [R1+0x12c0] ;  /* 0x0012c00001e67983 */ /* 0x002f220000300800 */
[----:B------:R-:W-:Y:S01]  /*5c2f0*/  LOP3.LUT P1, RZ, R12, 0x4000000, RZ, 0xc0, !PT ;  /* 0x040000000cff7812 */ /* 0x000fe2000782c0ff */
[----:B------:R-:W-:Y:S01]  /*5c300*/  IMAD.WIDE R10, R20, 0x4, R2 ;  /* 0x00000004140a7825 */ /* 0x000fe200078e0202 */
[----:B------:R-:W-:-:S02]  /*5c310*/  LOP3.LUT P2, RZ, R18, 0x8, RZ, 0xc0, !PT ;  /* 0x0000000812ff7812 */ /* 0x000fc4000784c0ff */
[C---:B------:R-:W-:Y:S02]  /*5c320*/  LOP3.LUT P3, RZ, R18.reuse, 0x10, RZ, 0xc0, !PT ;  /* 0x0000001012ff7812 */ /* 0x040fe4000786c0ff */
[C---:B------:R-:W-:Y:S02]  /*5c330*/  LOP3.LUT P4, RZ, R18.reuse, 0x20, RZ, 0xc0, !PT ;  /* 0x0000002012ff7812 */ /* 0x040fe4000788c0ff */
[C---:B------:R-:W-:Y:S02]  /*5c340*/  LOP3.LUT P5, RZ, R18.reuse, 0x40, RZ, 0xc0, !PT ;  /* 0x0000004012ff7812 */ /* 0x040fe400078ac0ff */
[----:B------:R-:W-:-:S03]  /*5c350*/  LOP3.LUT P6, RZ, R18, 0x80, RZ, 0xc0, !PT ;  /* 0x0000008012ff7812 */ /* 0x000fc600078cc0ff */
[----:B--2---:R1:W-:Y:S02]  /*5c360*/  @P1 STG.E desc[UR4][R10.64], R17 ;  /* 0x000000110a001986 */ /* 0x0043e4000c101904 */
        /* <DEDUP_REMOVED lines=22> */
[----:B---3--:R-:W-:-:S05]  /*5c4d0*/  IMAD.WIDE R10, R166, 0x4, R2 ;  /* 0x00000004a60a7825 */ /* 0x008fca00078e0202 */
[----:B------:R1:W-:Y:S02]  /*5c4e0*/  @P2 STG.E desc[UR4][R10.64], R229 ;  /* 0x000000e50a002986 */ /* 0x0003e4000c101904 */
[----:B-1----:R-:W-:Y:S02]  /*5c4f0*/  IMAD.WIDE R10, R166, 0x4, R4 ;  /* 0x00000004a60a7825 */ /* 0x002fe400078e0204 */
[----:B------:R-:W3:Y:S04]  /*5c500*/  LDL.LU R166, [R1+0x5bc] ;  /* 0x0005bc0001a67983 */ /* 0x000ee80000300800 */
[----:B------:R1:W-:Y:S02]  /*5c510*/  @P3 STG.E desc[UR4][R10.64], R167 ;  /* 0x000000a70a003986 */ /* 0x0003e4000c101904 */
[----:B-1----:R-:W-:-:S02]  /*5c520*/  IMAD.WIDE R10, R250, 0x4, R2 ;  /* 0x00000004fa0a7825 */ /* 0x002fc400078e0202 */
[----:B------:R-:W3:Y:S04]  /*5c530*/  LDL.LU R167, [R1+0x12c4] ;  /* 0x0012c40001a77983 */ /* 0x000ee80000300800 */
[----:B------:R1:W-:Y:S02]  /*5c540*/  @P4 STG.E desc[UR4][R10.64], R251 ;  /* 0x000000fb0a004986 */ /* 0x0003e4000c101904 */
[----:B-1----:R-:W-:Y:S02]  /*5c550*/  IMAD.WIDE R10, R250, 0x4, R4 ;  /* 0x00000004fa0a7825 */ /* 0x002fe400078e0204 */
[----:B------:R-:W3:Y:S04]  /*5c560*/  LDL.LU R251, [R1+0x1bc] ;  /* 0x0001bc0001fb7983 */ /* 0x000ee80000300800 */
[----:B----4-:R1:W-:Y:S04]  /*5c570*/  @P5 STG.E desc[UR4][R10.64], R252 ;  /* 0x000000fc0a005986 */ /* 0x0103e8000c101904 */
[----:B------:R-:W4:Y:S04]  /*5c580*/  LDL.LU R250, [R1+0xdb0] ;  /* 0x000db00001fa7983 */ /* 0x000f280000300800 */
[----:B-1----:R-:W4:Y:S01]  /*5c590*/  LDL.LU R252, [R1+0x12c8] ;  /* 0x0012c80001fc7983 */ /* 0x002f220000300800 */
[----:B------:R-:W-:-:S05]  /*5c5a0*/  IMAD.WIDE R10, R230, 0x4, R2 ;  /* 0x00000004e60a7825 */ /* 0x000fca00078e0202 */
[----:B------:R1:W-:Y:S04]  /*5c5b0*/  @P6 STG.E desc[UR4][R10.64], R231 ;  /* 0x000000e70a006986 */ /* 0x0003e8000c101904 */
[----:B-1----:R-:W4:Y:S01]  /*5c5c0*/  LDL.LU R231, [R1+0x9c0] ;  /* 0x0009c00001e77983 */ /* 0x002f220000300800 */
[----:B------:R-:W-:Y:S01]  /*5c5d0*/  LOP3.LUT P0, RZ, R18, 0x100, RZ, 0xc0, !PT ;  /* 0x0000010012ff7812 */ /* 0x000fe2000780c0ff */
[----:B------:R-:W-:Y:S02]  /*5c5e0*/  IMAD.WIDE R10, R230, 0x4, R4 ;  /* 0x00000004e60a7825 */ /* 0x000fe400078e0204 */
[----:B------:R-:W4:Y:S10]  /*5c5f0*/  LDL.LU R230, [R1+0x5c0] ;  /* 0x0005c00001e67983 */ /* 0x000f340000300800 */
[----:B--2---:R1:W-:Y:S04]  /*5c600*/  @P0 STG.E desc[UR4][R10.64], R20 ;  /* 0x000000140a000986 */ /* 0x0043e8000c101904 */
[----:B-1----:R-:W2:Y:S04]  /*5c610*/  LDL.LU R20, [R1+0x12cc] ;  /* 0x0012cc0001147983 */ /* 0x002ea80000300800 */
        /* <DEDUP_REMOVED lines=9> */
[----:B------:R-:W-:-:S03]  /*5c6b0*/  LOP3.LUT P4, RZ, R18, 0x200, RZ, 0xc0, !PT ;  /* 0x0000020012ff7812 */ /* 0x000fc6000788c0ff */
[----:B------:R-:W2:Y:S01]  /*5c6c0*/  LDL.LU R165, [R1+0x9c8] ;  /* 0x0009c80001a57983 */ /* 0x000ea20000300800 */
[----:B------:R-:W-:-:S03]  /*5c6d0*/  LOP3.LUT P5, RZ, R18, 0x400, RZ, 0xc0, !PT ;  /* 0x0000040012ff7812 */ /* 0x000fc600078ac0ff */
[----:B------:R-:W2:Y:S04]  /*5c6e0*/  LDL.LU R228, [R1+0x5c8] ;  /* 0x0005c80001e47983 */ /* 0x000ea80000300800 */
[----:B------:R-:W2:Y:S01]  /*5c6f0*/  LDL.LU R229, [R1+0x12dc] ;  /* 0x0012dc0001e57983 */ /* 0x000ea20000300800 */
[C---:B------:R-:W-:Y:S02]  /*5c700*/  LOP3.LUT P6, RZ, R18.reuse, 0x800, RZ, 0xc0, !PT ;  /* 0x0000080012ff7812 */ /* 0x040fe400078cc0ff */
[C---:B------:R-:W-:Y:S02]  /*5c710*/  LOP3.LUT P0, RZ, R18.reuse, 0x1000, RZ, 0xc0, !PT ;  /* 0x0000100012ff7812 */ /* 0x040fe4000780c0ff */
        /* <DEDUP_REMOVED lines=8> */
[----:B------:R1:W-:Y:S02]  /*5c7a0*/  @P4 STG.E desc[UR4][R10.64], R166 ;  /* 0x000000a60a004986 */ /* 0x0003e4000c101904 */
[----:B-1----:R-:W-:Y:S02]  /*5c7b0*/  IMAD.WIDE R10, R167, 0x4, R4 ;  /* 0x00000004a70a7825 */ /* 0x002fe400078e0204 */
[----:B------:R-:W3:Y:S04]  /*5c7c0*/  LDL.LU R166, [R1+0x1c8] ;  /* 0x0001c80001a67983 */ /* 0x000ee80000300800 */
[----:B------:R4:W-:Y:S02]  /*5c7d0*/  @P5 STG.E desc[UR4][R10.64], R251 ;  /* 0x000000fb0a005986 */ /* 0x0009e4000c101904 */
[----:B----4-:R-:W-:-:S02]  /*5c7e0*/  IMAD.WIDE R10, R252, 0x4, R2 ;  /* 0x00000004fc0a7825 */ /* 0x010fc400078e0202 */
[----:B------:R-:W4:Y:S04]  /*5c7f0*/  LDL.LU R251, [R1+0x12e0] ;  /* 0x0012e00001fb7983 */ /* 0x000f280000300800 */
[----:B------:R1:W-:Y:S04]  /*5c800*/  @P6 STG.E desc[UR4][R10.64], R250 ;  /* 0x000000fa0a006986 */ /* 0x0003e8000c101904 */
[----:B------:R-:W4:Y:S01]  /*5c810*/  LDL.LU R167, [R1+0xdbc] ;  /* 0x000dbc0001a77983 */ /* 0x000f220000300800 */
[----:B-1----:R-:W-:-:S03]  /*5c820*/  IMAD.WIDE R10, R252, 0x4, R4 ;  /* 0x00000004fc0a7825 */ /* 0x002fc600078e0204 */
[----:B------:R-:W4:Y:S04]  /*5c830*/  LDL.LU R250, [R1+0x9cc] ;  /* 0x0009cc0001fa7983 */ /* 0x000f280000300800 */
[----:B------:R1:W-:Y:S04]  /*5c840*/  @P0 STG.E desc[UR4][R10.64], R231 ;  /* 0x000000e70a000986 */ /* 0x0003e8000c101904 */
[----:B------:R-:W4:Y:S04]  /*5c850*/  LDL.LU R252, [R1+0x5cc] ;  /* 0x0005cc0001fc7983 */ /* 0x000f280000300800 */
[----:B-1----:R-:W4:Y:S01]  /*5c860*/  LDL.LU R231, [R1+0x12e4] ;  /* 0x0012e40001e77983 */ /* 0x002f220000300800 */
[----:B------:R-:W-:-:S04]  /*5c870*/  LOP3.LUT R12, R12, 0xffffdfff, RZ, 0xc0, !PT ;  /* 0xffffdfff0c0c7812 */ /* 0x000fc800078ec0ff */
        /* <DEDUP_REMOVED lines=17> */
[----:B--2---:R-:W-:-:S12]  /*5c990*/  IMAD.WIDE R10, R20, 0x4, R2 ;  /* 0x00000004140a7825 */ /* 0x004fd800078e0202 */
[----:B------:R1:W-:Y:S02]  /*5c9a0*/  @P1 STG.E desc[UR4][R10.64], R230 ;  /* 0x000000e60a001986 */ /* 0x0003e4000c101904 */
[----:B-1----:R-:W-:Y:S02]  /*5c9b0*/  IMAD.WIDE R10, R20, 0x4, R4 ;  /* 0x00000004140a7825 */ /* 0x002fe400078e0204 */
[----:B------:R-:W2:Y:S04]  /*5c9c0*/  LDL.LU R230, [R1+0xdc0] ;  /* 0x000dc00001e67983 */ /* 0x000ea80000300800 */
        /* <DEDUP_REMOVED lines=30> */
[----:B----4-:R-:W-:-:S05]  /*5cbb0*/  IMAD.WIDE R10, R251, 0x4, R2 ;  /* 0x00000004fb0a7825 */ /* 0x010fca00078e0202 */
[----:B------:R1:W-:Y:S01]  /*5cbc0*/  @P3 STG.E desc[UR4][R10.64], R167 ;  /* 0x000000a70a003986 */ /* 0x0003e2000c101904 */
[----:B------:R-:W-:Y:S01]  /*5cbd0*/  LOP3.LUT P6, RZ, R18, 0x4000000, RZ, 0xc0, !PT ;  /* 0x0400000012ff7812 */ /* 0x000fe200078cc0ff */
        /* <DEDUP_REMOVED lines=8> */
[----:B------:R-:W4:Y:S04]  /*5cc60*/  LDL.LU R228, [R1+0x9d0] ;  /* 0x0009d00001e47983 */ /* 0x000f280000300800 */
[----:B------:R-:W4:Y:S04]  /*5cc70*/  LDL.LU R229, [R1+0x5d0] ;  /* 0x0005d00001e57983 */ /* 0x000f280000300800 */
[----:B------:R-:W4:Y:S04]  /*5cc80*/  LDL.LU R166, [R1+0x12ec] ;  /* 0x0012ec0001a67983 */ /* 0x000f280000300800 */
[----:B------:R-:W4:Y:S01]  /*5cc90*/  LDL.LU R167, [R1+0x1d0] ;  /* 0x0001d00001a77983 */ /* 0x000f220000300800 */
[----:B------:R-:W-:-:S03]  /*5cca0*/  LOP3.LUT P0, RZ, R18, 0x8000000, RZ, 0xc0, !PT ;  /* 0x0800000012ff7812 */ /* 0x000fc6000780c0ff */
[----:B------:R-:W4:Y:S04]  /*5ccb0*/  LDL.LU R252, [R1+0xdc4] ;  /* 0x000dc40001fc7983 */ /* 0x000f280000300800 */
[----:B------:R-:W4:Y:S04]  /*5ccc0*/  LDL.LU R250, [R1+0x9d4] ;  /* 0x0009d40001fa7983 */ /* 0x000f280000300800 */
[----:B------:R-:W4:Y:S01]  /*5ccd0*/  LDL.LU R251, [R1+0x5d4] ;  /* 0x0005d40001fb7983 */ /* 0x000f220000300800 */
[----:B--2---:R-:W-:-:S05]  /*5cce0*/  IMAD.WIDE R10, R20, 0x4, R2 ;  /* 0x00000004140a7825 */ /* 0x004fca00078e0202 */
[----:B------:R1:W-:Y:S04]  /*5ccf0*/  @P0 STG.E desc[UR4][R10.64], R230 ;  /* 0x000000e60a000986 */ /* 0x0003e8000c101904 */
[----:B-1----:R-:W2:Y:S01]  /*5cd00*/  LDL.LU R230, [R1+0x12f4] ;  /* 0x0012f40001e67983 */ /* 0x002ea20000300800 */
[----:B------:R-:W-:-:S03]  /*5cd10*/  IMAD.WIDE R10, R20, 0x4, R4 ;  /* 0x00000004140a7825 */ /* 0x000fc600078e0204 */
[----:B------:R-:W2:Y:S01]  /*5cd20*/  LDL.LU R20, [R1+0x1d4] ;  /* 0x0001d40001147983 */ /* 0x000ea20000300800 */
[----:B------:R-:W-:-:S03]  /*5cd30*/  LOP3.LUT R12, R12, 0xfffffff7, RZ, 0xc0, !PT ;  /* 0xfffffff70c0c7812 */ /* 0x000fc600078ec0ff */
[----:B------:R-:W2:Y:S01]  /*5cd40*/  LDL.LU R17, [R1+0x12f8] ;  /* 0x0012f80001117983 */ /* 0x000ea20000300800 */
[C---:B------:R-:W-:Y:S02]  /*5cd50*/  LOP3.LUT P4, RZ, R18.reuse, 0x10000000, RZ, 0xc0, !PT ;  /* 0x1000000012ff7812 */ /* 0x040fe4000788c0ff */
[C---:B------:R-:W-:Y:S02]  /*5cd60*/  LOP3.LUT P5, RZ, R18.reuse, 0x20000000, RZ, 0xc0, !PT ;  /* 0x2000000012ff7812 */ /* 0x040fe400078ac0ff */
[C---:B------:R-:W-:Y:S02]  /*5cd70*/  LOP3.LUT P6, RZ, R18.reuse, 0x40000000, RZ, 0xc0, !PT ;  /* 0x4000000012ff7812 */ /* 0x040fe400078cc0ff */
        /* <DEDUP_REMOVED lines=11> */
[----:B---3--:R-:W-:-:S13]  /*5ce30*/  LOP3.LUT P1, RZ, R19, 0x100, RZ, 0xc0, !PT ;  /* 0x0000010013ff7812 */ /* 0x008fda000782c0ff */
        /* <DEDUP_REMOVED lines=18> */
[----:B----4-:R1:W-:Y:S10]  /*5cf60*/  @P4 STG.E desc[UR4][R10.64], R228 ;  /* 0x000000e40a004986 */ /* 0x0103f4000c101904 */
[----:B------:R-:W-:-:S02]  /*5cf70*/  @P1 LOP3.LUT R12, R12, 0x200, RZ, 0xfc, !PT ;  /* 0x000002000c0c1812 */ /* 0x000fc400078efcff */
[----:B------:R-:W-:Y:S01]  /*5cf80*/  LOP3.LUT P1, RZ, R19, 0x2, RZ, 0xc0, !PT ;  /* 0x0000000213ff7812 */ /* 0x000fe2000782c0ff */
[----:B-1----:R-:W-:Y:S01]  /*5cf90*/  IMAD.WIDE R10, R166, 0x4, R2 ;  /* 0x00000004a60a7825 */ /* 0x002fe200078e0202 */
[----:B------:R-:W-:Y:S01]  /*5cfa0*/  LOP3.LUT R12, R12, 0xfffffbff, RZ, 0xc0, !PT ;  /* 0xfffffbff0c0c7812 */ /* 0x000fe200078ec0ff */
[----:B------:R-:W3:Y:S04]  /*5cfb0*/  LDL.LU R228, [R1+0x1dc] ;  /* 0x0001dc0001e47983 */ /* 0x000ee80000300800 */
[----:B------:R1:W-:Y:S06]  /*5cfc0*/  @P5 STG.E desc[UR4][R10.64], R229 ;  /* 0x000000e50a005986 */ /* 0x0003ec000c101904 */
[----:B------:R-:W-:-:S02]  /*5cfd0*/  @P1 LOP3.LUT R12, R12, 0x400, RZ, 0xfc, !PT ;  /* 0x000004000c0c1812 */ /* 0x000fc400078efcff */
[----:B------:R-:W-:Y:S01]  /*5cfe0*/  LOP3.LUT P1, RZ, R19, 0x1, RZ, 0xc0, !PT ;  /* 0x0000000113ff7812 */ /* 0x000fe2000782c0ff */
[----:B-1----:R-:W-:Y:S01]  /*5cff0*/  IMAD.WIDE R10, R166, 0x4, R4 ;  /* 0x00000004a60a7825 */ /* 0x002fe200078e0204 */
[----:B------:R-:W4:Y:S04]  /*5d000*/  LDL.LU R229, [R1+0xdd0] ;  /* 0x000dd00001e57983 */ /* 0x000f280000300800 */
[----:B------:R1:W-:Y:S04]  /*5d010*/  @P6 STG.E desc[UR4][R10.64], R167 ;  /* 0x000000a70a006986 */ /* 0x0003e8000c101904 */
[----:B------:R-:W4:Y:S01]  /*5d020*/  LDL.LU R166, [R1+0x1308] ;  /* 0x0013080001a67983 */ /* 0x000f220000300800 */
        /* <DEDUP_REMOVED lines=8> */
[----:B--2---:R-:W-:-:S03]  /*5d0b0*/  IMAD.WIDE R10, R230, 0x4, R2 ;  /* 0x00000004e60a7825 */ /* 0x004fc600078e0202 */
[----:B------:R-:W2:Y:S06]  /*5d0c0*/  LDL.LU R250, [R1+0x1a94] ;  /* 0x001a940001fa7983 */ /* 0x000eac0000300800 */
[----:B------:R1:W-:Y:S01]  /*5d0d0*/  @P1 STG.E desc[UR4][R10.64], R251 ;  /* 0x000000fb0a001986 */ /* 0x0003e2000c101904 */
[----:B------:R-:W-:Y:S01]  /*5d0e0*/  LOP3.LUT P1, RZ, R12, 0x200, RZ, 0xc0, !PT ;  /* 0x000002000cff7812 */ /* 0x000fe2000782c0ff */
[----:B-1----:R-:W-:Y:S02]  /*5d0f0*/  IMAD.WIDE R10, R230, 0x4, R4 ;  /* 0x00000004e60a7825 */ /* 0x002fe400078e0204 */
[----:B------:R-:W2:Y:S04]  /*5d100*/  LDL.LU R251, [R1+0x1a90] ;  /* 0x001a900001fb7983 */ /* 0x000ea80000300800 */
[----:B------:R-:W2:Y:S06]  /*5d110*/  LDL.LU R230, [R1+0x1a8c] ;  /* 0x001a8c0001e67983 */ /* 0x000eac0000300800 */
[----:B------:R1:W-:Y:S04]  /*5d120*/  @P1 STG.E desc[UR4][R10.64], R20 ;  /* 0x000000140a001986 */ /* 0x0003e8000c101904 */
[----:B-1----:R-:W2:Y:S01]  /*5d130*/  LDL.LU R20, [R1+0x1a88] ;  /* 0x001a880001147983 */ /* 0x002ea20000300800 */
        /* <DEDUP_REMOVED lines=27> */
[----:B---3--:R4:W-:Y:S02]  /*5d2f0*/  @P3 STG.E desc[UR4][R10.64], R228 ;  /* 0x000000e40a003986 */ /* 0x0089e4000c101904 */
[----:B----4-:R-:W-:-:S05]  /*5d300*/  IMAD.WIDE R10, R166, 0x4, R2 ;  /* 0x00000004a60a7825 */ /* 0x010fca00078e0202 */
        /* <DEDUP_REMOVED lines=8> */
[----:B------:R-:W4:Y:S04]  /*5d390*/  LDL.LU R229, [R1+0x1318] ;  /* 0x0013180001e57983 */ /* 0x000f280000300800 */
[----:B--2---:R1:W-:Y:S04]  /*5d3a0*/  @P0 STG.E desc[UR4][R10.64], R20 ;  /* 0x000000140a000986 */ /* 0x0043e8000c101904 */
[----:B-1----:R-:W2:Y:S04]  /*5d3b0*/  LDL.LU R20, [R1+0x1a84] ;  /* 0x001a840001147983 */ /* 0x002ea80000300800 */
[----:B------:R-:W4:Y:S04]  /*5d3c0*/  LDL.LU R252, [R1+0xdd4] ;  /* 0x000dd40001fc7983 */ /* 0x000f280000300800 */
[----:B------:R-:W4:Y:S04]  /*5d3d0*/  LDL.LU R0, [R1+0x9e4] ;  /* 0x0009e40001007983 */ /* 0x000f280000300800 */
[----:B------:R-:W4:Y:S04]  /*5d3e0*/  LDL.LU R165, [R1+0x5e4] ;  /* 0x0005e40001a57983 */ /* 0x000f280000300800 */
[----:B------:R-:W4:Y:S01]  /*5d3f0*/  LDL.LU R167, [R1+0x1314] ;  /* 0x0013140001a77983 */ /* 0x000f220000300800 */
[----:B------:R-:W-:-:S03]  /*5d400*/  LOP3.LUT P0, RZ, R19, 0x8000000, RZ, 0xc0, !PT ;  /* 0x0800000013ff7812 */ /* 0x000fc6000780c0ff */
[----:B------:R-:W4:Y:S01]  /*5d410*/  LDL.LU R164, [R1+0x1e4] ;  /* 0x0001e40001a47983 */ /* 0x000f220000300800 */
[C---:B------:R-:W-:Y:S02]  /*5d420*/  LOP3.LUT P2, RZ, R19.reuse, 0x8000, RZ, 0xc0, !PT ;  /* 0x0000800013ff7812 */ /* 0x040fe4000784c0ff */
[C---:B------:R-:W-:Y:S02]  /*5d430*/  LOP3.LUT P5, RZ, R19.reuse, 0x80000, RZ, 0xc0, !PT ;  /* 0x0008000013ff7812 */ /* 0x040fe400078ac0ff */
[C---:B------:R-:W-:Y:S02]  /*5d440*/  LOP3.LUT P6, RZ, R19.reuse, 0x400000, RZ, 0xc0, !PT ;  /* 0x0040000013ff7812 */ /* 0x040fe400078cc0ff */
[----:B------:R-:W-:Y:S02]  /*5d450*/  LOP3.LUT R12, R12, 0xfffffffb, RZ, 0xc0, !PT ;  /* 0xfffffffb0c0c7812 */ /* 0x000fe400078ec0ff */
[----:B------:R-:W-:-:S07]  /*5d460*/  LOP3.LUT P3, RZ, R19, 0x10000, RZ, 0xc0, !PT ;  /* 0x0001000013ff7812 */ /* 0x000fce000786c0ff */
[----:B------:R-:W-:-:S04]  /*5d470*/  @P5 LOP3.LUT R12, R12, 0x4, RZ, 0xfc, !PT ;  /* 0x000000040c0c5812 */ /* 0x000fc800078efcff */
[----:B------:R-:W-:Y:S02]  /*5d480*/  LOP3.LUT R12, R12, 0xfffffffe, RZ, 0xc0, !PT ;  /* 0xfffffffe0c0c7812 */ /* 0x000fe400078ec0ff */
[C---:B------:R-:W-:Y:S02]  /*5d490*/  LOP3.LUT P4, RZ, R19.reuse, 0x20000, RZ, 0xc0, !PT ;  /* 0x0002000013ff7812 */ /* 0x040fe4000788c0ff */
[----:B------:R-:W-:Y:S02]  /*5d4a0*/  @P6 LOP3.LUT R12, R12, 0x1, RZ, 0xfc, !PT ;  /* 0x000000010c0c6812 */ /* 0x000fe400078efcff */
[C---:B------:R-:W-:Y:S02]  /*5d4b0*/  LOP3.LUT P6, RZ, R19.reuse, 0x200000, RZ, 0xc0, !PT ;  /* 0x0020000013ff7812 */ /* 0x040fe400078cc0ff */
[----:B------:R-:W-:Y:S02]  /*5d4c0*/  LOP3.LUT R12, R12, 0xfffffffd, RZ, 0xc0, !PT ;  /* 0xfffffffd0c0c7812 */ /* 0x000fe400078ec0ff */
[----:B------:R-:W-:-:S02]  /*5d4d0*/  LOP3.LUT P5, RZ, R19, 0x40000, RZ, 0xc0, !PT ;  /* 0x0004000013ff7812 */ /* 0x000fc400078ac0ff */
[----:B------:R-:W-:-:S07]  /*5d4e0*/  LOP3.LUT P1, RZ, R19, 0x10000000, RZ, 0xc0, !PT ;  /* 0x1000000013ff7812 */ /* 0x000fce000782c0ff */
[----:B------:R-:W-:Y:S02]  /*5d4f0*/  @P6 LOP3.LUT R12, R12, 0x2, RZ, 0xfc, !PT ;  /* 0x000000020c0c6812 */ /* 0x000fe400078efcff */
[----:B------:R-:W-:Y:S01]  /*5d500*/  LOP3.LUT P6, RZ, R19, 0x100000, RZ, 0xc0, !PT ;  /* 0x0010000013ff7812 */ /* 0x000fe200078cc0ff */
[----:B---3--:R-:W-:Y:S01]  /*5d510*/  IMAD.WIDE R10, R231, 0x4, R2 ;  /* 0x00000004e70a7825 */ /* 0x008fe200078e0202 */
[----:B--2---:R-:W-:-:S04]  /*5d520*/  LOP3.LUT R20, R20, 0xefffffff, RZ, 0xc0, !PT ;  /* 0xefffffff14147812 */ /* 0x004fc800078ec0ff */
[----:B------:R-:W-:Y:S02]  /*5d530*/  @P0 LOP3.LUT R20, R20, 0x10000000, RZ, 0xfc, !PT ;  /* 0x1000000014140812 */ /* 0x000fe400078efcff */
[----:B------:R-:W-:Y:S02]  /*5d540*/  LOP3.LUT P0, RZ, R19, 0x4000000, RZ, 0xc0, !PT ;  /* 0x0400000013ff7812 */ /* 0x000fe4000780c0ff */
[----:B------:R-:W-:Y:S01]  /*5d550*/  LOP3.LUT R20, R20, 0xdfffffff, RZ, 0xc0, !PT ;  /* 0xdfffffff14147812 */ /* 0x000fe200078ec0ff */
[----:B----4-:R1:W-:Y:S10]  /*5d560*/  @P2 STG.E desc[UR4][R10.64], R252 ;  /* 0x000000fc0a002986 */ /* 0x0103f4000c101904 */
[----:B------:R-:W-:-:S02]  /*5d570*/  @P0 LOP3.LUT R20, R20, 0x20000000, RZ, 0xfc, !PT ;  /* 0x2000000014140812 */ /* 0x000fc400078efcff */
[----:B------:R-:W-:Y:S01]  /*5d580*/  LOP3.LUT P0, RZ, R19, 0x2000000, RZ, 0xc0, !PT ;  /* 0x0200000013ff7812 */ /* 0x000fe2000780c0ff */
[----:B-1----:R-:W-:Y:S02]  /*5d590*/  IMAD.WIDE R10, R231, 0x4, R4 ;  /* 0x00000004e70a7825 */ /* 0x002fe400078e0204 */
[----:B------:R-:W2:Y:S01]  /*5d5a0*/  LDL.LU R231, [R1+0x9e8] ;  /* 0x0009e80001e77983 */ /* 0x000ea20000300800 */
[----:B------:R-:W-:-:S03]  /*5d5b0*/  LOP3.LUT R20, R20, 0xbfffffff, RZ, 0xc0, !PT ;  /* 0xbfffffff14147812 */ /* 0x000fc600078ec0ff */
[----:B------:R-:W3:Y:S04]  /*5d5c0*/  LDL.LU R252, [R1+0x5e8] ;  /* 0x0005e80001fc7983 */ /* 0x000ee80000300800 */
[----:B------:R-:W4:Y:S02]  /*5d5d0*/  LDL.LU R13, [R1+0x131c] ;  /* 0x00131c00010d7983 */ /* 0x000f240000300800 */
[----:B------:R-:W-:Y:S02]  /*5d5e0*/  @P0 LOP3.LUT R20, R20, 0x40000000, RZ, 0xfc, !PT ;  /* 0x4000000014140812 */ /* 0x000fe400078efcff */
[----:B------:R-:W-:Y:S01]  /*5d5f0*/  LOP3.LUT P0, RZ, R19, 0x1000000, RZ, 0xc0, !PT ;  /* 0x0100000013ff7812 */ /* 0x000fe2000780c0ff */
[----:B------:R1:W-:Y:S01]  /*5d600*/  @P3 STG.E desc[UR4][R10.64], R0 ;  /* 0x000000000a003986 */ /* 0x0003e2000c101904 */
[----:B------:R-:W-:-:S03]  /*5d610*/  LOP3.LUT R20, R20, 0x7fffffff, RZ, 0xc0, !PT ;  /* 0x7fffffff14147812 */ /* 0x000fc600078ec0ff */
[----:B------:R-:W3:Y:S01]  /*5d620*/  LDL.LU R166, [R1+0xddc] ;  /* 0x000ddc0001a67983 */ /* 0x000ee20000300800 */
[----:B------:R-:W-:-:S03]  /*5d630*/  LOP3.LUT P2, RZ, R19, 0x20000000, RZ, 0xc0, !PT ;  /* 0x2000000013ff7812 */ /* 0x000fc6000784c0ff */
[----:B------:R-:W3:Y:S01]  /*5d640*/  LDL.LU R18, [R1+0x1320] ;  /* 0x0013200001127983 */ /* 0x000ee20000300800 */
[----:B-1----:R-:W-:-:S03]  /*5d650*/  IMAD.WIDE R10, R167, 0x4, R2 ;  /* 0x00000004a70a7825 */ /* 0x002fc600078e0202 */
[----:B------:R-:W-:Y:S02]  /*5d660*/  @P0 LOP3.LUT R20, R20, 0x80000000, RZ, 0xfc, !PT ;  /* 0x8000000014140812 */ /* 0x000fe400078efcff */
[C---:B------:R-:W-:Y:S01]  /*5d670*/  LOP3.LUT P0, RZ, R19.reuse, 0x800000, RZ, 0xc0, !PT ;  /* 0x0080000013ff7812 */ /* 0x040fe2000780c0ff */
[----:B------:R1:W-:Y:S01]  /*5d680*/  @P4 STG.E desc[UR4][R10.64], R165 ;  /* 0x000000a50a004986 */ /* 0x0003e2000c101904 */
[C---:B------:R-:W-:Y:S02]  /*5d690*/  LOP3.LUT P3, RZ, R19.reuse, 0x40000000, RZ, 0xc0, !PT ;  /* 0x4000000013ff7812 */ /* 0x040fe4000786c0ff */
[----:B------:R-:W-:Y:S02]  /*5d6a0*/  LOP3.LUT P4, RZ, R19, 0x80000000, RZ, 0xc0, !PT ;  /* 0x8000000013ff7812 */ /* 0x000fe4000788c0ff */
[----:B------:R-:W3:Y:S04]  /*5d6b0*/  LDL.LU R19, [R1+0x1e8] ;  /* 0x0001e80001137983 */ /* 0x000ee80000300800 */
[----:B-1----:R-:W3:Y:S01]  /*5d6c0*/  LDL.LU R165, [R1+0x9ec] ;  /* 0x0009ec0001a57983 */ /* 0x002ee20000300800 */
[----:B------:R-:W-:-:S03]  /*5d6d0*/  IMAD.WIDE R10, R167, 0x4, R4 ;  /* 0x00000004a70a7825 */ /* 0x000fc600078e0204 */
[----:B------:R-:W3:Y:S04]  /*5d6e0*/  LDL.LU R167, [R1+0x5ec] ;  /* 0x0005ec0001a77983 */ /* 0x000ee80000300800 */
[----:B------:R-:W3:Y:S04]  /*5d6f0*/  LDL.LU R17, [R1+0x1324] ;  /* 0x0013240001117983 */ /* 0x000ee80000300800 */
[----:B------:R1:W-:Y:S01]  /*5d700*/  @P5 STG.E desc[UR4][R10.64], R164 ;  /* 0x000000a40a005986 */ /* 0x0003e2000c101904 */
[----:B------:R-:W-:-:S03]  /*5d710*/  LOP3.LUT P5, RZ, R12, 0x4, RZ, 0xc0, !PT ;  /* 0x000000040cff7812 */ /* 0x000fc600078ac0ff */
        /* <DEDUP_REMOVED lines=12> */
[----:B--2---:R4:W-:Y:S01]  /*5d7e0*/  @P6 STG.E desc[UR4][R10.64], R231 ;  /* 0x000000e70a006986 */ /* 0x0049e2000c101904 */
[----:B------:R-:W-:Y:S01]  /*5d7f0*/  LOP3.LUT P6, RZ, R12, 0x2, RZ, 0xc0, !PT ;  /* 0x000000020cff7812 */ /* 0x000fe200078cc0ff */
[----:B----4-:R-:W-:-:S02]  /*5d800*/  IMAD.WIDE R10, R13, 0x4, R2 ;  /* 0x000000040d0a7825 */ /* 0x010fc400078e0202 */
[----:B------:R-:W2:Y:S10]  /*5d810*/  LDL.LU R231, [R1+0x1a80] ;  /* 0x001a800001e77983 */ /* 0x000eb40000300800 */
[----:B---3--:R1:W-:Y:S01]  /*5d820*/  @P6 STG.E desc[UR4][R10.64], R252 ;  /* 0x000000fc0a006986 */ /* 0x0083e2000c101904 */
[----:B------:R-:W-:Y:S01]  /*5d830*/  LOP3.LUT P6, RZ, R12, 0x1, RZ, 0xc0, !PT ;  /* 0x000000010cff7812 */ /* 0x000fe200078cc0ff */
[----:B------:R-:W-:-:S04]  /*5d840*/  IMAD.WIDE R12, R13, 0x4, R4 ;  /* 0x000000040d0c7825 */ /* 0x000fc800078e0204 */
[----:B-1----:R-:W-:Y:S01]  /*5d850*/  IMAD.WIDE R10, R18, 0x4, R2 ;  /* 0x00000004120a7825 */ /* 0x002fe200078e0202 */
[----:B------:R-:W3:Y:S07]  /*5d860*/  LDL.LU R252, [R1+0x1a7c] ;  /* 0x001a7c0001fc7983 */ /* 0x000eee0000300800 */
[----:B------:R-:W-:Y:S04]  /*5d870*/  @P6 STG.E desc[UR4][R12.64], R19 ;  /* 0x000000130c006986 */ /* 0x000fe8000c101904 */
[----:B------:R1:W-:Y:S04]  /*5d880*/  @P0 STG.E desc[UR4][R10.64], R166 ;  /* 0x000000a60a000986 */ /* 0x0003e8000c101904 */
[----:B-1----:R-:W4:Y:S01]  /*5d890*/  LDL.LU R166, [R1+0xde4] ;  /* 0x000de40001a67983 */ /* 0x002f220000300800 */
[----:B------:R-:W-:Y:S01]  /*5d8a0*/  LOP3.LUT P0, RZ, R20, 0x80000000, RZ, 0xc0, !PT ;  /* 0x8000000014ff7812 */ /* 0x000fe2000780c0ff */
[----:B------:R-:W-:-:S12]  /*5d8b0*/  IMAD.WIDE R10, R18, 0x4, R4 ;  /* 0x00000004120a7825 */ /* 0x000fd800078e0204 */
[----:B------:R1:W-:Y:S01]  /*5d8c0*/  @P0 STG.E desc[UR4][R10.64], R165 ;  /* 0x000000a50a000986 */ /* 0x0003e2000c101904 */
[C---:B------:R-:W-:Y:S01]  /*5d8d0*/  LOP3.LUT P0, RZ, R20.reuse, 0x40000000, RZ, 0xc0, !PT ;  /* 0x4000000014ff7812 */ /* 0x040fe2000780c0ff */
[C---:B-1----:R-:W-:Y:S02]  /*5d8e0*/  IMAD.WIDE R10, R17.reuse, 0x4, R2 ;  /* 0x00000004110a7825 */ /* 0x042fe400078e0202 */
[----:B------:R-:W2:Y:S10]  /*5d8f0*/  LDL.LU R165, [R1+0x9f4] ;  /* 0x0009f40001a57983 */ /* 0x000eb40000300800 */
[----:B------:R1:W-:Y:S04]  /*5d900*/  @P0 STG.E desc[UR4][R10.64], R167 ;  /* 0x000000a70a000986 */ /* 0x0003e8000c101904 */
[----:B-1----:R-:W3:Y:S01]  /*5d910*/  LDL.LU R167, [R1+0x1334] ;  /* 0x0013340001a77983 */ /* 0x002ee20000300800 */
[----:B------:R-:W-:Y:S01]  /*5d920*/  LOP3.LUT P0, RZ, R20, 0x20000000, RZ, 0xc0, !PT ;  /* 0x2000000014ff7812 */ /* 0x000fe2000780c0ff */
[----:B------:R-:W-:-:S12]  /*5d930*/  IMAD.WIDE R10, R17, 0x4, R4 ;  /* 0x00000004110a7825 */ /* 0x000fd800078e0204 */
[----:B------:R1:W-:Y:S01]  /*5d940*/  @P0 STG.E desc[UR4][R10.64], R14 ;  /* 0x0000000e0a000986 */ /* 0x0003e2000c101904 */
[----:B------:R-:W-:Y:S01]  /*5d950*/  LOP3.LUT P0, RZ, R20, 0x10000000, RZ, 0xc0, !PT ;  /* 0x1000000014ff7812 */ /* 0x000fe2000780c0ff */
[----:B-1----:R-:W-:-:S12]  /*5d960*/  IMAD.WIDE R10, R16, 0x4, R2 ;  /* 0x00000004100a7825 */ /* 0x002fd800078e0202 */
[----:B------:R1:W-:Y:S02]  /*5d970*/  @P0 STG.E desc[UR4][R10.64], R15 ;  /* 0x0000000f0a000986 */ /* 0x0003e4000c101904 */
[----:B-1----:R-:W-:Y:S02]  /*5d980*/  IMAD.WIDE R10, R16, 0x4, R4 ;  /* 0x00000004100a7825 */ /* 0x002fe400078e0204 */
[----:B------:R-:W2:Y:S04]  /*5d990*/  LDL.LU R16, [R1+0x5f4] ;  /* 0x0005f40001107983 */ /* 0x000ea80000300800 */
        /* <DEDUP_REMOVED lines=9> */
[----:B------:R-:W2:Y:S04]  /*5da30*/  LDL.LU R228, [R1+0x133c] ;  /* 0x00133c0001e47983 */ /* 0x000ea80000300800 */
[----:B------:R-:W2:Y:S01]  /*5da40*/  LDL.LU R229, [R1+0xe48] ;  /* 0x000e480001e57983 */ /* 0x000ea20000300800 */
[----:B------:R-:W-:-:S03]  /*5da50*/  LOP3.LUT P6, RZ, R20, 0x2, RZ, 0xc0, !PT ;  /* 0x0000000214ff7812 */ /* 0x000fc600078cc0ff */
[----:B----4-:R1:W-:Y:S04]  /*5da60*/  @P5 STG.E desc[UR4][R10.64], R166 ;  /* 0x000000a60a005986 */ /* 0x0103e8000c101904 */
[----:B-1----:R-:W4:Y:S04]  /*5da70*/  LDL.LU R166, [R1+0x1338] ;  /* 0x0013380001a67983 */ /* 0x002f280000300800 */
[----:B------:R-:W4:Y:S04]  /*5da80*/  LDL.LU R15, [R1+0xde8] ;  /* 0x000de800010f7983 */ /* 0x000f280000300800 */
[----:B------:R-:W4:Y:S04]  /*5da90*/  LDL.LU R23, [R1+0x9f8] ;  /* 0x0009f80001177983 */ /* 0x000f280000300800 */
[----:B------:R-:W4:Y:S04]  /*5daa0*/  LDL.LU R18, [R1+0x5f8] ;  /* 0x0005f80001127983 */ /* 0x000f280000300800 */
[----:B------:R-:W4:Y:S04]  /*5dab0*/  LDL.LU R0, [R1+0xe4c] ;  /* 0x000e4c0001007983 */ /* 0x000f280000300800 */
[----:B------:R-:W4:Y:S01]  /*5dac0*/  LDL.LU R17, [R1+0x1340] ;  /* 0x0013400001117983 */ /* 0x000f220000300800 */
[----:B---3--:R-:W-:-:S05]  /*5dad0*/  IMAD.WIDE R10, R167, 0x4, R2 ;  /* 0x00000004a70a7825 */ /* 0x008fca00078e0202 */
[----:B--2---:R1:W-:Y:S04]  /*5dae0*/  @P6 STG.E desc[UR4][R10.64], R165 ;  /* 0x000000a50a006986 */ /* 0x0043e8000c101904 */
[----:B-1----:R-:W2:Y:S04]  /*5daf0*/  LDL.LU R165, [R1+0xdec] ;  /* 0x000dec0001a57983 */ /* 0x002ea80000300800 */
[----:B------:R-:W3:Y:S04]  /*5db00*/  LDL.LU R22, [R1+0x9fc] ;  /* 0x0009fc0001167983 */ /* 0x000ee80000300800 */
[----:B------:R-:W3:Y:S01]  /*5db10*/  LDL.LU R164, [R1+0x1344] ;  /* 0x0013440001a47983 */ /* 0x000ee20000300800 */
[----:B------:R-:W-:-:S02]  /*5db20*/  LOP3.LUT P1, RZ, R20, 0x10, RZ, 0xc0, !PT ;  /* 0x0000001014ff7812 */ /* 0x000fc4000782c0ff */
[C---:B------:R-:W-:Y:S02]  /*5db30*/  LOP3.LUT P0, RZ, R20.reuse, 0x4, RZ, 0xc0, !PT ;  /* 0x0000000414ff7812 */ /* 0x040fe4000780c0ff */
[----:B------:R-:W-:-:S09]  /*5db40*/  LOP3.LUT R20, R20, 0xf7ffffff, RZ, 0xc0, !PT ;  /* 0xf7ffffff14147812 */ /* 0x000fd200078ec0ff */
[----:B------:R-:W-:-:S04]  /*5db50*/  @P1 LOP3.LUT R20, R20, 0x8000000, RZ, 0xfc, !PT ;  /* 0x0800000014141812 */ /* 0x000fc800078efcff */
[C---:B------:R-:W-:Y:S02]  /*5db60*/  LOP3.LUT P3, RZ, R20.reuse, 0x80, RZ, 0xc0, !PT ;  /* 0x0000008014ff7812 */ /* 0x040fe4000786c0ff */
[C---:B------:R-:W-:Y:S02]  /*5db70*/  LOP3.LUT P1, RZ, R20.reuse, 0x8, RZ, 0xc0, !PT ;  /* 0x0000000814ff7812 */ /* 0x040fe4000782c0ff */
[C---:B------:R-:W-:Y:S02]  /*5db80*/  LOP3.LUT P2, RZ, R20.reuse, 0x20, RZ, 0xc0, !PT ;  /* 0x0000002014ff7812 */ /* 0x040fe4000784c0ff */
[----:B------:R-:W-:-:S07]  /*5db90*/  LOP3.LUT R20, R20, 0xfbffffff, RZ, 0xc0, !PT ;  /* 0xfbffffff14147812 */ /* 0x000fce00078ec0ff */
[----:B------:R-:W-:-:S04]  /*5dba0*/  @P3 LOP3.LUT R20, R20, 0x4000000, RZ, 0xfc, !PT ;  /* 0x0400000014143812 */ /* 0x000fc800078efcff */
[C---:B------:R-:W-:Y:S02]  /*5dbb0*/  LOP3.LUT P5, RZ, R20.reuse, 0x800, RZ, 0xc0, !PT ;  /* 0x0000080014ff7812 */ /* 0x040fe400078ac0ff */
[C---:B------:R-:W-:Y:S02]  /*5dbc0*/  LOP3.LUT P3, RZ, R20.reuse, 0x40, RZ, 0xc0, !PT ;  /* 0x0000004014ff7812 */ /* 0x040fe4000786c0ff */
[C---:B------:R-:W-:Y:S02]  /*5dbd0*/  LOP3.LUT P4, RZ, R20.reuse, 0x100, RZ, 0xc0, !PT ;  /* 0x0000010014ff7812 */ /* 0x040fe4000788c0ff */
[----:B------:R-:W-:-:S07]  /*5dbe0*/  LOP3.LUT R20, R20, 0xfeffffff, RZ, 0xc0, !PT ;  /* 0xfeffffff14147812 */ /* 0x000fce00078ec0ff */
[----:B------:R-:W-:-:S04]  /*5dbf0*/  @P5 LOP3.LUT R20, R20, 0x1000000, RZ, 0xfc, !PT ;  /* 0x0100000014145812 */ /* 0x000fc800078efcff */
[C---:B------:R-:W-:Y:S02]  /*5dc00*/  LOP3.LUT P5, RZ, R20.reuse, 0x400, RZ, 0xc0, !PT ;  /* 0x0000040014ff7812 */ /* 0x040fe400078ac0ff */
[----:B------:R-:W-:Y:S01]  /*5dc10*/  LOP3.LUT R20, R20, 0xfdffffff, RZ, 0xc0, !PT ;  /* 0xfdffffff14147812 */ /* 0x000fe200078ec0ff */
[----:B------:R-:W-:Y:S02]  /*5dc20*/  IMAD.WIDE R10, R167, 0x4, R4 ;  /* 0x00000004a70a7825 */ /* 0x000fe400078e0204 */
[----:B------:R-:W3:Y:S04]  /*5dc30*/  LDL.LU R167, [R1+0x5fc] ;  /* 0x0005fc0001a77983 */ /* 0x000ee80000300800 */
[----:B------:R1:W-:Y:S04]  /*5dc40*/  @P0 STG.E desc[UR4][R10.64], R16 ;  /* 0x000000100a000986 */ /* 0x0003e8000c101904 */
[----:B------:R-:W-:-:S04]  /*5dc50*/  @P5 LOP3.LUT R20, R20, 0x2000000, RZ, 0xfc, !PT ;  /* 0x0200000014145812 */ /* 0x000fc800078efcff */
[C---:B------:R-:W-:Y:S02]  /*5dc60*/  LOP3.LUT P0, RZ, R20.reuse, 0x8000, RZ, 0xc0, !PT ;  /* 0x0000800014ff7812 */ /* 0x040fe4000780c0ff */
[C---:B------:R-:W-:Y:S02]  /*5dc70*/  LOP3.LUT P5, RZ, R20.reuse, 0x200, RZ, 0xc0, !PT ;  /* 0x0000020014ff7812 */ /* 0x040fe400078ac0ff */
[C---:B------:R-:W-:Y:S01]  /*5dc80*/  LOP3.LUT P6, RZ, R20.reuse, 0x1000, RZ, 0xc0, !PT ;  /* 0x0000100014ff7812 */ /* 0x040fe200078cc0ff */
[----:B-1----:R-:W3:Y:S01]  /*5dc90*/  LDL.LU R16, [R1+0xdf0] ;  /* 0x000df00001107983 */ /* 0x002ee20000300800 */
[----:B------:R-:W-:-:S07]  /*5dca0*/  LOP3.LUT R20, R20, 0xffbfffff, RZ, 0xc0, !PT ;  /* 0xffbfffff14147812 */ /* 0x000fce00078ec0ff */
[----:B------:R-:W-:-:S04]  /*5dcb0*/  @P0 LOP3.LUT R20, R20, 0x400000, RZ, 0xfc, !PT ;  /* 0x0040000014140812 */ /* 0x000fc800078efcff */
[C---:B------:R-:W-:Y:S02]  /*5dcc0*/  LOP3.LUT P0, RZ, R20.reuse, 0x4000, RZ, 0xc0, !PT ;  /* 0x0000400014ff7812 */ /* 0x040fe4000780c0ff */
[----:B------:R-:W-:-:S11]  /*5dcd0*/  LOP3.LUT R20, R20, 0xff7fffff, RZ, 0xc0, !PT ;  /* 0xff7fffff14147812 */ /* 0x000fd600078ec0ff */
[----:B------:R-:W-:Y:S01]  /*5dce0*/  @P0 LOP3.LUT R20, R20, 0x800000, RZ, 0xfc, !PT ;  /* 0x0080000014140812 */ /* 0x000fe200078efcff */
[----:B----4-:R-:W-:-:S05]  /*5dcf0*/  IMAD.WIDE R10, R166, 0x4, R2 ;  /* 0x00000004a60a7825 */ /* 0x010fca00078e0202 */
[----:B------:R1:W-:Y:S01]  /*5dd00*/  @P1 STG.E desc[UR4][R10.64], R229 ;  /* 0x000000e50a001986 */ /* 0x0003e2000c101904 */
[----:B------:R-:W-:-:S03]  /*5dd10*/  LOP3.LUT P1, RZ, R20, 0x8000000, RZ, 0xc0, !PT ;  /* 0x0800000014ff7812 */ /* 0x000fc6000782c0ff */
[----:B-1----:R-:W4:Y:S01]  /*5dd20*/  LDL.LU R229, [R1+0x1348] ;  /* 0x0013480001e57983 */ /* 0x002f220000300800 */
[----:B------:R-:W-:-:S03]  /*5dd30*/  IMAD.WIDE R10, R166, 0x4, R4 ;  /* 0x00000004a60a7825 */ /* 0x000fc600078e0204 */
[----:B------:R-:W4:Y:S04]  /*5dd40*/  LDL.LU R14, [R1+0xa00] ;  /* 0x000a0000010e7983 */ /* 0x000f280000300800 */
[----:B------:R-:W4:Y:S04]  /*5dd50*/  LDL.LU R166, [R1+0x134c] ;  /* 0x00134c0001a67983 */ /* 0x000f280000300800 */
[----:B------:R1:W-:Y:S02]  /*5dd60*/  @P1 STG.E desc[UR4][R10.64], R15 ;  /* 0x0000000f0a001986 */ /* 0x0003e4000c101904 */
[----:B-1----:R-:W-:-:S02]  /*5dd70*/  IMAD.WIDE R10, R228, 0x4, R2 ;  /* 0x00000004e40a7825 */ /* 0x002fc400078e0202 */
        /* <DEDUP_REMOVED lines=10> */
[----:B------:R-:W4:Y:S04]  /*5de20*/  LDL.LU R0, [R1+0xdf4] ;  /* 0x000df40001007983 */ /* 0x000f280000300800 */
[----:B--2---:R3:W-:Y:S02]  /*5de30*/  @P4 STG.E desc[UR4][R10.64], R165 ;  /* 0x000000a50a004986 */ /* 0x0047e4000c101904 */
[----:B---3--:R-:W-:-:S02]  /*5de40*/  IMAD.WIDE R10, R164, 0x4, R2 ;  /* 0x00000004a40a7825 */ /* 0x008fc400078e0202 */
[----:B------:R-:W2:Y:S04]  /*5de50*/  LDL.LU R165, [R1+0x1354] ;  /* 0x0013540001a57983 */ /* 0x000ea80000300800 */
[----:B------:R1:W-:Y:S04]  /*5de60*/  @P5 STG.E desc[UR4][R10.64], R22 ;  /* 0x000000160a005986 */ /* 0x0003e8000c101904 */
[----:B-1----:R-:W3:Y:S01]  /*5de70*/  LDL.LU R22, [R1+0xa04] ;  /* 0x000a040001167983 */ /* 0x002ee20000300800 */
[----:B------:R-:W-:Y:S01]  /*5de80*/  LOP3.LUT P5, RZ, R20, 0x2000000, RZ, 0xc0, !PT ;  /* 0x0200000014ff7812 */ /* 0x000fe200078ac0ff */
[----:B------:R-:W-:Y:S01]  /*5de90*/  IMAD.WIDE R10, R164, 0x4, R4 ;  /* 0x00000004a40a7825 */ /* 0x000fe200078e0204 */
[C---:B------:R-:W-:Y:S01]  /*5dea0*/  LOP3.LUT P0, RZ, R20.reuse, 0x2000, RZ, 0xc0, !PT ;  /* 0x0000200014ff7812 */ /* 0x040fe2000780c0ff */
[----:B------:R-:W2:Y:S10]  /*5deb0*/  LDL.LU R164, [R1+0x1f4] ;  /* 0x0001f40001a47983 */ /* 0x000eb40000300800 */
[----:B------:R1:W-:Y:S01]  /*5dec0*/  @P5 STG.E desc[UR4][R10.64], R167 ;  /* 0x000000a70a005986 */ /* 0x0003e2000c101904 */
[----:B------:R-:W-:-:S02]  /*5ded0*/  LOP3.LUT P5, RZ, R20, 0x1000000, RZ, 0xc0, !PT ;  /* 0x0100000014ff7812 */ /* 0x000fc400078ac0ff */
[----:B------:R-:W-:Y:S01]  /*5dee0*/  LOP3.LUT P1, RZ, R20, 0x10000, RZ, 0xc0, !PT ;  /* 0x0001000014ff7812 */ /* 0x000fe2000782c0ff */
[----:B-1----:R-:W2:Y:S01]  /*5def0*/  LDL.LU R167, [R1+0x1358] ;  /* 0x0013580001a77983 */ /* 0x002ea20000300800 */
[----:B----4-:R-:W-:-:S09]  /*5df00*/  IMAD.WIDE R10, R229, 0x4, R2 ;  /* 0x00000004e50a7825 */ /* 0x010fd200078e0202 */
[----:B------:R1:W-:Y:S02]  /*5df10*/  @P5 STG.E desc[UR4][R10.64], R16 ;  /* 0x000000100a005986 */ /* 0x0003e4000c101904 */
[----:B-1----:R-:W-:Y:S02]  /*5df20*/  IMAD.WIDE R10, R229, 0x4, R4 ;  /* 0x00000004e50a7825 */ /* 0x002fe400078e0204 */
[----:B------:R-:W4:Y:S04]  /*5df30*/  LDL.LU R16, [R1+0x604] ;  /* 0x0006040001107983 */ /* 0x000f280000300800 */
[----:B------:R1:W-:Y:S04]  /*5df40*/  @P6 STG.E desc[UR4][R10.64], R14 ;  /* 0x0000000e0a006986 */ /* 0x0003e8000c101904 */
[----:B------:R-:W4:Y:S01]  /*5df50*/  LDL.LU R229, [R1+0xdf8] ;  /* 0x000df80001e57983 */ /* 0x000f220000300800 */
[----:B-1----:R-:W-:-:S05]  /*5df60*/  IMAD.WIDE R10, R166, 0x4, R2 ;  /* 0x00000004a60a7825 */ /* 0x002fca00078e0202 */
[----:B------:R1:W-:Y:S01]  /*5df70*/  @P0 STG.E desc[UR4][R10.64], R15 ;  /* 0x0000000f0a000986 */ /* 0x0003e2000c101904 */
[----:B------:R-:W-:Y:S01]  /*5df80*/  LOP3.LUT P0, RZ, R20, 0x800000, RZ, 0xc0, !PT ;  /* 0x0080000014ff7812 */ /* 0x000fe2000780c0ff */
[----:B-1----:R-:W-:Y:S02]  /*5df90*/  IMAD.WIDE R10, R166, 0x4, R4 ;  /* 0x00000004a60a7825 */ /* 0x002fe400078e0204 */
[----:B------:R-:W4:Y:S10]  /*5dfa0*/  LDL.LU R166, [R1+0x135c] ;  /* 0x00135c0001a67983 */ /* 0x000f340000300800 */
[----:B------:R1:W-:Y:S01]  /*5dfb0*/  @P0 STG.E desc[UR4][R10.64], R23 ;  /* 0x000000170a000986 */ /* 0x0003e2000c101904 */
[----:B------:R-:W-:-:S03]  /*5dfc0*/  LOP3.LUT P0, RZ, R20, 0x400000, RZ, 0xc0, !PT ;  /* 0x0040000014ff7812 */ /* 0x000fc6000780c0ff */
[----:B------:R-:W4:Y:S01]  /*5dfd0*/  LDL.LU R14, [R1+0xa08] ;  /* 0x000a0800010e7983 */ /* 0x000f220000300800 */
[----:B-1----:R-:W-:-:S03]  /*5dfe0*/  IMAD.WIDE R10, R228, 0x4, R2 ;  /* 0x00000004e40a7825 */ /* 0x002fc600078e0202 */
[----:B------:R-:W4:Y:S06]  /*5dff0*/  LDL.LU R23, [R1+0x1f8] ;  /* 0x0001f80001177983 */ /* 0x000f2c0000300800 */
[----:B------:R1:W-:Y:S02]  /*5e000*/  @P0 STG.E desc[UR4][R10.64], R0 ;  /* 0x000000000a000986 */ /* 0x0003e4000c101904 */
[----:B-1----:R-:W-:Y:S02]  /*5e010*/  IMAD.WIDE R10, R228, 0x4, R4 ;  /* 0x00000004e40a7825 */ /* 0x002fe400078e0204 */
[----:B------:R-:W4:Y:S04]  /*5e020*/  LDL.LU R228, [R1+0x1360] ;  /* 0x0013600001e47983 */ /* 0x000f280000300800 */
[----:B------:R-:W4:Y:S04]  /*5e030*/  LDL.LU R15, [R1+0x608] ;  /* 0x00060800010f7983 */ /* 0x000f280000300800 */
[----:B---3--:R1:W-:Y:S04]  /*5e040*/  @P1 STG.E desc[UR4][R10.64], R22 ;  /* 0x000000160a001986 */ /* 0x0083e8000c101904 */
[----:B-1----:R-:W3:Y:S01]  /*5e050*/  LDL.LU R22, [R1+0xdfc] ;  /* 0x000dfc0001167983 */ /* 0x002ee20000300800 */
[----:B------:R-:W-:-:S02]  /*5e060*/  LOP3.LUT P2, RZ, R20, 0x20000, RZ, 0xc0, !PT ;  /* 0x0002000014ff7812 */ /* 0x000fc4000784c0ff */
[C---:B------:R-:W-:Y:S02]  /*5e070*/  LOP3.LUT P3, RZ, R20.reuse, 0x40000, RZ, 0xc0, !PT ;  /* 0x0004000014ff7812 */ /* 0x040fe4000786c0ff */
[----:B------:R-:W-:Y:S01]  /*5e080*/  LOP3.LUT P4, RZ, R20, 0x80000, RZ, 0xc0, !PT ;  /* 0x0008000014ff7812 */ /* 0x000fe2000788c0ff */
[----:B--2---:R-:W-:-:S04]  /*5e090*/  IMAD.WIDE R12, R165, 0x4, R2 ;  /* 0x00000004a50c7825 */ /* 0x004fc800078e0202 */
[----:B------:R-:W-:Y:S02]  /*5e0a0*/  IMAD.WIDE R10, R165, 0x4, R4 ;  /* 0x00000004a50a7825 */ /* 0x000fe400078e0204 */
[----:B------:R-:W2:Y:S01]  /*5e0b0*/  LDL.LU R165, [R1+0xa0c] ;  /* 0x000a0c0001a57983 */ /* 0x000ea20000300800 */
[----:B------:R-:W-:Y:S01]  /*5e0c0*/  LOP3.LUT P6, RZ, R9, 0x20, RZ, 0xc0, !PT ;  /* 0x0000002009ff7812 */ /* 0x000fe200078cc0ff */
[----:B------:R-:W-:Y:S02]  /*5e0d0*/  VIADD R9, R6, 0x106 ;  /* 0x0000010606097836 */ /* 0x000fe40000000000 */
[----:B------:R1:W-:Y:S01]  /*5e0e0*/  @P2 STG.E desc[UR4][R12.64], R164 ;  /* 0x000000a40c002986 */ /* 0x0003e2000c101904 */
[C---:B------:R-:W-:Y:S02]  /*5e0f0*/  LOP3.LUT P5, RZ, R20.reuse, 0x100000, RZ, 0xc0, !PT ;  /* 0x0010000014ff7812 */ /* 0x040fe400078ac0ff */
[----:B------:R-:W-:Y:S01]  /*5e100*/  LOP3.LUT P0, RZ, R20, 0x200000, RZ, 0xc0, !PT ;  /* 0x0020000014ff7812 */ /* 0x000fe2000780c0ff */
[----:B-1----:R-:W2:Y:S01]  /*5e110*/  LDL.LU R164, [R1+0x1364] ;  /* 0x0013640001a47983 */ /* 0x002ea20000300800 */
[----:B------:R-:W-:-:S02]  /*5e120*/  IMAD.WIDE R12, R167, 0x4, R2 ;  /* 0x00000004a70c7825 */ /* 0x000fc400078e0202 */
[----:B------:R-:W-:Y:S01]  /*5e130*/  ISETP.LT.AND P0, PT, R8, UR6, !P0 ;  /* 0x0000000608007c0c */ /* 0x000fe2000c701270 */
[----:B----4-:R1:W-:Y:S01]  /*5e140*/  @P3 STG.E desc[UR4][R10.64], R16 ;  /* 0x000000100a003986 */ /* 0x0103e2000c101904 */
[----:B------:R-:W-:Y:S01]  /*5e150*/  ISETP.GE.AND P3, PT, R9, UR8, PT ;  /* 0x0000000809007c0c */ /* 0x000fe2000bf66270 */
[----:B------:R-:W-:Y:S01]  /*5e160*/  VIADD R0, R6, 0x1e8 ;  /* 0x000001e806007836 */ /* 0x000fe20000000000 */
[----:B------:R-:W-:Y:S01]  /*5e170*/  ULDC UR8, c[0x0][0x22c] ;  /* 0x00008b0000087ab9 */ /* 0x000fe20000000800 */
[----:B------:R4:W-:Y:S04]  /*5e180*/  @P4 STG.E desc[UR4][R12.64], R229 ;  /* 0x000000e50c004986 */ /* 0x0009e8000c101904 */
[----:B-1----:R-:W2:Y:S01]  /*5e190*/  LDL.LU R16, [R1+0x1fc] ;  /* 0x0001fc0001107983 */ /* 0x002ea20000300800 */
[----:B------:R-:W-:Y:S01]  /*5e1a0*/  ISETP.LT.AND P4, PT, R7, UR6, !P3 ;  /* 0x0000000607007c0c */ /* 0x000fe2000df81270 */
[----:B------:R-:W-:-:S02]  /*5e1b0*/  IMAD.WIDE R10, R167, 0x4, R4 ;  /* 0x00000004a70a7825 */ /* 0x000fc400078e0204 */
[----:B----4-:R-:W4:Y:S04]  /*5e1c0*/  LDL.LU R229, [R1+0x60c] ;  /* 0x00060c0001e57983 */ /* 0x010f280000300800 */
[----:B------:R-:W4:Y:S01]  /*5e1d0*/  LDL.LU R167, [R1+0x1368] ;  /* 0x0013680001a77983 */ /* 0x000f220000300800 */
[----:B------:R-:W-:-:S03]  /*5e1e0*/  IMAD.WIDE R12, R166, 0x4, R2 ;  /* 0x00000004a60c7825 */ /* 0x000fc600078e0202 */
[----:B------:R1:W-:Y:S04]  /*5e1f0*/  @P5 STG.E desc[UR4][R10.64], R14 ;  /* 0x0000000e0a005986 */ /* 0x0003e8000c101904 */
[----:B------:R1:W-:Y:S02]  /*5e200*/  @P6 STG.E desc[UR4][R12.64], R23 ;  /* 0x000000170c006986 */ /* 0x0003e4000c101904 */
[----:B-1----:R-:W-:Y:S02]  /*5e210*/  IMAD.WIDE R10, R166, 0x4, R4 ;  /* 0x00000004a60a7825 */ /* 0x002fe400078e0204 */
[----:B------:R-:W4:Y:S04]  /*5e220*/  LDL.LU R23, [R1+0xe50] ;  /* 0x000e500001177983 */ /* 0x000f280000300800 */
[----:B------:R-:W4:Y:S01]  /*5e230*/  LDL.LU R166, [R1+0x136c] ;  /* 0x00136c0001a67983 */ /* 0x000f220000300800 */
[----:B------:R-:W-:-:S03]  /*5e240*/  IMAD.WIDE R12, R228, 0x4, R2 ;  /* 0x00000004e40c7825 */ /* 0x000fc600078e0202 */
[----:B------:R1:W-:Y:S02]  /*5e250*/  @P0 STG.E desc[UR4][R10.64], R15 ;  /* 0x0000000f0a000986 */ /* 0x0003e4000c101904 */
[----:B-1----:R-:W-:Y:S02]  /*5e260*/  IMAD.WIDE R10, R228, 0x4, R4 ;  /* 0x00000004e40a7825 */ /* 0x002fe400078e0204 */
[----:B---3--:R1:W-:Y:S04]  /*5e270*/  @P4 STG.E desc[UR4][R12.64], R22 ;  /* 0x000000160c004986 */ /* 0x0083e8000c101904 */
[----:B-1----:R-:W3:Y:S04]  /*5e280*/  LDL.LU R22, [R1+0x610] ;  /* 0x0006100001167983 */ /* 0x002ee80000300800 */
[----:B------:R-:W3:Y:S01]  /*5e290*/  LDL.LU R228, [R1+0x210] ;  /* 0x0002100001e47983 */ /* 0x000ee20000300800 */
[----:B------:R-:W-:Y:S01]  /*5e2a0*/  ISETP.GE.AND P1, PT, R0, UR7, PT ;  /* 0x0000000700007c0c */ /* 0x000fe2000bf26270 */
[----:B------:R-:W-:Y:S01]  /*5e2b0*/  VIADD R0, R6, 0x1e9 ;  /* 0x000001e906007836 */ /* 0x000fe20000000000 */
[----:B------:R-:W-:-:S04]  /*5e2c0*/  ISETP.LT.AND P3, PT, R8, UR6, !P3 ;  /* 0x0000000608007c0c */ /* 0x000fc8000df61270 */
[----:B------:R-:W-:Y:S01]  /*5e2d0*/  ISETP.GE.AND P2, PT, R0, UR7, PT ;  /* 0x0000000700007c0c */ /* 0x000fe2000bf46270 */
[----:B------:R-:W-:-:S05]  /*5e2e0*/  VIADD R0, R6, 0x107 ;  /* 0x0000010706007836 */ /* 0x000fca0000000000 */
[----:B------:R-:W-:Y:S01]  /*5e2f0*/  ISETP.GE.AND P5, PT, R0, UR8, PT ;  /* 0x0000000800007c0c */ /* 0x000fe2000bfa6270 */
[----:B------:R-:W-:Y:S01]  /*5e300*/  VIADD R0, R6, 0x108 ;  /* 0x0000010806007836 */ /* 0x000fe20000000000 */
[----:B------:R-:W-:Y:S02]  /*5e310*/  ULDC UR8, c[0x0][0x22c] ;  /* 0x00008b0000087ab9 */ /* 0x000fe40000000800 */
[----:B------:R-:W-:Y:S02]  /*5e320*/  ISETP.LT.AND P6, PT, R7, UR6, !P5 ;  /* 0x0000000607007c0c */ /* 0x000fe4000efc1270 */
[----:B------:R-:W-:Y:S01]  /*5e330*/  ISETP.LT.AND P5, PT, R8, UR6, !P5 ;  /* 0x0000000608007c0c */ /* 0x000fe2000efa1270 */
[----:B--2---:R1:W-:Y:S01]  /*5e340*/  @P3 STG.E desc[UR4][R10.64], R165 ;  /* 0x000000a50a003986 */ /* 0x0043e2000c101904 */
[----:B------:R-:W-:Y:S01]  /*5e350*/  IMAD.WIDE R12, R164, 0x4, R2 ;  /* 0x00000004a40c7825 */ /* 0x000fe200078e0202 */
[----:B------:R-:W-:Y:S01]  /*5e360*/  ISETP.GE.AND P0, PT, R0, UR8, PT ;  /* 0x0000000800007c0c */ /* 0x000fe2000bf06270 */
[----:B------:R-:W-:-:S02]  /*5e370*/  ULDC UR8, c[0x0][0x22c] ;  /* 0x00008b0000087ab9 */ /* 0x000fc40000000800 */
[----:B------:R-:W-:Y:S01]  /*5e380*/  VIADD R0, R6, 0x109 ;  /* 0x0000010906007836 */ /* 0x000fe20000000000 */
[----:B-1----:R-:W2:Y:S01]  /*5e390*/  LDL.LU R165, [R1+0x1370] ;  /* 0x0013700001a57983 */ /* 0x002ea20000300800 */
[----:B------:R-:W-:-:S03]  /*5e3a0*/  IMAD.WIDE R10, R164, 0x4, R4 ;  /* 0x00000004a40a7825 */ /* 0x000fc600078e0204 */
[----:B------:R-:W2:Y:S01]  /*5e3b0*/  LDL.LU R15, [R1+0x200] ;  /* 0x00020000010f7983 */ /* 0x000ea20000300800 */
[----:B------:R-:W-:-:S03]  /*5e3c0*/  ISETP.LT.AND P4, PT, R7, UR6, !P0 ;  /* 0x0000000607007c0c */ /* 0x000fc6000c781270 */
[----:B------:R-:W2:Y:S01]  /*5e3d0*/  LDL.LU R164, [R1+0xe54] ;  /* 0x000e540001a47983 */ /* 0x000ea20000300800 */
[----:B------:R-:W-:Y:S02]  /*5e3e0*/  ISETP.GE.AND P3, PT, R0, UR8, PT ;  /* 0x0000000800007c0c */ /* 0x000fe4000bf66270 */
[----:B------:R-:W-:Y:S01]  /*5e3f0*/  ISETP.LT.AND P0, PT, R8, UR6, !P0 ;  /* 0x0000000608007c0c */ /* 0x000fe2000c701270 */
[----:B------:R1:W-:Y:S01]  /*5e400*/  @P6 STG.E desc[UR4][R12.64], R16 ;  /* 0x000000100c006986 */ /* 0x0003e2000c101904 */
[----:B------:R-:W-:Y:S01]  /*5e410*/  ISETP.LT.AND P6, PT, R7, UR6, !P3 ;  /* 0x0000000607007c0c */ /* 0x000fe2000dfc1270 */
[----:B------:R-:W-:Y:S01]  /*5e420*/  VIADD R0, R6, 0x10a ;  /* 0x0000010a06007836 */ /* 0x000fe20000000000 */
[----:B------:R-:W-:Y:S01]  /*5e430*/  ULDC UR8, c[0x0][0x22c] ;  /* 0x00008b0000087ab9 */ /* 0x000fe20000000800 */
[----:B----4-:R4:W-:Y:S01]  /*5e440*/  @P5 STG.E desc[UR4][R10.64], R229 ;  /* 0x000000e50a005986 */ /* 0x0109e2000c101904 */
[----:B-1----:R-:W-:-:S03]  /*5e450*/  IMAD.WIDE R12, R167, 0x4, R2 ;  /* 0x00000004a70c7825 */ /* 0x002fc600078e0202 */
[----:B----4-:R-:W4:Y:S04]  /*5e460*/  LDL.LU R229, [R1+0x1374] ;  /* 0x0013740001e57983 */ /* 0x010f280000300800 */
[----:B------:R-:W4:Y:S01]  /*5e470*/  LDL.LU R16, [R1+0x614] ;  /* 0x0006140001107983 */ /* 0x000f220000300800 */
[----:B------:R-:W-:-:S03]  /*5e480*/  IMAD.WIDE R10, R167, 0x4, R4 ;  /* 0x00000004a70a7825 */ /* 0x000fc600078e0204 */
[----:B------:R1:W-:Y:S04]  /*5e490*/  @P4 STG.E desc[UR4][R12.64], R23 ;  /* 0x000000170c004986 */ /* 0x0003e8000c101904 */
[----:B-1----:R-:W4:Y:S01]  /*5e4a0*/  LDL.LU R23, [R1+0x214] ;  /* 0x0002140001177983 */ /* 0x002f220000300800 */
[----:B------:R-:W-:-:S03]  /*5e4b0*/  IMAD.WIDE R12, R166, 0x4, R2 ;  /* 0x00000004a60c7825 */ /* 0x000fc600078e0202 */
[----:B------:R-:W4:Y:S04]  /*5e4c0*/  LDL.LU R167, [R1+0x1378] ;  /* 0x0013780001a77983 */ /* 0x000f280000300800 */
[----:B---3--:R1:W-:Y:S04]  /*5e4d0*/  @P0 STG.E desc[UR4][R10.64], R22 ;  /* 0x000000160a000986 */ /* 0x0083e8000c101904 */
[----:B------:R3:W-:Y:S04]  /*5e4e0*/  @P6 STG.E desc[UR4][R12.64], R228 ;  /* 0x000000e40c006986 */ /* 0x0007e8000c101904 */
[----:B-1----:R-:W4:Y:S04]  /*5e4f0*/  LDL.LU R22, [R1+0x204] ;  /* 0x0002040001167983 */ /* 0x002f280000300800 */
[----:B---3--:R-:W3:Y:S01]  /*5e500*/  LDL.LU R228, [R1+0xe58] ;  /* 0x000e580001e47983 */ /* 0x008ee20000300800 */
[----:B------:R-:W-:-:S02]  /*5e510*/  ISETP.GE.AND P5, PT, R0, UR8, PT ;  /* 0x0000000800007c0c */ /* 0x000fc4000bfa6270 */
[----:B------:R-:W-:Y:S01]  /*5e520*/  ISETP.LT.AND P3, PT, R8, UR6, !P3 ;  /* 0x0000000608007c0c */ /* 0x000fe2000df61270 */
[----:B------:R-:W-:Y:S01]  /*5e530*/  IMAD.WIDE R10, R166, 0x4, R4 ;  /* 0x00000004a60a7825 */ /* 0x000fe200078e0204 */
[----:B------:R-:W-:Y:S01]  /*5e540*/  ISETP.LT.AND P4, PT, R7, UR6, !P5 ;  /* 0x0000000607007c0c */ /* 0x000fe2000ef81270 */
[----:B------:R-:W3:Y:S01]  /*5e550*/  LDL.LU R166, [R1+0x137c] ;  /* 0x00137c0001a67983 */ /* 0x000ee20000300800 */
[----:B------:R-:W-:Y:S01]  /*5e560*/  ISETP.LT.AND P5, PT, R8, UR6, !P5 ;  /* 0x0000000608007c0c */ /* 0x000fe2000efa1270 */
[----:B------:R-:W-:Y:S01]  /*5e570*/  VIADD R0, R6, 0x10b ;  /* 0x0000010b06007836 */ /* 0x000fe20000000000 */
[----:B------:R-:W-:Y:S01]  /*5e580*/  ULDC UR8, c[0x0][0x22c] ;  /* 0x00008b0000087ab9 */ /* 0x000fe20000000800 */
[----:B------:R-:W3:Y:S03]  /*5e590*/  LDL.LU R14, [R1+0x618] ;  /* 0x00061800010e7983 */ /* 0x000ee60000300800 */
[----:B------:R-:W-:Y:S01]  /*5e5a0*/  ISETP.GE.AND P0, PT, R0, UR8, PT ;  /* 0x0000000800007c0c */ /* 0x000fe2000bf06270 */
[----:B------:R-:W-:Y:S01]  /*5e5b0*/  VIADD R0, R6, 0x10c ;  /* 0x0000010c06007836 */ /* 0x000fe20000000000 */
[----:B------:R-:W-:Y:S01]  /*5e5c0*/  ULDC UR8, c[0x0][0x22c] ;  /* 0x00008b0000087ab9 */ /* 0x000fe20000000800 */
[----:B--2---:R-:W-:Y:S01]  /*5e5d0*/  IMAD.WIDE R12, R165, 0x4, R2 ;  /* 0x00000004a50c7825 */ /* 0x004fe200078e0202 */
[----:B------:R1:W-:Y:S04]  /*5e5e0*/  @P3 STG.E desc[UR4][R10.64], R15 ;  /* 0x0000000f0a003986 */ /* 0x0003e8000c101904 */
[----:B------:R2:W-:Y:S01]  /*5e5f0*/  @P4 STG.E desc[UR4][R12.64], R164 ;  /* 0x000000a40c004986 */ /* 0x0005e2000c101904 */
[----:B------:R-:W-:-:S02]  /*5e600*/  ISETP.LT.AND P6, PT, R7, UR6, !P0 ;  /* 0x0000000607007c0c */ /* 0x000fc4000c7c1270 */
[----:B------:R-:W-:Y:S01]  /*5e610*/  ISETP.GE.AND P3, PT, R0, UR8, PT ;  /* 0x0000000800007c0c */ /* 0x000fe2000bf66270 */
[----:B-1----:R-:W-:Y:S01]  /*5e620*/  IMAD.WIDE R10, R165, 0x4, R4 ;  /* 0x00000004a50a7825 */ /* 0x002fe200078e0204 */
[----:B--2---:R-:W2:Y:S01]  /*5e630*/  LDL.LU R164, [R1+0x218] ;  /* 0x0002180001a47983 */ /* 0x004ea20000300800 */
[----:B------:R-:W-:Y:S02]  /*5e640*/  ISETP.LT.AND P0, PT, R8, UR6, !P0 ;  /* 0x0000000608007c0c */ /* 0x000fe4000c701270 */
[----:B----4-:R-:W-:Y:S01]  /*5e650*/  IMAD.WIDE R12, R229, 0x4, R2 ;  /* 0x00000004e50c7825 */ /* 0x010fe200078e0202 */
[----:B------:R-:W4:Y:S01]  /*5e660*/  LDL.LU R165, [R1+0x1380] ;  /* 0x0013800001a57983 */ /* 0x000f220000300800 */
[----:B------:R-:W-:-:S03]  /*5e670*/  ULDC UR8, c[0x0][0x22c] ;  /* 0x00008b0000087ab9 */ /* 0x000fc60000000800 */
[----:B------:R1:W-:Y:S04]  /*5e680*/  @P5 STG.E desc[UR4][R10.64], R16 ;  /* 0x000000100a005986 */ /* 0x0003e8000c101904 */
[----:B------:R-:W4:Y:S01]  /*5e690*/  LDL.LU R15, [R1+0x208] ;  /* 0x00020800010f7983 */ /* 0x000f220000300800 */
[----:B------:R-:W-:-:S03]  /*5e6a0*/  ISETP.LT.AND P4, PT, R7, UR6, !P3 ;  /* 0x0000000607007c0c */ /* 0x000fc6000df81270 */
[----:B-1----:R-:W4:Y:S01]  /*5e6b0*/  LDL.LU R16, [R1+0xe5c] ;  /* 0x000e5c0001107983 */ /* 0x002f220000300800 */
[----:B------:R-:W-:-:S03]  /*5e6c0*/  IMAD.WIDE R10, R229, 0x4, R4 ;  /* 0x00000004e50a7825 */ /* 0x000fc600078e0204 */
[----:B------:R-:W4:Y:S04]  /*5e6d0*/  LDL.LU R229, [R1+0x61c] ;  /* 0x00061c0001e57983 */ /* 0x000f280000300800 */
[----:B------:R1:W-:Y:S04]  /*5e6e0*/  @P6 STG.E desc[UR4][R12.64], R23 ;  /* 0x000000170c006986 */ /* 0x0003e8000c101904 */
[----:B-1----:R-:W4:Y:S01]  /*5e6f0*/  LDL.LU R23, [R1+0x1384] ;  /* 0x0013840001177983 */ /* 0x002f220000300800 */
[----:B------:R-:W-:-:S03]  /*5e700*/  IMAD.WIDE R12, R167, 0x4, R2 ;  /* 0x00000004a70c7825 */ /* 0x000fc600078e0202 */
[----:B------:R1:W-:Y:S04]  /*5e710*/  @P0 STG.E desc[UR4][R10.64], R22 ;  /* 0x000000160a000986 */ /* 0x0003e8000c101904 */
[----:B---3--:R3:W-:Y:S04]  /*5e720*/  @P4 STG.E desc[UR4][R12.64], R228 ;  /* 0x000000e40c004986 */ /* 0x0087e8000c101904 */
[----:B-1----:R-:W4:Y:S04]  /*5e730*/  LDL.LU R22, [R1+0x21c] ;  /* 0x00021c0001167983 */ /* 0x002f280000300800 */
[----:B---3--:R-:W3:Y:S01]  /*5e740*/  LDL.LU R228, [R1+0x20c] ;  /* 0x00020c0001e47983 */ /* 0x008ee20000300800 */
[----:B------:R-:W-:Y:S01]  /*5e750*/  VIADD R0, R6, 0x10d ;  /* 0x0000010d06007836 */ /* 0x000fe20000000000 */
[----:B------:R-:W-:-:S04]  /*5e760*/  ISETP.LT.AND P3, PT, R8, UR6, !P3 ;  /* 0x0000000608007c0c */ /* 0x000fc8000df61270 */
[----:B------:R-:W-:Y:S01]  /*5e770*/  ISETP.GE.AND P5, PT, R0, UR8, PT ;  /* 0x0000000800007c0c */ /* 0x000fe2000bfa6270 */
[----:B------:R-:W-:Y:S01]  /*5e780*/  VIADD R0, R6, 0x10e ;  /* 0x0000010e06007836 */ /* 0x000fe20000000000 */
[----:B------:R-:W-:Y:S02]  /*5e790*/  ULDC UR8, c[0x0][0x22c] ;  /* 0x00008b0000087ab9 */ /* 0x000fe40000000800 */
[----:B------:R-:W-:Y:S02]  /*5e7a0*/  ISETP.LT.AND P6, PT, R7, UR6, !P5 ;  /* 0x0000000607007c0c */ /* 0x000fe4000efc1270 */
[----:B------:R-:W-:Y:S02]  /*5e7b0*/  ISETP.GE.AND P0, PT, R0, UR8, PT ;  /* 0x0000000800007c0c */ /* 0x000fe4000bf06270 */
[----:B------:R-:W-:Y:S01]  /*5e7c0*/  ISETP.LT.AND P5, PT, R8, UR6, !P5 ;  /* 0x0000000608007c0c */ /* 0x000fe2000efa1270 */
[----:B------:R-:W-:Y:S01]  /*5e7d0*/  IMAD.WIDE R10, R167, 0x4, R4 ;  /* 0x00000004a70a7825 */ /* 0x000fe200078e0204 */
[----:B------:R-:W-:Y:S01]  /*5e7e0*/  ISETP.LT.AND P4, PT, R7, UR6, !P0 ;  /* 0x0000000607007c0c */ /* 0x000fe2000c781270 */
[----:B------:R-:W3:Y:S02]  /*5e7f0*/  LDL.LU R167, [R1+0x1388] ;  /* 0x0013880001a77983 */ /* 0x000ee40000300800 */
[----:B------:R-:W-:Y:S01]  /*5e800*/  IMAD.WIDE R12, R166, 0x4, R2 ;  /* 0x00000004a60c7825 */ /* 0x000fe200078e0202 */
[----:B------:R-:W-:Y:S01]  /*5e810*/  ISETP.LT.AND P0, PT, R8, UR6, !P0 ;  /* 0x0000000608007c0c */ /* 0x000fe2000c701270 */
[----:B------:R1:W-:Y:S01]  /*5e820*/  @P3 STG.E desc[UR4][R10.64], R14 ;  /* 0x0000000e0a003986 */ /* 0x0003e2000c101904 */
[----:B------:R-:W-:Y:S01]  /*5e830*/  ULDC UR8, c[0x0][0x22c] ;  /* 0x00008b0000087ab9 */ /* 0x000fe20000000800 */
[----:B------:R-:W-:-:S02]  /*5e840*/  VIADD R0, R6, 0x10f ;  /* 0x0000010f06007836 */ /* 0x000fc40000000000 */
[----:B--2---:R2:W-:Y:S01]  /*5e850*/  @P6 STG.E desc[UR4][R12.64], R164 ;  /* 0x000000a40c006986 */ /* 0x0045e2000c101904 */
[----:B-1----:R-:W-:Y:S02]  /*5e860*/  IMAD.WIDE R10, R166, 0x4, R4 ;  /* 0x00000004a60a7825 */ /* 0x002fe400078e0204 */
[----:B------:R-:W-:Y:S01]  /*5e870*/  ISETP.GE.AND P3, PT, R0, UR8, PT ;  /* 0x0000000800007c0c */ /* 0x000fe2000bf66270 */
[----:B------:R-:W-:Y:S01]  /*5e880*/  ULDC UR8, c[0x0][0x22c] ;  /* 0x00008b0000087ab9 */ /* 0x000fe20000000800 */
[----:B--2---:R-:W2:Y:S04]  /*5e890*/  LDL.LU R164, [R1+0xe60] ;  /* 0x000e600001a47983 */ /* 0x004ea80000300800 */
[----:B------:R-:W2:Y:S01]  /*5e8a0*/  LDL.LU R166, [R1+0x138c] ;  /* 0x00138c0001a67983 */ /* 0x000ea20000300800 */
[----:B------:R-:W-:-:S02]  /*5e8b0*/  ISETP.LT.AND P6, PT, R7, UR6, !P3 ;  /* 0x0000000607007c0c */ /* 0x000fc4000dfc1270 */
[----:B------:R-:W-:Y:S01]  /*5e8c0*/  ISETP.LT.AND P3, PT, R8, UR6, !P3 ;  /* 0x0000000608007c0c */ /* 0x000fe2000df61270 */
[C---:B----4-:R-:W-:Y:S01]  /*5e8d0*/  IMAD.WIDE R12, R165.reuse, 0x4, R2 ;  /* 0x00000004a50c7825 */ /* 0x050fe200078e0202 */
[----:B------:R1:W-:Y:S04]  /*5e8e0*/  @P5 STG.E desc[UR4][R10.64], R15 ;  /* 0x0000000f0a005986 */ /* 0x0003e8000c101904 */
[----:B------:R4:W-:Y:S01]  /*5e8f0*/  @P4 STG.E desc[UR4][R12.64], R16 ;  /* 0x000000100c004986 */ /* 0x0009e2000c101904 */
[----:B-1----:R-:W-:-:S03]  /*5e900*/  IMAD.WIDE R10, R165, 0x4, R4 ;  /* 0x00000004a50a7825 */ /* 0x002fc600078e0204 */
[----:B----4-:R-:W4:Y:S04]  /*5e910*/  LDL.LU R16, [R1+0xa20] ;  /* 0x000a200001107983 */ /* 0x010f280000300800 */
[----:B------:R-:W4:Y:S04]  /*5e920*/  LDL.LU R165, [R1+0x620] ;  /* 0x0006200001a57983 */ /* 0x000f280000300800 */
[----:B------:R1:W-:Y:S04]  /*5e930*/  @P0 STG.E desc[UR4][R10.64], R229 ;  /* 0x000000e50a000986 */ /* 0x0003e8000c101904 */
[----:B-1----:R-:W4:Y:S04]  /*5e940*/  LDL.LU R229, [R1+0x1390] ;  /* 0x0013900001e57983 */ /* 0x002f280000300800 */
[----:B------:R-:W4:Y:S01]  /*5e950*/  LDL.LU R15, [R1+0xa10] ;  /* 0x000a1000010f7983 */ /* 0x000f220000300800 */
[----:B------:R-:W-:-:S04]  /*5e960*/  IMAD.WIDE R12, R23, 0x4, R2 ;  /* 0x00000004170c7825 */ /* 0x000fc800078e0202 */
[----:B------:R-:W-:Y:S02]  /*5e970*/  IMAD.WIDE R10, R23, 0x4, R4 ;  /* 0x00000004170a7825 */ /* 0x000fe400078e0204 */
[----:B------:R-:W4:Y:S04]  /*5e980*/  LDL.LU R23, [R1+0xe64] ;  /* 0x000e640001177983 */ /* 0x000f280000300800 */
[----:B------:R-:W-:Y:S04]  /*5e990*/  @P6 STG.E desc[UR4][R12.64], R22 ;  /* 0x000000160c006986 */ /* 0x000fe8000c101904 */
[----:B---3--:R1:W-:Y:S04]  /*5e9a0*/  @P3 STG.E desc[UR4][R10.64], R228 ;  /* 0x000000e40a003986 */ /* 0x0083e8000c101904 */
[----:B-1----:R-:W3:Y:S04]  /*5e9b0*/  LDL.LU R228, [R1+0x1394] ;  /* 0x0013940001e47983 */ /* 0x002ee80000300800 */
[----:B------:R-:W3:Y:S01]  /*5e9c0*/  LDL.LU R22, [R1+0xa24] ;  /* 0x000a240001167983 */ /* 0x000ee20000300800 */
[----:B------:R-:W-:-:S05]  /*5e9d0*/  VIADD R0, R6, 0x110 ;  /* 0x0000011006007836 */ /* 0x000fca0000000000 */
[----:B------:R-:W-:Y:S01]  /*5e9e0*/  ISETP.GE.AND P5, PT, R0, UR8, PT ;  /* 0x0000000800007c0c */ /* 0x000fe2000bfa6270 */
[----:B------:R-:W-:Y:S01]  /*5e9f0*/  VIADD R0, R6, 0x111 ;  /* 0x0000011106007836 */ /* 0x000fe20000000000 */
[----:B------:R-:W-:Y:S02]  /*5ea00*/  ULDC UR8, c[0x0][0x22c] ;  /* 0x00008b0000087ab9 */ /* 0x000fe40000000800 */
[C---:B------:R-:W-:Y:S02]  /*5ea10*/  ISETP.LT.AND P4, PT, R7.reuse, UR6, !P5 ;  /* 0x0000000607007c0c */ /* 0x040fe4000ef81270 */
[----:B------:R-:W-:Y:S02]  /*5ea20*/  ISETP.GE.AND P0, PT, R0, UR8, PT ;  /* 0x0000000800007c0c */ /* 0x000fe4000bf06270 */
[----:B------:R-:W-:Y:S01]  /*5ea30*/  ISETP.LT.AND P5, PT, R8, UR6, !P5 ;  /* 0x0000000608007c0c */ /* 0x000fe2000efa1270 */
[----:B------:R-:W-:Y:S01]  /*5ea40*/  VIADD R0, R6, 0x112 ;  /* 0x0000011206007836 */ /* 0x000fe20000000000 */
[----:B------:R-:W-:Y:S01]  /*5ea50*/  ISETP.LT.AND P6, PT, R7, UR6, !P0 ;  /* 0x0000000607007c0c */ /* 0x000fe2000c7c1270 */
[----:B------:R-:W-:Y:S01]  /*5ea60*/  IMAD.WIDE R12, R167, 0x4, R2 ;  /* 0x00000004a70c7825 */ /* 0x000fe200078e0202 */
[----:B------:R-:W-:-:S02]  /*5ea70*/  ULDC UR8, c[0x0][0x22c] ;  /* 0x00008b0000087ab9 */ /* 0x000fc40000000800 */
[----:B------:R-:W-:Y:S01]  /*5ea80*/  ISETP.GE.AND P3, PT, R0, UR8, PT ;  /* 0x0000000800007c0c */ /* 0x000fe2000bf66270 */
[----:B------:R-:W-:Y:S01]  /*5ea90*/  IMAD.WIDE R10, R167, 0x4, R4 ;  /* 0x00000004a70a7825 */ /* 0x000fe200078e0204 */
[C---:B------:R-:W-:Y:S01]  /*5eaa0*/  ISETP.LT.AND P0, PT, R8.reuse, UR6, !P0 ;  /* 0x0000000608007c0c */ /* 0x040fe2000c701270 */
[----:B------:R-:W-:Y:S01]  /*5eab0*/  ULDC UR8, c[0x0][0x22c] ;  /* 0x00008b0000087ab9 */ /* 0x000fe20000000800 */
[----:B--2---:R1:W-:Y:S01]  /*5eac0*/  @P4 STG.E desc[UR4][R12.64], R164 ;  /* 0x000000a40c004986 */ /* 0x0043e2000c101904 */
[----:B------:R-:W-:Y:S02]  /*5ead0*/  ISETP.LT.AND P4, PT, R7, UR6, !P3 ;  /* 0x0000000607007c0c */ /* 0x000fe4000df81270 */
[----:B------:R-:W-:Y:S01]  /*5eae0*/  ISETP.LT.AND P3, PT, R8, UR6, !P3 ;  /* 0x0000000608007c0c */ /* 0x000fe2000df61270 */
[----:B-1----:R-:W2:Y:S01]  /*5eaf0*/  LDL.LU R164, [R1+0x624] ;  /* 0x0006240001a47983 */ /* 0x002ea20000300800 */
[----:B------:R-:W-:-:S03]  /*5eb00*/  IMAD.WIDE R12, R166, 0x4, R2 ;  /* 0x00000004a60c7825 */ /* 0x000fc600078e0202 */
[----:B------:R-:W2:Y:S04]  /*5eb10*/  LDL.LU R167, [R1+0x1398] ;  /* 0x0013980001a77983 */ /* 0x000ea80000300800 */
[----:B----4-:R1:W-:Y:S04]  /*5eb20*/  @P5 STG.E desc[UR4][R10.64], R16 ;  /* 0x000000100a005986 */ /* 0x0103e8000c101904 */
[----:B------:R4:W-:Y:S04]  /*5eb30*/  @P6 STG.E desc[UR4][R12.64], R165 ;  /* 0x000000a50c006986 */ /* 0x0009e8000c101904 */
[----:B-1----:R-:W2:Y:S04]  /*5eb40*/  LDL.LU R16, [R1+0xa14] ;  /* 0x000a140001107983 */ /* 0x002ea80000300800 */
[----:B----4-:R-:W4:Y:S01]  /*5eb50*/  LDL.LU R165, [R1+0xe68] ;  /* 0x000e680001a57983 */ /* 0x010f220000300800 */
[----:B------:R-:W-:-:S03]  /*5eb60*/  IMAD.WIDE R10, R166, 0x4, R4 ;  /* 0x00000004a60a7825 */ /* 0x000fc600078e0204 */
[----:B------:R-:W4:Y:S01]  /*5eb70*/  LDL.LU R166, [R1+0x139c] ;  /* 0x00139c0001a67983 */ /* 0x000f220000300800 */
[----:B------:R-:W-:-:S03]  /*5eb80*/  IMAD.WIDE R12, R229, 0x4, R2 ;  /* 0x00000004e50c7825 */ /* 0x000fc600078e0202 */
[----:B------:R1:W-:Y:S04]  /*5eb90*/  @P0 STG.E desc[UR4][R10.64], R15 ;  /* 0x0000000f0a000986 */ /* 0x0003e8000c101904 */
[----:B------:R-:W4:Y:S04]  /*5eba0*/  LDL.LU R14, [R1+0xa28] ;  /* 0x000a2800010e7983 */ /* 0x000f280000300800 */
[----:B------:R1:W-:Y:S02]  /*5ebb0*/  @P4 STG.E desc[UR4][R12.64], R23 ;  /* 0x000000170c004986 */ /* 0x0003e4000c101904 */
[----:B-1----:R-:W-:-:S02]  /*5ebc0*/  IMAD.WIDE R10, R229, 0x4, R4 ;  /* 0x00000004e50a7825 */ /* 0x002fc400078e0204 */
[----:B------:R-:W4:Y:S04]  /*5ebd0*/  LDL.LU R23, [R1+0x628] ;  /* 0x0006280001177983 */ /* 0x000f280000300800 */
[----:B------:R-:W4:Y:S04]  /*5ebe0*/  LDL.LU R229, [R1+0x13a0] ;  /* 0x0013a00001e57983 */ /* 0x000f280000300800 */
[----:B------:R-:W4:Y:S04]  /*5ebf0*/  LDL.LU R15, [R1+0xa18] ;  /* 0x000a1800010f7983 */ /* 0x000f280000300800 */
[----:B---3--:R1:W-:Y:S04]  /*5ec00*/  @P3 STG.E desc[UR4][R10.64], R22 ;  /* 0x000000160a003986 */ /* 0x0083e8000c101904 */
[----:B-1----:R-:W3:Y:S01]  /*5ec10*/  LDL.LU R22, [R1+0xe6c] ;  /* 0x000e6c0001167983 */ /* 0x002ee20000300800 */
        /* <DEDUP_REMOVED lines=10> */
[----:B------:R-:W-:-:S03]  /*5ecc0*/  ULDC UR8, c[0x0][0x22c] ;  /* 0x00008b0000087ab9 */ /* 0x000fc60000000800 */
[----:B------:R-:W-:Y:S02]  /*5ecd0*/  IMAD.WIDE R10, R228, 0x4, R4 ;  /* 0x00000004e40a7825 */ /* 0x000fe400078e0204 */
[----:B------:R-:W3:Y:S01]  /*5ece0*/  LDL.LU R228, [R1+0xa2c] ;  /* 0x000a2c0001e47983 */ /* 0x000ee20000300800 */
[----:B------:R-:W-:Y:S01]  /*5ecf0*/  ISETP.GE.AND P3, PT, R0, UR8, PT ;  /* 0x0000000800007c0c */ /* 0x000fe2000bf66270 */
[----:B------:R-:W-:Y:S01]  /*5ed00*/  VIADD R0, R6, 0x116 ;  /* 0x0000011606007836 */ /* 0x000fe20000000000 */
[C---:B------:R-:W-:Y:S01]  /*5ed10*/  ISETP.LT.AND P0, PT, R8.reuse, UR6, !P0 ;  /* 0x0000000608007c0c */ /* 0x040fe2000c701270 */
[----:B--2---:R1:W-:Y:S01]  /*5ed20*/  @P6 STG.E desc[UR4][R12.64], R164 ;  /* 0x000000a40c006986 */ /* 0x0043e2000c101904 */
[----:B------:R-:W-:Y:S01]  /*5ed30*/  ISETP.LT.AND P6, PT, R7, UR6, !P3 ;  /* 0x0000000607007c0c */ /* 0x000fe2000dfc1270 */
[----:B------:R-:W-:Y:S01]  /*5ed40*/  ULDC UR8, c[0x0][0x22c] ;  /* 0x00008b0000087ab9 */ /* 0x000fe20000000800 */
[----:B------:R-:W-:Y:S01]  /*5ed50*/  ISETP.LT.AND P3, PT, R8, UR6, !P3 ;  /* 0x0000000608007c0c */ /* 0x000fe2000df61270 */
[----:B-1----:R-:W2:Y:S01]  /*5ed60*/  LDL.LU R164, [R1+0x13a4] ;  /* 0x0013a40001a47983 */ /* 0x002ea20000300800 */
[----:B------:R-:W-:-:S03]  /*5ed70*/  IMAD.WIDE R12, R167, 0x4, R2 ;  /* 0x00000004a70c7825 */ /* 0x000fc600078e0202 */
[----:B------:R1:W-:Y:S01]  /*5ed80*/  @P5 STG.E desc[UR4][R10.64], R16 ;  /* 0x000000100a005986 */ /* 0x0003e2000c101904 */
[----:B------:R-:W-:-:S03]  /*5ed90*/  ISETP.GE.AND P5, PT, R0, UR8, PT ;  /* 0x0000000800007c0c */ /* 0x000fc6000bfa6270 */
[----:B----4-:R4:W-:Y:S01]  /*5eda0*/  @P4 STG.E desc[UR4][R12.64], R165 ;  /* 0x000000a50c004986 */ /* 0x0109e2000c101904 */
[----:B------:R-:W-:-:S03]  /*5edb0*/  ISETP.LT.AND P4, PT, R7, UR6, !P5 ;  /* 0x0000000607007c0c */ /* 0x000fc6000ef81270 */
[----:B-1----:R-:W2:Y:S01]  /*5edc0*/  LDL.LU R16, [R1+0x62c] ;  /* 0x00062c0001107983 */ /* 0x002ea20000300800 */
[----:B------:R-:W-:Y:S01]  /*5edd0*/  IMAD.WIDE R10, R167, 0x4, R4 ;  /* 0x00000004a70a7825 */ /* 0x000fe200078e0204 */
[----:B------:R-:W-:Y:S02]  /*5ede0*/  ULDC UR8, c[0x0][0x22c] ;  /* 0x00008b0000087ab9 */ /* 0x000fe40000000800 */
[----:B----4-:R-:W4:Y:S01]  /*5edf0*/  LDL.LU R165, [R1+0xa1c] ;  /* 0x000a1c0001a57983 */ /* 0x010f220000300800 */
[----:B------:R-:W-:-:S03]  /*5ee00*/  IMAD.WIDE R12, R166, 0x4, R2 ;  /* 0x00000004a60c7825 */ /* 0x000fc600078e0202 */
[----:B------:R-:W4:Y:S04]  /*5ee10*/  LDL.LU R167, [R1+0x13a8] ;  /* 0x0013a80001a77983 */ /* 0x000f280000300800 */
[----:B------:R1:W-:Y:S04]  /*5ee20*/  @P0 STG.E desc[UR4][R10.64], R14 ;  /* 0x0000000e0a000986 */ /* 0x0003e8000c101904 */
[----:B------:R1:W-:Y:S02]  /*5ee30*/  @P6 STG.E desc[UR4][R12.64], R23 ;  /* 0x000000170c006986 */ /* 0x0003e4000c101904 */
[----:B-1----:R-:W-:-:S05]  /*5ee40*/  IMAD.WIDE R10, R166, 0x4, R4 ;  /* 0x00000004a60a7825 */ /* 0x002fca00078e0204 */
[----:B------:R1:W-:Y:S01]  /*5ee50*/  @P3 STG.E desc[UR4][R10.64], R15 ;  /* 0x0000000f0a003986 */ /* 0x0003e2000c101904 */
[----:B------:R-:W-:-:S03]  /*5ee60*/  IMAD.WIDE R12, R229, 0x4, R2 ;  /* 0x00000004e50c7825 */ /* 0x000fc600078e0202 */
[----:B------:R-:W4:Y:S04]  /*5ee70*/  LDL.LU R23, [R1+0xe70] ;  /* 0x000e700001177983 */ /* 0x000f280000300800 */
[----:B------:R-:W4:Y:S01]  /*5ee80*/  LDL.LU R166, [R1+0x13ac] ;  /* 0x0013ac0001a67983 */ /* 0x000f220000300800 */
[----:B-1----:R-:W-:-:S03]  /*5ee90*/  IMAD.WIDE R10, R229, 0x4, R4 ;  /* 0x00000004e50a7825 */ /* 0x002fc600078e0204 */
[----:B---3--:R1:W-:Y:S04]  /*5eea0*/  @P4 STG.E desc[UR4][R12.64], R22 ;  /* 0x000000160c004986 */ /* 0x0083e8000c101904 */
[----:B-1----:R-:W3:Y:S04]  /*5eeb0*/  LDL.LU R22, [R1+0xa30] ;  /* 0x000a300001167983 */ /* 0x002ee80000300800 */
[----:B------:R-:W3:Y:S01]  /*5eec0*/  LDL.LU R229, [R1+0x220] ;  /* 0x0002200001e57983 */ /* 0x000ee20000300800 */
[----:B------:R-:W-:Y:S01]  /*5eed0*/  VIADD R0, R6, 0x117 ;  /* 0x0000011706007836 */ /* 0x000fe20000000000 */
[----:B------:R-:W-:-:S04]  /*5eee0*/  ISETP.LT.AND P5, PT, R8, UR6, !P5 ;  /* 0x0000000608007c0c */ /* 0x000fc8000efa1270 */
[----:B------:R-:W-:Y:S01]  /*5eef0*/  ISETP.GE.AND P0, PT, R0, UR8, PT ;  /* 0x0000000800007c0c */ /* 0x000fe2000bf06270 */
[----:B------:R-:W-:Y:S01]  /*5ef00*/  VIADD R0, R6, 0x118 ;  /* 0x0000011806007836 */ /* 0x000fe20000000000 */
[----:B------:R-:W-:Y:S02]  /*5ef10*/  ULDC UR8, c[0x0][0x22c] ;  /* 0x00008b0000087ab9 */ /* 0x000fe40000000800 */
[----:B------:R-:W-:Y:S02]  /*5ef20*/  ISETP.LT.AND P6, PT, R7, UR6, !P0 ;  /* 0x0000000607007c0c */ /* 0x000fe4000c7c1270 */
[----:B------:R-:W-:-:S03]  /*5ef30*/  ISETP.LT.AND P0, PT, R8, UR6, !P0 ;  /* 0x0000000608007c0c */ /* 0x000fc6000c701270 */
[----:B------:R1:W-:Y:S01]  /*5ef40*/  @P5 STG.E desc[UR4][R10.64], R228 ;  /* 0x000000e40a005986 */ /* 0x0003e2000c101904 */
[----:B------:R-:W-:Y:S01]  /*5ef50*/  ISETP.GE.AND P3, PT, R0, UR8, PT ;  /* 0x0000000800007c0c */ /* 0x000fe2000bf66270 */
[----:B------:R-:W-:Y:S01]  /*5ef60*/  VIADD R0, R6, 0x119 ;  /* 0x0000011906007836 */ /* 0x000fe20000000000 */
[----:B------:R-:W-:Y:S01]  /*5ef70*/  ULDC UR8, c[0x0][0x22c] ;  /* 0x00008b0000087ab9 */ /* 0x000fe20000000800 */
[C---:B--2---:R-:W-:Y:S01]  /*5ef80*/  IMAD.WIDE R12, R164.reuse, 0x4, R2 ;  /* 0x00000004a40c7825 */ /* 0x044fe200078e0202 */
[----:B-1----:R-:W2:Y:S03]  /*5ef90*/  LDL.LU R228, [R1+0x13b0] ;  /* 0x0013b00001e47983 */ /* 0x002ea60000300800 */
[----:B------:R-:W-:Y:S01]  /*5efa0*/  IMAD.WIDE R10, R164, 0x4, R4 ;  /* 0x00000004a40a7825 */ /* 0x000fe200078e0204 */
[----:B------:R-:W2:Y:S01]  /*5efb0*/  LDL.LU R15, [R1+0x630] ;  /* 0x00063000010f7983 */ /* 0x000ea20000300800 */
[----:B------:R-:W-:-:S03]  /*5efc0*/  ISETP.LT.AND P4, PT, R7, UR6, !P3 ;  /* 0x0000000607007c0c */ /* 0x000fc6000df81270 */
[----:B------:R-:W2:Y:S01]  /*5efd0*/  LDL.LU R164, [R1+0xe74] ;  /* 0x000e740001a47983 */ /* 0x000ea20000300800 */
[----:B------:R-:W-:Y:S02]  /*5efe0*/  ISETP.GE.AND P5, PT, R0, UR8, PT ;  /* 0x0000000800007c0c */ /* 0x000fe4000bfa6270 */
[----:B------:R-:W-:Y:S01]  /*5eff0*/  ISETP.LT.AND P3, PT, R8, UR6, !P3 ;  /* 0x0000000608007c0c */ /* 0x000fe2000df61270 */
[----:B------:R-:W-:Y:S01]  /*5f000*/  @P6 STG.E desc[UR4][R12.64], R16 ;  /* 0x000000100c006986 */ /* 0x000fe2000c101904 */
[----:B------:R-:W-:Y:S01]  /*5f010*/  VIADD R0, R6, 0x11a ;  /* 0x0000011a06007836 */ /* 0x000fe20000000000 */
[----:B------:R-:W-:Y:S02]  /*5f020*/  ULDC UR8, c[0x0][0x22c] ;  /* 0x00008b0000087ab9 */ /* 0x000fe40000000800 */
[----:B----4-:R1:W-:Y:S01]  /*5f030*/  @P0 STG.E desc[UR4][R10.64], R165 ;  /* 0x000000a50a000986 */ /* 0x0103e2000c101904 */
[----:B------:R-:W-:-:S03]  /*5f040*/  ISETP.LT.AND P6, PT, R7, UR6, !P5 ;  /* 0x0000000607007c0c */ /* 0x000fc6000efc1270 */
[----:B-1----:R-:W4:Y:S04]  /*5f050*/  LDL.LU R165, [R1+0x13b4] ;  /* 0x0013b40001a57983 */ /* 0x002f280000300800 */
[----:B------:R-:W4:Y:S01]  /*5f060*/  LDL.LU R16, [R1+0xa34] ;  /* 0x000a340001107983 */ /* 0x000f220000300800 */
[----:B------:R-:W-:-:S04]  /*5f070*/  IMAD.WIDE R12, R167, 0x4, R2 ;  /* 0x00000004a70c7825 */ /* 0x000fc800078e0202 */
[----:B------:R-:W-:Y:S01]  /*5f080*/  IMAD.WIDE R10, R167, 0x4, R4 ;  /* 0x00000004a70a7825 */ /* 0x000fe200078e0204 */
        /* <DEDUP_REMOVED lines=16> */
[----:B------:R-:W3:Y:S01]  /*5f190*/  LDL.LU R14, [R1+0xa38] ;  /* 0x000a3800010e7983 */ /* 0x000ee20000300800 */
[----:B--2---:R-:W-:Y:S02]  /*5f1a0*/  IMAD.WIDE R12, R228, 0x4, R2 ;  /* 0x00000004e40c7825 */ /* 0x004fe400078e0202 */
[----:B------:R-:W-:Y:S01]  /*5f1b0*/  ISETP.GE.AND P3, PT, R0, UR8, PT ;  /* 0x0000000800007c0c */ /* 0x000fe2000bf66270 */
[----:B------:R-:W-:-:S02]  /*5f1c0*/  ULDC UR8, c[0x0][0x22c] ;  /* 0x00008b0000087ab9 */ /* 0x000fc40000000800 */
[----:B------:R1:W-:Y:S01]  /*5f1d0*/  @P5 STG.E desc[UR4][R10.64], R15 ;  /* 0x0000000f0a005986 */ /* 0x0003e2000c101904 */
[----:B------:R-:W-:-:S03]  /*5f1e0*/  VIADD R0, R6, 0x11c ;  /* 0x0000011c06007836 */ /* 0x000fc60000000000 */
[----:B------:R2:W-:Y:S01]  /*5f1f0*/  @P4 STG.E desc[UR4][R12.64], R164 ;  /* 0x000000a40c004986 */ /* 0x0005e2000c101904 */
[----:B------:R-:W-:Y:S02]  /*5f200*/  ISETP.LT.AND P6, PT, R7, UR6, !P3 ;  /* 0x0000000607007c0c */ /* 0x000fe4000dfc1270 */
        /* <DEDUP_REMOVED lines=36> */
[----:B--2---:R2:W-:Y:S03]  /*5f450*/  @P6 STG.E desc[UR4][R12.64], R164 ;  /* 0x000000a40c006986 */ /* 0x0045e6000c101904 */
[----:B------:R-:W-:Y:S01]  /*5f460*/  ISETP.GE.AND P5, PT, R0, UR8, PT ;  /* 0x0000000800007c0c */ /* 0x000fe2000bfa6270 */
[----:B-1----:R-:W-:Y:S01]  /*5f470*/  IMAD.WIDE R10, R166, 0x4, R4 ;  /* 0x00000004a60a7825 */ /* 0x002fe200078e0204 */
[----:B--2---:R-:W2:Y:S03]  /*5f480*/  LDL.LU R164, [R1+0xe80] ;  /* 0x000e800001a47983 */ /* 0x004ea60000300800 */
[----:B----4-:R-:W-:Y:S01]  /*5f490*/  IMAD.WIDE R12, R228, 0x4, R2 ;  /* 0x00000004e40c7825 */ /* 0x010fe200078e0202 */
[----:B------:R-:W4:Y:S01]  /*5f4a0*/  LDL.LU R166, [R1+0x13cc] ;  /* 0x0013cc0001a67983 */ /* 0x000f220000300800 */
[----:B------:R-:W-:Y:S01]  /*5f4b0*/  ISETP.LT.AND P6, PT, R7, UR6, !P5 ;  /* 0x0000000607007c0c */ /* 0x000fe2000efc1270 */
[----:B------:R-:W-:-:S02]  /*5f4c0*/  ULDC UR8, c[0x0][0x22c] ;  /* 0x00008b0000087ab9 */ /* 0x000fc40000000800 */
[----:B------:R1:W-:Y:S01]  /*5f4d0*/  @P0 STG.E desc[UR4][R10.64], R15 ;  /* 0x0000000f0a000986 */ /* 0x0003e2000c101904 */
[----:B------:R-:W-:-:S03]  /*5f4e0*/  ISETP.LT.AND P5, PT, R8, UR6, !P5 ;  /* 0x0000000608007c0c */ /* 0x000fc6000efa1270 */
[----:B------:R1:W-:Y:S02]  /*5f4f0*/  @P4 STG.E desc[UR4][R12.64], R16 ;  /* 0x000000100c004986 */ /* 0x0003e4000c101904 */
[----:B-1----:R-:W-:Y:S02]  /*5f500*/  IMAD.WIDE R10, R228, 0x4, R4 ;  /* 0x00000004e40a7825 */ /* 0x002fe400078e0204 */
[----:B------:R-:W4:Y:S04]  /*5f510*/  LDL.LU R16, [R1+0x640] ;  /* 0x0006400001107983 */ /* 0x000f280000300800 */
[----:B------:R-:W4:Y:S04]  /*5f520*/  LDL.LU R228, [R1+0x240] ;  /* 0x0002400001e47983 */ /* 0x000f280000300800 */
[----:B------:R1:W-:Y:S01]  /*5f530*/  @P3 STG.E desc[UR4][R10.64], R165 ;  /* 0x000000a50a003986 */ /* 0x0003e2000c101904 */
[----:B------:R-:W-:-:S03]  /*5f540*/  IMAD.WIDE R12, R23, 0x4, R2 ;  /* 0x00000004170c7825 */ /* 0x000fc600078e0202 */
[----:B-1----:R-:W4:Y:S01]  /*5f550*/  LDL.LU R165, [R1+0x13d0] ;  /* 0x0013d00001a57983 */ /* 0x002f220000300800 */
[----:B------:R-:W-:-:S03]  /*5f560*/  IMAD.WIDE R10, R23, 0x4, R4 ;  /* 0x00000004170a7825 */ /* 0x000fc600078e0204 */
[----:B------:R-:W4:Y:S04]  /*5f570*/  LDL.LU R15, [R1+0x230] ;  /* 0x00023000010f7983 */ /* 0x000f280000300800 */
        /* <DEDUP_REMOVED lines=17> */
[----:B------:R-:W-:Y:S02]  /*5f690*/  IMAD.WIDE R10, R167, 0x4, R4 ;  /* 0x00000004a70a7825 */ /* 0x000fe400078e0204 */
[----:B--2---:R1:W-:Y:S01]  /*5f6a0*/  @P4 STG.E desc[UR4][R12.64], R164 ;  /* 0x000000a40c004986 */ /* 0x0043e2000c101904 */
[C---:B------:R-:W-:Y:S01]  /*5f6b0*/  ISETP.LT.AND P3, PT, R8.reuse, UR6, !P3 ;  /* 0x0000000608007c0c */ /* 0x040fe2000df61270 */
[----:B------:R-:W-:Y:S01]  /*5f6c0*/  ULDC UR8, c[0x0][0x22c] ;  /* 0x00008b0000087ab9 */ /* 0x000fe20000000800 */
[----:B------:R-:W-:Y:S01]  /*5f6d0*/  ISETP.LT.AND P4, PT, R7, UR6, !P5 ;  /* 0x0000000607007c0c */ /* 0x000fe2000ef81270 */
[----:B-1----:R-:W2:Y:S04]  /*5f6e0*/  LDL.LU R164, [R1+0x244] ;  /* 0x0002440001a47983 */ /* 0x002ea80000300800 */
[----:B------:R-:W2:Y:S01]  /*5f6f0*/  LDL.LU R167, [R1+0x13d8] ;  /* 0x0013d80001a77983 */ /* 0x000ea20000300800 */
[----:B------:R-:W-:Y:S01]  /*5f700*/  ISETP.LT.AND P5, PT, R8, UR6, !P5 ;  /* 0x0000000608007c0c */ /* 0x000fe2000efa1270 */
[----:B----4-:R-:W-:-:S02]  /*5f710*/  IMAD.WIDE R12, R166, 0x4, R2 ;  /* 0x00000004a60c7825 */ /* 0x010fc400078e0202 */
[----:B------:R1:W-:Y:S04]  /*5f720*/  @P0 STG.E desc[UR4][R10.64], R16 ;  /* 0x000000100a000986 */ /* 0x0003e8000c101904 */
[----:B------:R4:W-:Y:S04]  /*5f730*/  @P6 STG.E desc[UR4][R12.64], R228 ;  /* 0x000000e40c006986 */ /* 0x0009e8000c101904 */
[----:B-1----:R-:W2:Y:S04]  /*5f740*/  LDL.LU R16, [R1+0x234] ;  /* 0x0002340001107983 */ /* 0x002ea80000300800 */
[----:B----4-:R-:W4:Y:S01]  /*5f750*/  LDL.LU R228, [R1+0xe88] ;  /* 0x000e880001e47983 */ /* 0x010f220000300800 */
[----:B------:R-:W-:-:S03]  /*5f760*/  IMAD.WIDE R10, R166, 0x4, R4 ;  /* 0x00000004a60a7825 */ /* 0x000fc600078e0204 */
[----:B------:R-:W4:Y:S01]  /*5f770*/  LDL.LU R166, [R1+0x13dc] ;  /* 0x0013dc0001a67983 */ /* 0x000f220000300800 */
[----:B------:R-:W-:-:S03]  /*5f780*/  IMAD.WIDE R12, R165, 0x4, R2 ;  /* 0x00000004a50c7825 */ /* 0x000fc600078e0202 */
[----:B------:R1:W-:Y:S04]  /*5f790*/  @P3 STG.E desc[UR4][R10.64], R15 ;  /* 0x0000000f0a003986 */ /* 0x0003e8000c101904 */
[----:B------:R1:W-:Y:S04]  /*5f7a0*/  @P4 STG.E desc[UR4][R12.64], R23 ;  /* 0x000000170c004986 */ /* 0x0003e8000c101904 */
[----:B------:R-:W4:Y:S01]  /*5f7b0*/  LDL.LU R14, [R1+0x648] ;  /* 0x00064800010e7983 */ /* 0x000f220000300800 */
[----:B-1----:R-:W-:-:S03]  /*5f7c0*/  IMAD.WIDE R10, R165, 0x4, R4 ;  /* 0x00000004a50a7825 */ /* 0x002fc600078e0204 */
[----:B------:R-:W4:Y:S04]  /*5f7d0*/  LDL.LU R23, [R1+0x248] ;  /* 0x0002480001177983 */ /* 0x000f280000300800 */
[----:B------:R-:W4:Y:S04]  /*5f7e0*/  LDL.LU R165, [R1+0x13e0] ;  /* 0x0013e00001a57983 */ /* 0x000f280000300800 */
[----:B------:R-:W4:Y:S04]  /*5f7f0*/  LDL.LU R15, [R1+0x238] ;  /* 0x00023800010f7983 */ /* 0x000f280000300800 */
[----:B---3--:R1:W-:Y:S04]  /*5f800*/  @P5 STG.E desc[UR4][R10.64], R22 ;  /* 0x000000160a005986 */ /* 0x0083e8000c101904 */
[----:B-1----:R-:W3:Y:S01]  /*5f810*/  LDL.LU R22, [R1+0xe8c] ;  /* 0x000e8c0001167983 */ /* 0x002ee20000300800 */
[----:B------:R-:W-:-:S04]  /*5f820*/  IADD3 R0, R6, 0x123, RZ ;  /* 0x0000012306007810 */ /* 0x000fc80007ffe0ff */
        /* <DEDUP_REMOVED lines=33> */
[----:B-1----:R-:W-:-:S04]  /*5fa40*/  IMAD.WIDE R10, R166, 0x4, R4 ;  /* 0x00000004a60a7825 */ /* 0x002fc800078e0204 */
[C---:B------:R-:W-:Y:S01]  /*5fa50*/  IMAD.WIDE R12, R165.reuse, 0x4, R2 ;  /* 0x00000004a50c7825 */ /* 0x040fe200078e0202 */
[----:B------:R-:W4:Y:S04]  /*5fa60*/  LDL.LU R23, [R1+0xe90] ;  /* 0x000e900001177983 */ /* 0x000f280000300800 */
[----:B------:R-:W4:Y:S04]  /*5fa70*/  LDL.LU R166, [R1+0x13ec] ;  /* 0x0013ec0001a67983 */ /* 0x000f280000300800 */
[----:B------:R1:W-:Y:S02]  /*5fa80*/  @P5 STG.E desc[UR4][R10.64], R15 ;  /* 0x0000000f0a005986 */ /* 0x0003e4000c101904 */
[----:B-1----:R-:W-:-:S02]  /*5fa90*/  IMAD.WIDE R10, R165, 0x4, R4 ;  /* 0x00000004a50a7825 */ /* 0x002fc400078e0204 */
        /* <DEDUP_REMOVED lines=128> */
[----:B------:R-:W-:Y:S01]  /*602a0*/  ISETP.LT.AND P5, PT, R8, UR6, !P5 ;  /* 0x0000000608007c0c */ /* 0x000fe2000efa1270 */
[----:B--2---:R1:W-:Y:S01]  /*602b0*/  @P4 STG.E desc[UR4][R12.64], R164 ;  /* 0x000000a40c004986 */ /* 0x0043e2000c101904 */
[----:B------:R-:W-:Y:S01]  /*602c0*/  ISETP.LT.AND P4, PT, R7, UR6, !P0 ;  /* 0x0000000607007c0c */ /* 0x000fe2000c781270 */
[----:B------:R-:W-:Y:S01]  /*602d0*/  VIADD R0, R6, 0x133 ;  /* 0x0000013306007836 */ /* 0x000fe20000000000 */
[----:B------:R-:W-:Y:S01]  /*602e0*/  ISETP.LT.AND P0, PT, R8, UR6, !P0 ;  /* 0x0000000608007c0c */ /* 0x000fe2000c701270 */
[----:B------:R-:W-:Y:S01]  /*602f0*/  ULDC UR8, c[0x0][0x22c] ;  /* 0x00008b0000087ab9 */ /* 0x000fe20000000800 */
[----:B-1----:R-:W2:Y:S04]  /*60300*/  LDL.LU R164, [R1+0x254] ;  /* 0x0002540001a47983 */ /* 0x002ea80000300800 */
[----:B------:R-:W2:Y:S01]  /*60310*/  LDL.LU R167, [R1+0x1418] ;  /* 0x0014180001a77983 */ /* 0x000ea20000300800 */
[----:B----4-:R-:W-:-:S03]  /*60320*/  IMAD.WIDE R12, R166, 0x4, R2 ;  /* 0x00000004a60c7825 */ /* 0x010fc600078e0202 */
        /* <DEDUP_REMOVED lines=16> */
[----:B------:R-:W-:Y:S01]  /*60430*/  ISETP.GE.AND P3, PT, R0, UR8, PT ;  /* 0x0000000800007c0c */ /* 0x000fe2000bf66270 */
[----:B------:R-:W-:Y:S01]  /*60440*/  VIADD R0, R6, 0x134 ;  /* 0x0000013406007836 */ /* 0x000fe20000000000 */
[----:B------:R-:W-:-:S02]  /*60450*/  ULDC UR8, c[0x0][0x22c] ;  /* 0x00008b0000087ab9 */ /* 0x000fc40000000800 */
        /* <DEDUP_REMOVED lines=12> */
[----:B------:R-:W-:Y:S01]  /*60520*/  ULDC UR8, c[0x0][0x22c] ;  /* 0x00008b0000087ab9 */ /* 0x000fe20000000800 */
[----:B--2---:R1:W-:Y:S01]  /*60530*/  @P6 STG.E desc[UR4][R12.64], R164 ;  /* 0x000000a40c006986 */ /* 0x0043e2000c101904 */
[----:B------:R-:W-:Y:S02]  /*60540*/  ISETP.LT.AND P6, PT, R7, UR6, !P0 ;  /* 0x0000000607007c0c */ /* 0x000fe4000c7c1270 */
        /* <DEDUP_REMOVED lines=612> */
[----:B------:R-:W-:Y:S01]  /*62b90*/  ISETP.LT.AND P4, PT, R7, UR6, !P0 ;  /* 0x0000000607007c0c */ /* 0x000fe2000c781270 */
[----:B-1----:R-:W2:Y:S02]  /*62ba0*/  LDL.LU R165, [R1+0x14f4] ;  /* 0x0014f40001a57983 */ /* 0x002ea40000300800 */
[----:B------:R-:W-:Y:S02]  /*62bb0*/  IMAD.WIDE R10, R164, 0x4, R4 ;  /* 0x00000004a40a7825 */ /* 0x000fe400078e0204 */
[----:B------:R-:W2:Y:S04]  /*62bc0*/  LDL.LU R15, [R1+0x2c0] ;  /* 0x0002c000010f7983 */ /* 0x000ea80000300800 */
[----:B------:R-:W2:Y:S01]  /*62bd0*/  LDL.LU R164, [R1+0xf14] ;  /* 0x000f140001a47983 */ /* 0x000ea20000300800 */
[----:B------:R-:W-:-:S02]  /*62be0*/  ISETP.GE.AND P3, PT, R0, UR8, PT ;  /* 0x0000000800007c0c */ /* 0x000fc4000bf66270 */
        /* <DEDUP_REMOVED lines=33> */
[----:B------:R-:W-:Y:S01]  /*62e00*/  ISETP.LT.AND P6, PT, R7, UR6, !P0 ;  /* 0x0000000607007c0c */ /* 0x000fe2000c7c1270 */
[----:B-1----:R-:W-:Y:S02]  /*62e10*/  IMAD.WIDE R10, R165, 0x4, R4 ;  /* 0x00000004a50a7825 */ /* 0x002fe400078e0204 */
[----:B------:R-:W3:Y:S04]  /*62e20*/  LDL.LU R165, [R1+0x2d8] ;  /* 0x0002d80001a57983 */ /* 0x000ee80000300800 */
[----:B--2---:R-:W2:Y:S01]  /*62e30*/  LDL.LU R164, [R1+0x1504] ;  /* 0x0015040001a47983 */ /* 0x004ea20000300800 */
[----:B------:R-:W-:-:S03]  /*62e40*/  ISETP.GE.AND P3, PT, R0, UR8, PT ;  /* 0x0000000800007c0c */ /* 0x000fc6000bf66270 */
[----:B------:R-:W2:Y:S01]  /*62e50*/  LDL.LU R15, [R1+0x2c8] ;  /* 0x0002c800010f7983 */ /* 0x000ea20000300800 */
[----:B------:R-:W-:-:S03]  /*62e60*/  ISETP.LT.AND P0, PT, R8, UR6, !P0 ;  /* 0x0000000608007c0c */ /* 0x000fc6000c701270 */
[----:B----4-:R1:W-:Y:S01]  /*62e70*/  @P5 STG.E desc[UR4][R10.64], R16 ;  /* 0x000000100a005986 */ /* 0x0103e2000c101904 */
[----:B------:R-:W-:Y:S01]  /*62e80*/  ISETP.LT.AND P4, PT, R7, UR6, !P3 ;  /* 0x0000000607007c0c */ /* 0x000fe2000df81270 */
[C---:B------:R-:W-:Y:S01]  /*62e90*/  IMAD.WIDE R12, R229.reuse, 0x4, R2 ;  /* 0x00000004e50c7825 */ /* 0x040fe200078e0202 */
[----:B------:R-:W-:Y:S01]  /*62ea0*/  ULDC UR8, c[0x0][0x22c] ;  /* 0x00008b0000087ab9 */ /* 0x000fe20000000800 */
[----:B-1----:R-:W4:Y:S02]  /*62eb0*/  LDL.LU R16, [R1+0xf1c] ;  /* 0x000f1c0001107983 */ /* 0x002f240000300800 */
[----:B------:R-:W-:Y:S02]  /*62ec0*/  IMAD.WIDE R10, R229, 0x4, R4 ;  /* 0x00000004e50a7825 */ /* 0x000fe400078e0204 */
        /* <DEDUP_REMOVED lines=24> */
[----:B------:R2:W-:Y:S03]  /*63050*/  @P6 STG.E desc[UR4][R12.64], R165 ;  /* 0x000000a50c006986 */ /* 0x0005e6000c101904 */
[----:B------:R-:W-:Y:S01]  /*63060*/  ISETP.GE.AND P3, PT, R0, UR8, PT ;  /* 0x0000000800007c0c */ /* 0x000fe2000bf66270 */
[----:B-1----:R-:W-:-:S04]  /*63070*/  IMAD.WIDE R10, R166, 0x4, R4 ;  /* 0x00000004a60a7825 */ /* 0x002fc800078e0204 */
[----:B--2---:R-:W-:Y:S01]  /*63080*/  IMAD.WIDE R12, R164, 0x4, R2 ;  /* 0x00000004a40c7825 */ /* 0x004fe200078e0202 */
[----:B------:R-:W2:Y:S01]  /*63090*/  LDL.LU R165, [R1+0xf20] ;  /* 0x000f200001a57983 */ /* 0x000ea20000300800 */
[----:B------:R-:W-:-:S03]  /*630a0*/  ULDC UR8, c[0x0][0x22c] ;  /* 0x00008b0000087ab9 */ /* 0x000fc60000000800 */
[----:B------:R1:W-:Y:S01]  /*630b0*/  @P5 STG.E desc[UR4][R10.64], R15 ;  /* 0x0000000f0a005986 */ /* 0x0003e2000c101904 */
[----:B------:R-:W-:-:S03]  /*630c0*/  ISETP.LT.AND P6, PT, R7, UR6, !P3 ;  /* 0x0000000607007c0c */ /* 0x000fc6000dfc1270 */
[----:B------:R-:W2:Y:S01]  /*630d0*/  LDL.LU R166, [R1+0x1514] ;  /* 0x0015140001a67983 */ /* 0x000ea20000300800 */
[----:B------:R-:W-:Y:S01]  /*630e0*/  ISETP.LT.AND P3, PT, R8, UR6, !P3 ;  /* 0x0000000608007c0c */ /* 0x000fe2000df61270 */
[----:B-1----:R-:W-:Y:S02]  /*630f0*/  IMAD.WIDE R10, R164, 0x4, R4 ;  /* 0x00000004a40a7825 */ /* 0x002fe400078e0204 */
[----:B----4-:R1:W-:Y:S04]  /*63100*/  @P4 STG.E desc[UR4][R12.64], R16 ;  /* 0x000000100c004986 */ /* 0x0103e8000c101904 */
[----:B------:R4:W-:Y:S04]  /*63110*/  @P0 STG.E desc[UR4][R10.64], R229 ;  /* 0x000000e50a000986 */ /* 0x0009e8000c101904 */
[----:B-1----:R-:W2:Y:S04]  /*63120*/  LDL.LU R16, [R1+0xae0] ;  /* 0x000ae00001107983 */ /* 0x002ea80000300800 */
[----:B------:R-:W2:Y:S04]  /*63130*/  LDL.LU R164, [R1+0x6e0] ;  /* 0x0006e00001a47983 */ /* 0x000ea80000300800 */
[----:B----4-:R-:W4:Y:S01]  /*63140*/  LDL.LU R229, [R1+0x1520] ;  /* 0x0015200001e57983 */ /* 0x010f220000300800 */
[----:B------:R-:W-:-:S03]  /*63150*/  IMAD.WIDE R12, R23, 0x4, R2 ;  /* 0x00000004170c7825 */ /* 0x000fc600078e0202 */
[----:B------:R-:W4:Y:S01]  /*63160*/  LDL.LU R15, [R1+0xad0] ;  /* 0x000ad000010f7983 */ /* 0x000f220000300800 */
[----:B------:R-:W-:-:S03]  /*63170*/  IMAD.WIDE R10, R23, 0x4, R4 ;  /* 0x00000004170a7825 */ /* 0x000fc600078e0204 */
        /* <DEDUP_REMOVED lines=24> */
[----:B-1----:R-:W2:Y:S01]  /*63300*/  LDL.LU R165, [R1+0x6e4] ;  /* 0x0006e40001a57983 */ /* 0x002ea20000300800 */
[----:B------:R-:W-:-:S03]  /*63310*/  IMAD.WIDE R12, R166, 0x4, R2 ;  /* 0x00000004a60c7825 */ /* 0x000fc600078e0202 */
[----:B------:R-:W2:Y:S04]  /*63320*/  LDL.LU R167, [R1+0x152c] ;  /* 0x00152c0001a77983 */ /* 0x000ea80000300800 */
[----:B------:R1:W-:Y:S04]  /*63330*/  @P5 STG.E desc[UR4][R10.64], R16 ;  /* 0x000000100a005986 */ /* 0x0003e8000c101904 */
[----:B------:R4:W-:Y:S04]  /*63340*/  @P6 STG.E desc[UR4][R12.64], R164 ;  /* 0x000000a40c006986 */ /* 0x0009e8000c101904 */
[----:B-1----:R-:W2:Y:S01]  /*63350*/  LDL.LU R16, [R1+0xad4] ;  /* 0x000ad40001107983 */ /* 0x002ea20000300800 */
[----:B------:R-:W-:-:S03]  /*63360*/  IMAD.WIDE R10, R166, 0x4, R4 ;  /* 0x00000004a60a7825 */ /* 0x000fc600078e0204 */
[----:B----4-:R-:W4:Y:S01]  /*63370*/  LDL.LU R164, [R1+0xf28] ;  /* 0x000f280001a47983 */ /* 0x010f220000300800 */
[----:B------:R-:W-:-:S03]  /*63380*/  IMAD.WIDE R12, R229, 0x4, R2 ;  /* 0x00000004e50c7825 */ /* 0x000fc600078e0202 */
[----:B------:R-:W4:Y:S04]  /*63390*/  LDL.LU R166, [R1+0x1530] ;  /* 0x0015300001a67983 */ /* 0x000f280000300800 */
        /* <DEDUP_REMOVED lines=18> */
[----:B------:R-:W-:Y:S02]  /*634c0*/  ULDC UR8, c[0x0][0x22c] ;  /* 0x00008b0000087ab9 */ /* 0x000fe40000000800 */
[----:B------:R-:W-:Y:S01]  /*634d0*/  ISETP.GE.AND P3, PT, R0, UR8, PT ;  /* 0x0000000800007c0c */ /* 0x000fe2000bf66270 */
[----:B------:R-:W-:Y:S01]  /*634e0*/  IMAD.WIDE R10, R228, 0x4, R4 ;  /* 0x00000004e40a7825 */ /* 0x000fe200078e0204 */
[----:B------:R-:W-:Y:S01]  /*634f0*/  ISETP.LT.AND P0, PT, R8, UR6, !P0 ;  /* 0x0000000608007c0c */ /* 0x000fe2000c701270 */
[----:B------:R-:W-:Y:S01]  /*63500*/  ULDC UR8, c[0x0][0x22c] ;  /* 0x00008b0000087ab9 */ /* 0x000fe20000000800 */
[----:B------:R-:W3:Y:S01]  /*63510*/  LDL.LU R228, [R1+0xaec] ;  /* 0x000aec0001e47983 */ /* 0x000ee20000300800 */
[----:B------:R-:W-:-:S03]  /*63520*/  VIADD R0, R6, 0x176 ;  /* 0x0000017606007836 */ /* 0x000fc60000000000 */
[----:B--2---:R1:W-:Y:S01]  /*63530*/  @P6 STG.E desc[UR4][R12.64], R165 ;  /* 0x000000a50c006986 */ /* 0x0043e2000c101904 */
[----:B------:R-:W-:Y:S02]  /*63540*/  ISETP.LT.AND P6, PT, R7, UR6, !P3 ;  /* 0x0000000607007c0c */ /* 0x000fe4000dfc1270 */
[----:B------:R-:W-:Y:S01]  /*63550*/  ISETP.LT.AND P3, PT, R8, UR6, !P3 ;  /* 0x0000000608007c0c */ /* 0x000fe2000df61270 */
[----:B-1----:R-:W-:Y:S01]  /*63560*/  IMAD.WIDE R12, R167, 0x4, R2 ;  /* 0x00000004a70c7825 */ /* 0x002fe200078e0202 */
[----:B------:R-:W2:Y:S04]  /*63570*/  LDL.LU R165, [R1+0x1540] ;  /* 0x0015400001a57983 */ /* 0x000ea80000300800 */
[----:B------:R1:W-:Y:S01]  /*63580*/  @P5 STG.E desc[UR4][R10.64], R16 ;  /* 0x000000100a005986 */ /* 0x0003e2000c101904 */
[----:B------:R-:W-:-:S03]  /*63590*/  ISETP.GE.AND P5, PT, R0, UR8, PT ;  /* 0x0000000800007c0c */ /* 0x000fc6000bfa6270 */
[----:B----4-:R4:W-:Y:S01]  /*635a0*/  @P4 STG.E desc[UR4][R12.64], R164 ;  /* 0x000000a40c004986 */ /* 0x0109e2000c101904 */
[----:B------:R-:W-:Y:S01]  /*635b0*/  ISETP.LT.AND P4, PT, R7, UR6, !P5 ;  /* 0x0000000607007c0c */ /* 0x000fe2000ef81270 */
[----:B-1----:R-:W-:Y:S02]  /*635c0*/  IMAD.WIDE R10, R167, 0x4, R4 ;  /* 0x00000004a70a7825 */ /* 0x002fe400078e0204 */
[----:B------:R-:W2:Y:S01]  /*635d0*/  LDL.LU R16, [R1+0x6ec] ;  /* 0x0006ec0001107983 */ /* 0x000ea20000300800 */
[----:B------:R-:W-:Y:S01]  /*635e0*/  ULDC UR8, c[0x0][0x22c] ;  /* 0x00008b0000087ab9 */ /* 0x000fe20000000800 */
[C---:B----4-:R-:W-:Y:S02]  /*635f0*/  IMAD.WIDE R12, R166.reuse, 0x4, R2 ;  /* 0x00000004a60c7825 */ /* 0x050fe400078e0202 */
[----:B------:R-:W4:Y:S04]  /*63600*/  LDL.LU R164, [R1+0xadc] ;  /* 0x000adc0001a47983 */ /* 0x000f280000300800 */
[----:B------:R-:W4:Y:S04]  /*63610*/  LDL.LU R167, [R1+0x1548] ;  /* 0x0015480001a77983 */ /* 0x000f280000300800 */
[----:B------:R1:W-:Y:S04]  /*63620*/  @P0 STG.E desc[UR4][R10.64], R14 ;  /* 0x0000000e0a000986 */ /* 0x0003e8000c101904 */
[----:B------:R1:W-:Y:S02]  /*63630*/  @P6 STG.E desc[UR4][R12.64], R23 ;  /* 0x000000170c006986 */ /* 0x0003e4000c101904 */
[----:B-1----:R-:W-:-:S04]  /*63640*/  IMAD.WIDE R10, R166, 0x4, R4 ;  /* 0x00000004a60a7825 */ /* 0x002fc800078e0204 */
[----:B------:R-:W-:Y:S01]  /*63650*/  IMAD.WIDE R12, R229, 0x4, R2 ;  /* 0x00000004e50c7825 */ /* 0x000fe200078e0202 */
[----:B------:R-:W4:Y:S04]  /*63660*/  LDL.LU R23, [R1+0xf30] ;  /* 0x000f300001177983 */ /* 0x000f280000300800 */
[----:B------:R-:W-:Y:S04]  /*63670*/  @P3 STG.E desc[UR4][R10.64], R15 ;  /* 0x0000000f0a003986 */ /* 0x000fe8000c101904 */
[----:B------:R-:W4:Y:S04]  /*63680*/  LDL.LU R166, [R1+0x1550] ;  /* 0x0015500001a67983 */ /* 0x000f280000300800 */
[----:B---3--:R1:W-:Y:S04]  /*63690*/  @P4 STG.E desc[UR4][R12.64], R22 ;  /* 0x000000160c004986 */ /* 0x0083e8000c101904 */
[----:B-1----:R-:W3:Y:S01]  /*636a0*/  LDL.LU R22, [R1+0xaf0] ;  /* 0x000af00001167983 */ /* 0x002ee20000300800 */
[----:B------:R-:W-:Y:S01]  /*636b0*/  VIADD R0, R6, 0x177 ;  /* 0x0000017706007836 */ /* 0x000fe20000000000 */
[----:B------:R-:W-:-:S04]  /*636c0*/  ISETP.LT.AND P5, PT, R8, UR6, !P5 ;  /* 0x0000000608007c0c */ /* 0x000fc8000efa1270 */
[----:B------:R-:W-:Y:S01]  /*636d0*/  ISETP.GE.AND P0, PT, R0, UR8, PT ;  /* 0x0000000800007c0c */ /* 0x000fe2000bf06270 */
[----:B------:R-:W-:Y:S01]  /*636e0*/  VIADD R0, R6, 0x178 ;  /* 0x0000017806007836 */ /* 0x000fe20000000000 */
[----:B------:R-:W-:Y:S02]  /*636f0*/  ULDC UR8, c[0x0][0x22c] ;  /* 0x00008b0000087ab9 */ /* 0x000fe40000000800 */
[----:B------:R-:W-:Y:S02]  /*63700*/  ISETP.LT.AND P6, PT, R7, UR6, !P0 ;  /* 0x0000000607007c0c */ /* 0x000fe4000c7c1270 */
[----:B------:R-:W-:Y:S01]  /*63710*/  ISETP.LT.AND P0, PT, R8, UR6, !P0 ;  /* 0x0000000608007c0c */ /* 0x000fe2000c701270 */
[----:B------:R-:W-:Y:S01]  /*63720*/  IMAD.WIDE R10, R229, 0x4, R4 ;  /* 0x00000004e50a7825 */ /* 0x000fe200078e0204 */
[----:B------:R-:W-:Y:S01]  /*63730*/  ISETP.GE.AND P3, PT, R0, UR8, PT ;  /* 0x0000000800007c0c */ /* 0x000fe2000bf66270 */
[----:B------:R-:W3:Y:S01]  /*63740*/  LDL.LU R229, [R1+0x2e0] ;  /* 0x0002e00001e57983 */ /* 0x000ee20000300800 */
[----:B------:R-:W-:-:S02]  /*63750*/  ULDC UR8, c[0x0][0x22c] ;  /* 0x00008b0000087ab9 */ /* 0x000fc40000000800 */
[----:B------:R-:W-:Y:S01]  /*63760*/  ISETP.LT.AND P4, PT, R7, UR6, !P3 ;  /* 0x0000000607007c0c */ /* 0x000fe2000df81270 */
[----:B------:R1:W-:Y:S01]  /*63770*/  @P5 STG.E desc[UR4][R10.64], R228 ;  /* 0x000000e40a005986 */ /* 0x0003e2000c101904 */
[----:B------:R-:W-:Y:S01]  /*63780*/  ISETP.LT.AND P3, PT, R8, UR6, !P3 ;  /* 0x0000000608007c0c */ /* 0x000fe2000df61270 */
[C---:B--2---:R-:W-:Y:S02]  /*63790*/  IMAD.WIDE R12, R165.reuse, 0x4, R2 ;  /* 0x00000004a50c7825 */ /* 0x044fe400078e0202 */
[----:B-1----:R-:W2:Y:S02]  /*637a0*/  LDL.LU R228, [R1+0x1554] ;  /* 0x0015540001e47983 */ /* 0x002ea40000300800 */
[----:B------:R-:W-:Y:S02]  /*637b0*/  IMAD.WIDE R10, R165, 0x4, R4 ;  /* 0x00000004a50a7825 */ /* 0x000fe400078e0204 */
[----:B------:R-:W2:Y:S04]  /*637c0*/  LDL.LU R15, [R1+0x6f0] ;  /* 0x0006f000010f7983 */ /* 0x000ea80000300800 */
[----:B------:R-:W2:Y:S04]  /*637d0*/  LDL.LU R165, [R1+0xf34] ;  /* 0x000f340001a57983 */ /* 0x000ea80000300800 */
[----:B------:R1:W-:Y:S04]  /*637e0*/  @P6 STG.E desc[UR4][R12.64], R16 ;  /* 0x000000100c006986 */ /* 0x0003e8000c101904 */
[----:B----4-:R4:W-:Y:S01]  /*637f0*/  @P0 STG.E desc[UR4][R10.64], R164 ;  /* 0x000000a40a000986 */ /* 0x0109e2000c101904 */
[----:B-1----:R-:W-:-:S03]  /*63800*/  IMAD.WIDE R12, R167, 0x4, R2 ;  /* 0x00000004a70c7825 */ /* 0x002fc600078e0202 */
[----:B----4-:R-:W4:Y:S01]  /*63810*/  LDL.LU R164, [R1+0x155c] ;  /* 0x00155c0001a47983 */ /* 0x010f220000300800 */
[----:B------:R-:W-:-:S03]  /*63820*/  IMAD.WIDE R10, R167, 0x4, R4 ;  /* 0x00000004a70a7825 */ /* 0x000fc600078e0204 */
[----:B------:R-:W4:Y:S04]  /*63830*/  LDL.LU R16, [R1+0xaf4] ;  /* 0x000af40001107983 */ /* 0x000f280000300800 */
[----:B------:R1:W-:Y:S04]  /*63840*/  @P4 STG.E desc[UR4][R12.64], R23 ;  /* 0x000000170c004986 */ /* 0x0003e8000c101904 */
[----:B-1----:R-:W4:Y:S04]  /*63850*/  LDL.LU R23, [R1+0x2e4] ;  /* 0x0002e40001177983 */ /* 0x002f280000300800 */
        /* <DEDUP_REMOVED lines=8> */
[----:B------:R-:W-:Y:S01]  /*638e0*/  ISETP.GE.AND P0, PT, R0, UR8, PT ;  /* 0x0000000800007c0c */ /* 0x000fe2000bf06270 */
[----:B------:R-:W-:Y:S01]  /*638f0*/  VIADD R0, R6, 0x17b ;  /* 0x0000017b06007836 */ /* 0x000fe20000000000 */
[----:B------:R-:W-:Y:S01]  /*63900*/  ISETP.LT.AND P5, PT, R8, UR6, !P5 ;  /* 0x0000000608007c0c */ /* 0x000fe2000efa1270 */
[----:B------:R-:W-:Y:S01]  /*63910*/  IMAD.WIDE R12, R166, 0x4, R2 ;  /* 0x00000004a60c7825 */ /* 0x000fe200078e0202 */
[----:B------:R-:W-:Y:S01]  /*63920*/  ISETP.LT.AND P4, PT, R7, UR6, !P0 ;  /* 0x0000000607007c0c */ /* 0x000fe2000c781270 */
[----:B------:R-:W-:-:S02]  /*63930*/  ULDC UR8, c[0x0][0x22c] ;  /* 0x00008b0000087ab9 */ /* 0x000fc40000000800 */
[----:B------:R-:W-:Y:S01]  /*63940*/  ISETP.GE.AND P3, PT, R0, UR8, PT ;  /* 0x0000000800007c0c */ /* 0x000fe2000bf66270 */
[----:B------:R-:W-:Y:S01]  /*63950*/  IMAD.WIDE R10, R166, 0x4, R4 ;  /* 0x00000004a60a7825 */ /* 0x000fe200078e0204 */
[----:B------:R-:W-:Y:S01]  /*63960*/  ISETP.LT.AND P0, PT, R8, UR6, !P0 ;  /* 0x0000000608007c0c */ /* 0x000fe2000c701270 */
[----:B------:R-:W-:Y:S01]  /*63970*/  ULDC UR8, c[0x0][0x22c] ;  /* 0x00008b0000087ab9 */ /* 0x000fe20000000800 */
[----:B------:R1:W-:Y:S01]  /*63980*/  @P6 STG.E desc[UR4][R12.64], R229 ;  /* 0x000000e50c006986 */ /* 0x0003e2000c101904 */
[----:B------:R-:W-:-:S03]  /*63990*/  ISETP.LT.AND P6, PT, R7, UR6, !P3 ;  /* 0x0000000607007c0c */ /* 0x000fc6000dfc1270 */
[----:B--2---:R2:W-:Y:S01]  /*639a0*/  @P5 STG.E desc[UR4][R10.64], R15 ;  /* 0x0000000f0a005986 */ /* 0x0045e2000c101904 */
[----:B------:R-:W-:-:S03]  /*639b0*/  ISETP.LT.AND P3, PT, R8, UR6, !P3 ;  /* 0x0000000608007c0c */ /* 0x000fc6000df61270 */
[----:B-1----:R-:W3:Y:S01]  /*639c0*/  LDL.LU R229, [R1+0xf38] ;  /* 0x000f380001e57983 */ /* 0x002ee20000300800 */
[----:B------:R-:W-:-:S03]  /*639d0*/  IMAD.WIDE R12, R228, 0x4, R2 ;  /* 0x00000004e40c7825 */ /* 0x000fc600078e0202 */
[----:B------:R-:W3:Y:S01]  /*639e0*/  LDL.LU R166, [R1+0x1568] ;  /* 0x0015680001a67983 */ /* 0x000ee20000300800 */
[----:B--2---:R-:W-:-:S03]  /*639f0*/  IMAD.WIDE R10, R228, 0x4, R4 ;  /* 0x00000004e40a7825 */ /* 0x004fc600078e0204 */
[----:B------:R-:W2:Y:S04]  /*63a00*/  LDL.LU R14, [R1+0xaf8] ;  /* 0x000af800010e7983 */ /* 0x000ea80000300800 */
[----:B------:R-:W2:Y:S04]  /*63a10*/  LDL.LU R228, [R1+0x2e8] ;  /* 0x0002e80001e47983 */ /* 0x000ea80000300800 */
[----:B------:R1:W-:Y:S04]  /*63a20*/  @P4 STG.E desc[UR4][R12.64], R165 ;  /* 0x000000a50c004986 */ /* 0x0003e8000c101904 */
[----:B-1----:R-:W2:Y:S04]  /*63a30*/  LDL.LU R165, [R1+0x1570] ;  /* 0x0015700001a57983 */ /* 0x002ea80000300800 */
[----:B------:R-:W2:Y:S01]  /*63a40*/  LDL.LU R15, [R1+0x6f8] ;  /* 0x0006f800010f7983 */ /* 0x000ea20000300800 */
[----:B----4-:R-:W-:-:S03]  /*63a50*/  IMAD.WIDE R12, R164, 0x4, R2 ;  /* 0x00000004a40c7825 */ /* 0x010fc600078e0202 */
[----:B------:R1:W-:Y:S02]  /*63a60*/  @P0 STG.E desc[UR4][R10.64], R16 ;  /* 0x000000100a000986 */ /* 0x0003e4000c101904 */
[----:B-1----:R-:W-:Y:S02]  /*63a70*/  IMAD.WIDE R10, R164, 0x4, R4 ;  /* 0x00000004a40a7825 */ /* 0x002fe400078e0204 */
[----:B------:R-:W4:Y:S04]  /*63a80*/  LDL.LU R16, [R1+0xf3c] ;  /* 0x000f3c0001107983 */ /* 0x000f280000300800 */
[----:B------:R-:W4:Y:S04]  /*63a90*/  LDL.LU R164, [R1+0xafc] ;  /* 0x000afc0001a47983 */ /* 0x000f280000300800 */
[----:B------:R1:W-:Y:S04]  /*63aa0*/  @P6 STG.E desc[UR4][R12.64], R23 ;  /* 0x000000170c006986 */ /* 0x0003e8000c101904 */
[----:B-1----:R-:W4:Y:S04]  /*63ab0*/  LDL.LU R23, [R1+0x1574] ;  /* 0x0015740001177983 */ /* 0x002f280000300800 */
        /* <DEDUP_REMOVED lines=16> */
[----:B------:R1:W-:Y:S02]  /*63bc0*/  @P4 STG.E desc[UR4][R12.64], R229 ;  /* 0x000000e50c004986 */ /* 0x0003e4000c101904 */
[----:B------:R-:W-:Y:S01]  /*63bd0*/  VIADD R0, R6, 0x17f ;  /* 0x0000017f06007836 */ /* 0x000fe20000000000 */
[----:B------:R-:W-:Y:S01]  /*63be0*/  ISETP.LT.AND P4, PT, R7, UR6, !P3 ;  /* 0x0000000607007c0c */ /* 0x000fe2000df81270 */
[----:B------:R-:W-:Y:S01]  /*63bf0*/  ULDC UR8, c[0x0][0x22c] ;  /* 0x00008b0000087ab9 */ /* 0x000fe20000000800 */
[----:B------:R-:W3:Y:S04]  /*63c00*/  LDL.LU R167, [R1+0x6fc] ;  /* 0x0006fc0001a77983 */ /* 0x000ee80000300800 */
[----:B--2---:R2:W-:Y:S01]  /*63c10*/  @P5 STG.E desc[UR4][R10.64], R14 ;  /* 0x0000000e0a005986 */ /* 0x0045e2000c101904 */
[----:B------:R-:W-:Y:S01]  /*63c20*/  ISETP.GE.AND P5, PT, R0, UR8, PT ;  /* 0x0000000800007c0c */ /* 0x000fe2000bfa6270 */
[----:B-1----:R-:W-:-:S02]  /*63c30*/  IMAD.WIDE R12, R166, 0x4, R2 ;  /* 0x00000004a60c7825 */ /* 0x002fc400078e0202 */
[----:B------:R-:W3:Y:S01]  /*63c40*/  LDL.LU R229, [R1+0x157c] ;  /* 0x00157c0001e57983 */ /* 0x000ee20000300800 */
[----:B------:R-:W-:Y:S01]  /*63c50*/  ISETP.LT.AND P3, PT, R8, UR6, !P3 ;  /* 0x0000000608007c0c */ /* 0x000fe2000df61270 */
[----:B------:R-:W-:Y:S02]  /*63c60*/  ULDC UR8, c[0x0][0x22c] ;  /* 0x00008b0000087ab9 */ /* 0x000fe40000000800 */
[----:B------:R1:W-:Y:S01]  /*63c70*/  @P6 STG.E desc[UR4][R12.64], R228 ;  /* 0x000000e40c006986 */ /* 0x0003e2000c101904 */
[----:B------:R-:W-:Y:S01]  /*63c80*/  ISETP.LT.AND P6, PT, R7, UR6, !P5 ;  /* 0x0000000607007c0c */ /* 0x000fe2000efc1270 */
[----:B--2---:R-:W-:Y:S02]  /*63c90*/  IMAD.WIDE R10, R166, 0x4, R4 ;  /* 0x00000004a60a7825 */ /* 0x004fe400078e0204 */
[----:B-1----:R-:W2:Y:S02]  /*63ca0*/  LDL.LU R228, [R1+0xf40] ;  /* 0x000f400001e47983 */ /* 0x002ea40000300800 */
[----:B------:R-:W-:-:S02]  /*63cb0*/  IMAD.WIDE R12, R165, 0x4, R2 ;  /* 0x00000004a50c7825 */ /* 0x000fc400078e0202 */
[----:B------:R-:W2:Y:S04]  /*63cc0*/  LDL.LU R166, [R1+0x1580] ;  /* 0x0015800001a67983 */ /* 0x000ea80000300800 */
[----:B------:R1:W-:Y:S02]  /*63cd0*/  @P0 STG.E desc[UR4][R10.64], R15 ;  /* 0x0000000f0a000986 */ /* 0x0003e4000c101904 */
[----:B-1----:R-:W-:Y:S02]  /*63ce0*/  IMAD.WIDE R10, R165, 0x4, R4 ;  /* 0x00000004a50a7825 */ /* 0x002fe400078e0204 */
[----:B------:R-:W2:Y:S04]  /*63cf0*/  LDL.LU R15, [R1+0x700] ;  /* 0x00070000010f7983 */ /* 0x000ea80000300800 */
[----:B------:R-:W2:Y:S04]  /*63d00*/  LDL.LU R165, [R1+0x300] ;  /* 0x0003000001a57983 */ /* 0x000ea80000300800 */
[----:B----4-:R-:W-:Y:S04]  /*63d10*/  @P4 STG.E desc[UR4][R12.64], R16 ;  /* 0x000000100c004986 */ /* 0x010fe8000c101904 */
[----:B------:R1:W-:Y:S04]  /*63d20*/  @P3 STG.E desc[UR4][R10.64], R164 ;  /* 0x000000a40a003986 */ /* 0x0003e8000c101904 */
[----:B-1----:R-:W4:Y:S01]  /*63d30*/  LDL.LU R164, [R1+0x1588] ;  /* 0x0015880001a47983 */ /* 0x002f220000300800 */
[----:B------:R-:W-:-:S05]  /*63d40*/  IMAD.WIDE R12, R23, 0x4, R2 ;  /* 0x00000004170c7825 */ /* 0x000fca00078e0202 */
[----:B---3--:R1:W-:Y:S04]  /*63d50*/  @P6 STG.E desc[UR4][R12.64], R22 ;  /* 0x000000160c006986 */ /* 0x0083e8000c101904 */
[----:B-1----:R-:W3:Y:S01]  /*63d60*/  LDL.LU R22, [R1+0x2f0] ;  /* 0x0002f00001167983 */ /* 0x002ee20000300800 */
[----:B------:R-:W-:Y:S01]  /*63d70*/  VIADD R0, R6, 0x180 ;  /* 0x0000018006007836 */ /* 0x000fe20000000000 */
[----:B------:R-:W-:-:S04]  /*63d80*/  ISETP.LT.AND P5, PT, R8, UR6, !P5 ;  /* 0x0000000608007c0c */ /* 0x000fc8000efa1270 */
[----:B------:R-:W-:Y:S01]  /*63d90*/  ISETP.GE.AND P0, PT, R0, UR8, PT ;  /* 0x0000000800007c0c */ /* 0x000fe2000bf06270 */
[----:B------:R-:W-:Y:S01]  /*63da0*/  VIADD R0, R6, 0x181 ;  /* 0x0000018106007836 */ /* 0x000fe20000000000 */
[----:B------:R-:W-:Y:S02]  /*63db0*/  ULDC UR8, c[0x0][0x22c] ;  /* 0x00008b0000087ab9 */ /* 0x000fe40000000800 */
[----:B------:R-:W-:Y:S01]  /*63dc0*/  ISETP.LT.AND P4, PT, R7, UR6, !P0 ;  /* 0x0000000607007c0c */ /* 0x000fe2000c781270 */
[----:B------:R-:W-:Y:S01]  /*63dd0*/  IMAD.WIDE R10, R23, 0x4, R4 ;  /* 0x00000004170a7825 */ /* 0x000fe200078e0204 */
[----:B------:R-:W-:Y:S01]  /*63de0*/  ISETP.GE.AND P3, PT, R0, UR8, PT ;  /* 0x0000000800007c0c */ /* 0x000fe2000bf66270 */
[----:B------:R-:W4:Y:S01]  /*63df0*/  LDL.LU R23, [R1+0xf44] ;  /* 0x000f440001177983 */ /* 0x000f220000300800 */
[----:B------:R-:W-:-:S03]  /*63e00*/  ISETP.LT.AND P0, PT, R8, UR6, !P0 ;  /* 0x0000000608007c0c */ /* 0x000fc6000c701270 */
[----:B------:R1:W-:Y:S01]  /*63e10*/  @P5 STG.E desc[UR4][R10.64], R167 ;  /* 0x000000a70a005986 */ /* 0x0003e2000c101904 */
[----:B------:R-:W-:Y:S01]  /*63e20*/  ISETP.LT.AND P6, PT, R7, UR6, !P3 ;  /* 0x0000000607007c0c */ /* 0x000fe2000dfc1270 */
[C---:B------:R-:W-:Y:S01]  /*63e30*/  IMAD.WIDE R12, R229.reuse, 0x4, R2 ;  /* 0x00000004e50c7825 */ /* 0x040fe200078e0202 */
[----:B------:R-:W-:Y:S01]  /*63e40*/  ISETP.LT.AND P3, PT, R8, UR6, !P3 ;  /* 0x0000000608007c0c */ /* 0x000fe2000df61270 */
[----:B------:R-:W-:Y:S01]  /*63e50*/  ULDC UR8, c[0x0][0x22c] ;  /* 0x00008b0000087ab9 */ /* 0x000fe20000000800 */
[----:B-1----:R-:W4:Y:S01]  /*63e60*/  LDL.LU R167, [R1+0x1590] ;  /* 0x0015900001a77983 */ /* 0x002f220000300800 */
[----:B------:R-:W-:-:S03]  /*63e70*/  IMAD.WIDE R10, R229, 0x4, R4 ;  /* 0x00000004e50a7825 */ /* 0x000fc600078e0204 */
[----:B------:R-:W4:Y:S04]  /*63e80*/  LDL.LU R16, [R1+0x704] ;  /* 0x0007040001107983 */ /* 0x000f280000300800 */
[----:B--2---:R1:W-:Y:S04]  /*63e90*/  @P4 STG.E desc[UR4][R12.64], R228 ;  /* 0x000000e40c004986 */ /* 0x0043e8000c101904 */
[----:B-1----:R-:W2:Y:S01]  /*63ea0*/  LDL.LU R228, [R1+0x304] ;  /* 0x0003040001e47983 */ /* 0x002ea20000300800 */
[----:B------:R-:W-:-:S03]  /*63eb0*/  IMAD.WIDE R12, R166, 0x4, R2 ;  /* 0x00000004a60c7825 */ /* 0x000fc600078e0202 */
[----:B------:R-:W2:Y:S04]  /*63ec0*/  LDL.LU R229, [R1+0x1598] ;  /* 0x0015980001e57983 */ /* 0x000ea80000300800 */
[----:B------:R-:W2:Y:S04]  /*63ed0*/  LDL.LU R14, [R1+0x2f4] ;  /* 0x0002f400010e7983 */ /* 0x000ea80000300800 */
[----:B------:R1:W-:Y:S04]  /*63ee0*/  @P0 STG.E desc[UR4][R10.64], R15 ;  /* 0x0000000f0a000986 */ /* 0x0003e8000c101904 */
[----:B------:R1:W-:Y:S02]  /*63ef0*/  @P6 STG.E desc[UR4][R12.64], R165 ;  /* 0x000000a50c006986 */ /* 0x0003e4000c101904 */
[----:B-1----:R-:W-:-:S02]  /*63f00*/  IMAD.WIDE R10, R166, 0x4, R4 ;  /* 0x00000004a60a7825 */ /* 0x002fc400078e0204 */
[----:B------:R-:W2:Y:S04]  /*63f10*/  LDL.LU R165, [R1+0xf48] ;  /* 0x000f480001a57983 */ /* 0x000ea80000300800 */
[----:B------:R-:W2:Y:S04]  /*63f20*/  LDL.LU R166, [R1+0x15a0] ;  /* 0x0015a00001a67983 */ /* 0x000ea80000300800 */
        /* <DEDUP_REMOVED lines=10> */
[----:B----4-:R-:W-:Y:S01]  /*63fd0*/  IMAD.WIDE R12, R164, 0x4, R2 ;  /* 0x00000004a40c7825 */ /* 0x010fe200078e0202 */
[----:B------:R-:W-:Y:S01]  /*63fe0*/  ISETP.LT.AND P6, PT, R7, UR6, !P0 ;  /* 0x0000000607007c0c */ /* 0x000fe2000c7c1270 */
[----:B------:R-:W-:-:S02]  /*63ff0*/  ULDC UR8, c[0x0][0x22c] ;  /* 0x00008b0000087ab9 */ /* 0x000fc40000000800 */
[----:B------:R-:W-:Y:S02]  /*64000*/  ISETP.GE.AND P3, PT, R0, UR8, PT ;  /* 0x0000000800007c0c */ /* 0x000fe4000bf66270 */
[----:B------:R-:W-:Y:S02]  /*64010*/  ISETP.LT.AND P0, PT, R8, UR6, !P0 ;  /* 0x0000000608007c0c */ /* 0x000fe4000c701270 */
[----:B------:R1:W-:Y:S01]  /*64020*/  @P4 STG.E desc[UR4][R12.64], R23 ;  /* 0x000000170c004986 */ /* 0x0003e2000c101904 */
[----:B------:R-:W-:Y:S01]  /*64030*/  ISETP.LT.AND P4, PT, R7, UR6, !P3 ;  /* 0x0000000607007c0c */ /* 0x000fe2000df81270 */
[----:B------:R-:W-:Y:S01]  /*64040*/  IMAD.WIDE R10, R164, 0x4, R4 ;  /* 0x00000004a40a7825 */ /* 0x000fe200078e0204 */
[----:B------:R-:W-:Y:S01]  /*64050*/  ISETP.LT.AND P3, PT, R8, UR6, !P3 ;  /* 0x0000000608007c0c */ /* 0x000fe2000df61270 */
[----:B------:R-:W-:Y:S01]  /*64060*/  ULDC UR8, c[0x0][0x22c] ;  /* 0x00008b0000087ab9 */ /* 0x000fe20000000800 */
[----:B-1----:R-:W4:Y:S01]  /*64070*/  LDL.LU R23, [R1+0x308] ;  /* 0x0003080001177983 */ /* 0x002f220000300800 */
[----:B------:R-:W-:-:S03]  /*64080*/  IMAD.WIDE R12, R167, 0x4, R2 ;  /* 0x00000004a70c7825 */ /* 0x000fc600078e0202 */
[----:B------:R-:W4:Y:S04]  /*64090*/  LDL.LU R164, [R1+0x15a4] ;  /* 0x0015a40001a47983 */ /* 0x000f280000300800 */
[----:B------:R-:W4:Y:S04]  /*640a0*/  LDL.LU R15, [R1+0x2f8] ;  /* 0x0002f800010f7983 */ /* 0x000f280000300800 */
[----:B------:R1:W-:Y:S04]  /*640b0*/  @P5 STG.E desc[UR4][R10.64], R16 ;  /* 0x000000100a005986 */ /* 0x0003e8000c101904 */
[----:B--2---:R2:W-:Y:S01]  /*640c0*/  @P6 STG.E desc[UR4][R12.64], R228 ;  /* 0x000000e40c006986 */ /* 0x0045e2000c101904 */
[----:B-1----:R-:W-:-:S03]  /*640d0*/  IMAD.WIDE R10, R167, 0x4, R4 ;  /* 0x00000004a70a7825 */ /* 0x002fc600078e0204 */
[----:B------:R-:W4:Y:S01]  /*640e0*/  LDL.LU R16, [R1+0xf4c] ;  /* 0x000f4c0001107983 */ /* 0x000f220000300800 */
[----:B--2---:R-:W-:-:S03]  /*640f0*/  IMAD.WIDE R12, R229, 0x4, R2 ;  /* 0x00000004e50c7825 */ /* 0x004fc600078e0202 */
        /* <DEDUP_REMOVED lines=14> */
[----:B------:R-:W-:Y:S02]  /*641e0*/  ISETP.LT.AND P5, PT, R8, UR6, !P5 ;  /* 0x0000000608007c0c */ /* 0x000fe4000efa1270 */
[----:B------:R-:W-:Y:S01]  /*641f0*/  ISETP.GE.AND P0, PT, R0, UR8, PT ;  /* 0x0000000800007c0c */ /* 0x000fe2000bf06270 */
[----:B------:R-:W-:Y:S01]  /*64200*/  VIADD R0, R6, 0x187 ;  /* 0x0000018706007836 */ /* 0x000fe20000000000 */
[----:B------:R-:W-:Y:S01]  /*64210*/  ULDC UR8, c[0x0][0x22c] ;  /* 0x00008b0000087ab9 */ /* 0x000fe20000000800 */
[----:B------:R-:W-:Y:S01]  /*64220*/  IMAD.WIDE R12, R166, 0x4, R2 ;  /* 0x00000004a60c7825 */ /* 0x000fe200078e0202 */
[----:B------:R-:W-:-:S02]  /*64230*/  ISETP.LT.AND P4, PT, R7, UR6, !P0 ;  /* 0x0000000607007c0c */ /* 0x000fc4000c781270 */
[----:B------:R-:W-:Y:S01]  /*64240*/  ISETP.LT.AND P0, PT, R8, UR6, !P0 ;  /* 0x0000000608007c0c */ /* 0x000fe2000c701270 */
[----:B------:R-:W-:Y:S01]  /*64250*/  IMAD.WIDE R10, R166, 0x4, R4 ;  /* 0x00000004a60a7825 */ /* 0x000fe200078e0204 */
[----:B------:R-:W-:Y:S01]  /*64260*/  ISETP.GE.AND P3, PT, R0, UR8, PT ;  /* 0x0000000800007c0c */ /* 0x000fe2000bf66270 */
[----:B----4-:R1:W-:Y:S01]  /*64270*/  @P6 STG.E desc[UR4][R12.64], R23 ;  /* 0x000000170c006986 */ /* 0x0103e2000c101904 */
[----:B------:R-:W-:Y:S02]  /*64280*/  ULDC UR8, c[0x0][0x22c] ;  /* 0x00008b0000087ab9 */ /* 0x000fe40000000800 */
[----:B------:R-:W-:Y:S01]  /*64290*/  ISETP.LT.AND P6, PT, R7, UR6, !P3 ;  /* 0x0000000607007c0c */ /* 0x000fe2000dfc1270 */
[----:B------:R4:W-:Y:S04]  /*642a0*/  @P5 STG.E desc[UR4][R10.64], R15 ;  /* 0x0000000f0a005986 */ /* 0x0009e8000c101904 */
[----:B-1----:R-:W3:Y:S01]  /*642b0*/  LDL.LU R23, [R1+0xb00] ;  /* 0x000b000001177983 */ /* 0x002ee20000300800 */
[----:B------:R-:W-:-:S03]  /*642c0*/  IMAD.WIDE R12, R164, 0x4, R2 ;  /* 0x00000004a40c7825 */ /* 0x000fc600078e0202 */
[----:B------:R-:W3:Y:S01]  /*642d0*/  LDL.LU R166, [R1+0x15bc] ;  /* 0x0015bc0001a67983 */ /* 0x000ee20000300800 */
[----:B----4-:R-:W-:-:S03]  /*642e0*/  IMAD.WIDE R10, R164, 0x4, R4 ;  /* 0x00000004a40a7825 */ /* 0x010fc600078e0204 */
[----:B------:R-:W4:Y:S01]  /*642f0*/  LDL.LU R14, [R1+0xc0] ;  /* 0x0000c000010e7983 */ /* 0x000f220000300800 */
[----:B------:R-:W-:-:S03]  /*64300*/  ISETP.LT.AND P3, PT, R8, UR6, !P3 ;  /* 0x0000000608007c0c */ /* 0x000fc6000df61270 */
[----:B------:R1:W-:Y:S04]  /*64310*/  @P4 STG.E desc[UR4][R12.64], R16 ;  /* 0x000000100c004986 */ /* 0x0003e8000c101904 */
[----:B------:R-:W4:Y:S04]  /*64320*/  LDL.LU R164, [R1+0x80] ;  /* 0x0000800001a47983 */ /* 0x000f280000300800 */
[----:B--2---:R2:W-:Y:S01]  /*64330*/  @P0 STG.E desc[UR4][R10.64], R167 ;  /* 0x000000a70a000986 */ /* 0x0045e2000c101904 */
[----:B-1----:R-:W-:-:S03]  /*64340*/  IMAD.WIDE R12, R228, 0x4, R2 ;  /* 0x00000004e40c7825 */ /* 0x002fc600078e0202 */
[----:B--2---:R-:W2:Y:S04]  /*64350*/  LDL.LU R167, [R1+0x15c0] ;  /* 0x0015c00001a77983 */ /* 0x004ea80000300800 */
[----:B------:R-:W2:Y:S01]  /*64360*/  LDL.LU R15, [R1+0x20] ;  /* 0x00002000010f7983 */ /* 0x000ea20000300800 */
[----:B------:R-:W-:-:S03]  /*64370*/  IMAD.WIDE R10, R228, 0x4, R4 ;  /* 0x00000004e40a7825 */ /* 0x000fc600078e0204 */
[----:B------:R1:W-:Y:S04]  /*64380*/  @P6 STG.E desc[UR4][R12.64], R165 ;  /* 0x000000a50c006986 */ /* 0x0003e8000c101904 */
[----:B-1----:R-:W2:Y:S04]  /*64390*/  LDL.LU R165, [R1+0xb04] ;  /* 0x000b040001a57983 */ /* 0x002ea80000300800 */
        /* <DEDUP_REMOVED lines=14> */
[----:B------:R-:W-:Y:S01]  /*64480*/  ULDC UR8, c[0x0][0x22c] ;  /* 0x00008b0000087ab9 */ /* 0x000fe20000000800 */
[----:B------:R-:W-:-:S02]  /*64490*/  ISETP.LT.AND P0, PT, R8, UR6, !P0 ;  /* 0x0000000608007c0c */ /* 0x000fc4000c701270 */
[----:B------:R-:W-:Y:S01]  /*644a0*/  ISETP.GE.AND P3, PT, R0, UR8, PT ;  /* 0x0000000800007c0c */ /* 0x000fe2000bf66270 */
[----:B------:R-:W-:Y:S01]  /*644b0*/  IMAD.WIDE R10, R229, 0x4, R4 ;  /* 0x00000004e50a7825 */ /* 0x000fe200078e0204 */
[----:B------:R1:W-:Y:S01]  /*644c0*/  @P4 STG.E desc[UR4][R12.64], R23 ;  /* 0x000000170c004986 */ /* 0x0003e2000c101904 */
[----:B------:R-:W-:Y:S02]  /*644d0*/  ULDC UR8, c[0x0][0x22c] ;  /* 0x00008b0000087ab9 */ /* 0x000fe40000000800 */
[----:B------:R-:W-:Y:S01]  /*644e0*/  VIADD R0, R6, 0x18b ;  /* 0x0000018b06007836 */ /* 0x000fe20000000000 */
[----:B------:R-:W-:Y:S02]  /*644f0*/  ISETP.LT.AND P4, PT, R7, UR6, !P3 ;  /* 0x0000000607007c0c */ /* 0x000fe4000df81270 */
[----:B------:R-:W-:Y:S01]  /*64500*/  ISETP.LT.AND P3, PT, R8, UR6, !P3 ;  /* 0x0000000608007c0c */ /* 0x000fe2000df61270 */
[----:B----4-:R4:W-:Y:S01]  /*64510*/  @P5 STG.E desc[UR4][R10.64], R14 ;  /* 0x0000000e0a005986 */ /* 0x0109e2000c101904 */
[----:B------:R-:W-:Y:S01]  /*64520*/  ISETP.GE.AND P5, PT, R0, UR8, PT ;  /* 0x0000000800007c0c */ /* 0x000fe2000bfa6270 */
[----:B-1----:R-:W-:-:S02]  /*64530*/  IMAD.WIDE R12, R166, 0x4, R2 ;  /* 0x00000004a60c7825 */ /* 0x002fc400078e0202 */
[----:B------:R-:W3:Y:S01]  /*64540*/  LDL.LU R23, [R1+0xb08] ;  /* 0x000b080001177983 */ /* 0x000ee20000300800 */
[----:B------:R-:W-:-:S03]  /*64550*/  ULDC UR8, c[0x0][0x22c] ;  /* 0x00008b0000087ab9 */ /* 0x000fc60000000800 */
[----:B------:R1:W-:Y:S01]  /*64560*/  @P6 STG.E desc[UR4][R12.64], R164 ;  /* 0x000000a40c006986 */ /* 0x0003e2000c101904 */
[----:B------:R-:W-:Y:S01]  /*64570*/  ISETP.LT.AND P6, PT, R7, UR6, !P5 ;  /* 0x0000000607007c0c */ /* 0x000fe2000efc1270 */
[----:B----4-:R-:W-:Y:S01]  /*64580*/  IMAD.WIDE R10, R166, 0x4, R4 ;  /* 0x00000004a60a7825 */ /* 0x010fe200078e0204 */
[----:B------:R-:W-:Y:S01]  /*64590*/  ISETP.LT.AND P5, PT, R8, UR6, !P5 ;  /* 0x0000000608007c0c */ /* 0x000fe2000efa1270 */
[----:B------:R-:W4:Y:S04]  /*645a0*/  LDL.LU R229, [R1+0x15cc] ;  /* 0x0015cc0001e57983 */ /* 0x000f280000300800 */
[----:B-1----:R-:W4:Y:S01]  /*645b0*/  LDL.LU R164, [R1+0xc8] ;  /* 0x0000c80001a47983 */ /* 0x002f220000300800 */
[----:B--2---:R-:W-:-:S03]  /*645c0*/  IMAD.WIDE R12, R167, 0x4, R2 ;  /* 0x00000004a70c7825 */ /* 0x004fc600078e0202 */
[----:B------:R-:W2:Y:S04]  /*645d0*/  LDL.LU R166, [R1+0x15d4] ;  /* 0x0015d40001a67983 */ /* 0x000ea80000300800 */
[----:B------:R1:W-:Y:S02]  /*645e0*/  @P0 STG.E desc[UR4][R10.64], R15 ;  /* 0x0000000f0a000986 */ /* 0x0003e4000c101904 */
[----:B-1----:R-:W-:Y:S02]  /*645f0*/  IMAD.WIDE R10, R167, 0x4, R4 ;  /* 0x00000004a70a7825 */ /* 0x002fe400078e0204 */
[----:B------:R1:W-:Y:S04]  /*64600*/  @P4 STG.E desc[UR4][R12.64], R165 ;  /* 0x000000a50c004986 */ /* 0x0003e8000c101904 */
[----:B------:R1:W-:Y:S02]  /*64610*/  @P3 STG.E desc[UR4][R10.64], R16 ;  /* 0x000000100a003986 */ /* 0x0003e4000c101904 */
[----:B-1----:R-:W-:-:S02]  /*64620*/  IMAD.WIDE R12, R228, 0x4, R2 ;  /* 0x00000004e40c7825 */ /* 0x002fc400078e0202 */
[----:B------:R-:W2:Y:S04]  /*64630*/  LDL.LU R165, [R1+0xb0c] ;  /* 0x000b0c0001a57983 */ /* 0x000ea80000300800 */
[----:B------:R-:W2:Y:S01]  /*64640*/  LDL.LU R167, [R1+0x15dc] ;  /* 0x0015dc0001a77983 */ /* 0x000ea20000300800 */
[----:B------:R-:W-:-:S03]  /*64650*/  IMAD.WIDE R10, R228, 0x4, R4 ;  /* 0x00000004e40a7825 */ /* 0x000fc600078e0204 */
[----:B------:R-:W2:Y:S04]  /*64660*/  LDL.LU R228, [R1+0x15e4] ;  /* 0x0015e40001e47983 */ /* 0x000ea80000300800 */
[----:B---3--:R-:W-:Y:S04]  /*64670*/  @P6 STG.E desc[UR4][R12.64], R22 ;  /* 0x000000160c006986 */ /* 0x008fe8000c101904 */
[----:B------:R1:W-:Y:S04]  /*64680*/  @P5 STG.E desc[UR4][R10.64], R252 ;  /* 0x000000fc0a005986 */ /* 0x0003e8000c101904 */
[----:B-1----:R-:W3:Y:S01]  /*64690*/  LDL.LU R252, [R1+0x1a78] ;  /* 0x001a780001fc7983 */ /* 0x002ee20000300800 */
[----:B------:R-:W-:-:S05]  /*646a0*/  VIADD R0, R6, 0x18c ;  /* 0x0000018c06007836 */ /* 0x000fca0000000000 */
[----:B------:R-:W-:Y:S01]  /*646b0*/  ISETP.GE.AND P0, PT, R0, UR8, PT ;  /* 0x0000000800007c0c */ /* 0x000fe2000bf06270 */
[----:B------:R-:W-:Y:S01]  /*646c0*/  VIADD R0, R6, 0x18d ;  /* 0x0000018d06007836 */ /* 0x000fe20000000000 */
[----:B------:R-:W-:Y:S02]  /*646d0*/  ULDC UR8, c[0x0][0x22c] ;  /* 0x00008b0000087ab9 */ /* 0x000fe40000000800 */
[----:B------:R-:W-:Y:S02]  /*646e0*/  ISETP.LT.AND P4, PT, R7, UR6, !P0 ;  /* 0x0000000607007c0c */ /* 0x000fe4000c781270 */
[----:B------:R-:W-:Y:S02]  /*646f0*/  ISETP.GE.AND P3, PT, R0, UR8, PT ;  /* 0x0000000800007c0c */ /* 0x000fe4000bf66270 */
[C---:B------:R-:W-:Y:S01]  /*64700*/  ISETP.LT.AND P0, PT, R8.reuse, UR6, !P0 ;  /* 0x0000000608007c0c */ /* 0x040fe2000c701270 */
[----:B----4-:R-:W-:Y:S01]  /*64710*/  IMAD.WIDE R12, R229, 0x4, R2 ;  /* 0x00000004e50c7825 */ /* 0x010fe200078e0202 */
[----:B------:R-:W-:Y:S01]  /*64720*/  ISETP.LT.AND P6, PT, R7, UR6, !P3 ;  /* 0x0000000607007c0c */ /* 0x000fe2000dfc1270 */
[----:B------:R-:W-:Y:S01]  /*64730*/  ULDC UR8, c[0x0][0x22c] ;  /* 0x00008b0000087ab9 */ /* 0x000fe20000000800 */
[----:B------:R-:W-:Y:S01]  /*64740*/  ISETP.LT.AND P3, PT, R8, UR6, !P3 ;  /* 0x0000000608007c0c */ /* 0x000fe2000df61270 */
[----:B------:R-:W-:-:S04]  /*64750*/  IMAD.WIDE R10, R229, 0x4, R4 ;  /* 0x00000004e50a7825 */ /* 0x000fc800078e0204 */
[----:B------:R2:W-:Y:S04]  /*64760*/  @P4 STG.E desc[UR4][R12.64], R23 ;  /* 0x000000170c004986 */ /* 0x0005e8000c101904 */
[----:B------:R1:W-:Y:S04]  /*64770*/  @P0 STG.E desc[UR4][R10.64], R164 ;  /* 0x000000a40a000986 */ /* 0x0003e8000c101904 */
[----:B------:R-:W4:Y:S01]  /*64780*/  LDL.LU R229, [R1+0x15ec] ;  /* 0x0015ec0001e57983 */ /* 0x000f220000300800 */
[----:B--2---:R-:W-:-:S04]  /*64790*/  IMAD.WIDE R12, R166, 0x4, R2 ;  /* 0x00000004a60c7825 */ /* 0x004fc800078e0202 */
[----:B-1----:R-:W-:Y:S01]  /*647a0*/  IMAD.WIDE R10, R166, 0x4, R4 ;  /* 0x00000004a60a7825 */ /* 0x002fe200078e0204 */
[----:B---3--:R1:W-:Y:S04]  /*647b0*/  @P6 STG.E desc[UR4][R12.64], R252 ;  /* 0x000000fc0c006986 */ /* 0x0083e8000c101904 */
[----:B------:R2:W-:Y:S04]  /*647c0*/  @P3 STG.E desc[UR4][R10.64], R231 ;  /* 0x000000e70a003986 */ /* 0x0005e8000c101904 */
[----:B-1----:R-:W3:Y:S04]  /*647d0*/  LDL.LU R252, [R1+0x1a74] ;  /* 0x001a740001fc7983 */ /* 0x002ee80000300800 */
[----:B------:R-:W4:Y:S04]  /*647e0*/  LDL.LU R166, [R1+0x15f0] ;  /* 0x0015f00001a67983 */ /* 0x000f280000300800 */
[----:B--2---:R-:W2:Y:S01]  /*647f0*/  LDL.LU R231, [R1+0x1a70] ;  /* 0x001a700001e77983 */ /* 0x004ea20000300800 */
[----:B------:R-:W-:-:S04]  /*64800*/  IMAD.WIDE R12, R167, 0x4, R2 ;  /* 0x00000004a70c7825 */ /* 0x000fc800078e0202 */
[----:B------:R-:W-:Y:S02]  /*64810*/  IMAD.WIDE R10, R167, 0x4, R4 ;  /* 0x00000004a70a7825 */ /* 0x000fe400078e0204 */
[----:B------:R-:W4:Y:S02]  /*64820*/  LDL.LU R167, [R1+0x15f8] ;  /* 0x0015f80001a77983 */ /* 0x000f240000300800 */
        /* <DEDUP_REMOVED lines=9> */
[----:B------:R-:W-:Y:S01]  /*648c0*/  ULDC UR8, c[0x0][0x22c] ;  /* 0x00008b0000087ab9 */ /* 0x000fe20000000800 */
[----:B------:R-:W-:-:S02]  /*648d0*/  ISETP.LT.AND P0, PT, R8, UR6, !P0 ;  /* 0x0000000608007c0c */ /* 0x000fc4000c701270 */
[----:B------:R-:W-:-:S03]  /*648e0*/  ISETP.GE.AND P3, PT, R0, UR8, PT ;  /* 0x0000000800007c0c */ /* 0x000fc6000bf66270 */
[----:B------:R1:W-:Y:S01]  /*648f0*/  @P4 STG.E desc[UR4][R12.64], R165 ;  /* 0x000000a50c004986 */ /* 0x0003e2000c101904 */
[----:B------:R-:W-:Y:S01]  /*64900*/  ISETP.LT.AND P4, PT, R7, UR6, !P3 ;  /* 0x0000000607007c0c */ /* 0x000fe2000df81270 */
[----:B------:R-:W-:Y:S01]  /*64910*/  VIADD R0, R6, 0x191 ;  /* 0x0000019106007836 */ /* 0x000fe20000000000 */
[----:B------:R-:W-:Y:S01]  /*64920*/  ISETP.LT.AND P3, PT, R8, UR6, !P3 ;  /* 0x0000000608007c0c */ /* 0x000fe2000df61270 */
[----:B------:R-:W-:Y:S01]  /*64930*/  ULDC UR8, c[0x0][0x22c] ;  /* 0x00008b0000087ab9 */ /* 0x000fe20000000800 */
[C---:B-1----:R-:W-:Y:S01]  /*64940*/  IMAD.WIDE R12, R228.reuse, 0x4, R2 ;  /* 0x00000004e40c7825 */ /* 0x042fe200078e0202 */
[----:B---3--:R1:W-:Y:S04]  /*64950*/  @P5 STG.E desc[UR4][R10.64], R252 ;  /* 0x000000fc0a005986 */ /* 0x0083e8000c101904 */
[----:B--2---:R2:W-:Y:S04]  /*64960*/  @P6 STG.E desc[UR4][R12.64], R231 ;  /* 0x000000e70c006986 */ /* 0x0045e8000c101904 */
[----:B-1----:R-:W3:Y:S01]  /*64970*/  LDL.LU R252, [R1+0x1a6c] ;  /* 0x001a6c0001fc7983 */ /* 0x002ee20000300800 */
[----:B------:R-:W-:-:S03]  /*64980*/  IMAD.WIDE R10, R228, 0x4, R4 ;  /* 0x00000004e40a7825 */ /* 0x000fc600078e0204 */
[----:B--2---:R-:W2:Y:S04]  /*64990*/  LDL.LU R231, [R1+0x1a68] ;  /* 0x001a680001e77983 */ /* 0x004ea80000300800 */
[----:B------:R-:W3:Y:S01]  /*649a0*/  LDL.LU R228, [R1+0x15fc] ;  /* 0x0015fc0001e47983 */ /* 0x000ee20000300800 */
[----:B----4-:R-:W-:-:S03]  /*649b0*/  IMAD.WIDE R12, R229, 0x4, R2 ;  /* 0x00000004e50c7825 */ /* 0x010fc600078e0202 */
[----:B------:R1:W-:Y:S01]  /*649c0*/  @P0 STG.E desc[UR4][R10.64], R230 ;  /* 0x000000e60a000986 */ /* 0x0003e2000c101904 */
[----:B------:R-:W-:-:S03]  /*649d0*/  ISETP.GE.AND P5, PT, R0, UR8, PT ;  /* 0x0000000800007c0c */ /* 0x000fc6000bfa6270 */
[----:B------:R4:W-:Y:S04]  /*649e0*/  @P4 STG.E desc[UR4][R12.64], R248 ;  /* 0x000000f80c004986 */ /* 0x0009e8000c101904 */
[----:B-1----:R-:W2:Y:S01]  /*649f0*/  LDL.LU R230, [R1+0x1a64] ;  /* 0x001a640001e67983 */ /* 0x002ea20000300800 */
[----:B------:R-:W-:Y:S01]  /*64a00*/  IMAD.WIDE R10, R229, 0x4, R4 ;  /* 0x00000004e50a7825 */ /* 0x000fe200078e0204 */
[----:B------:R-:W-:Y:S02]  /*64a10*/  ULDC UR8, c[0x0][0x22c] ;  /* 0x00008b0000087ab9 */ /* 0x000fe40000000800 */
[----:B------:R-:W2:Y:S01]  /*64a20*/  LDL.LU R229, [R1+0x1608] ;  /* 0x0016080001e57983 */ /* 0x000ea20000300800 */
[----:B----4-:R-:W-:-:S03]  /*64a30*/  IMAD.WIDE R12, R166, 0x4, R2 ;  /* 0x00000004a60c7825 */ /* 0x010fc600078e0202 */
[----:B------:R1:W-:Y:S01]  /*64a40*/  @P3 STG.E desc[UR4][R10.64], R244 ;  /* 0x000000f40a003986 */ /* 0x0003e2000c101904 */
[----:B------:R-:W-:Y:S02]  /*64a50*/  ISETP.LT.AND P6, PT, R7, UR6, !P5 ;  /* 0x0000000607007c0c */ /* 0x000fe4000efc1270 */
[----:B------:R-:W-:Y:S01]  /*64a60*/  ISETP.LT.AND P5, PT, R8, UR6, !P5 ;  /* 0x0000000608007c0c */ /* 0x000fe2000efa1270 */
[----:B-1----:R-:W-:Y:S02]  /*64a70*/  IMAD.WIDE R10, R166, 0x4, R4 ;  /* 0x00000004a60a7825 */ /* 0x002fe400078e0204 */
[----:B------:R-:W4:Y:S08]  /*64a80*/  LDL.LU R166, [R1+0x160c] ;  /* 0x00160c0001a67983 */ /* 0x000f300000300800 */
[----:B------:R1:W-:Y:S04]  /*64a90*/  @P6 STG.E desc[UR4][R12.64], R240 ;  /* 0x000000f00c006986 */ /* 0x0003e8000c101904 */
[----:B------:R1:W-:Y:S02]  /*64aa0*/  @P5 STG.E desc[UR4][R10.64], R236 ;  /* 0x000000ec0a005986 */ /* 0x0003e4000c101904 */
[----:B-1----:R-:W-:-:S04]  /*64ab0*/  IMAD.WIDE R12, R167, 0x4, R2 ;  /* 0x00000004a70c7825 */ /* 0x002fc800078e0202 */
[----:B------:R-:W-:Y:S02]  /*64ac0*/  IMAD.WIDE R10, R167, 0x4, R4 ;  /* 0x00000004a70a7825 */ /* 0x000fe400078e0204 */
[----:B------:R-:W4:Y:S02]  /*64ad0*/  LDL.LU R167, [R1+0x1614] ;  /* 0x0016140001a77983 */ /* 0x000f240000300800 */
[----:B------:R-:W-:-:S05]  /*64ae0*/  VIADD R0, R6, 0x192 ;  /* 0x0000019206007836 */ /* 0x000fca0000000000 */
[----:B------:R-:W-:Y:S01]  /*64af0*/  ISETP.GE.AND P0, PT, R0, UR8, PT ;  /* 0x0000000800007c0c */ /* 0x000fe2000bf06270 */
[----:B------:R-:W-:Y:S01]  /*64b00*/  VIADD R0, R6, 0x193 ;  /* 0x0000019306007836 */ /* 0x000fe20000000000 */
[----:B------:R-:W-:Y:S02]  /*64b10*/  ULDC UR8, c[0x0][0x22c] ;  /* 0x00008b0000087ab9 */ /* 0x000fe40000000800 */
[----:B------:R-:W-:Y:S02]  /*64b20*/  ISETP.LT.AND P4, PT, R7, UR6, !P0 ;  /* 0x0000000607007c0c */ /* 0x000fe4000c781270 */
[----:B------:R-:W-:Y:S02]  /*64b30*/  ISETP.LT.AND P0, PT, R8, UR6, !P0 ;  /* 0x0000000608007c0c */ /* 0x000fe4000c701270 */
[----:B------:R-:W-:Y:S01]  /*64b40*/  ISETP.GE.AND P3, PT, R0, UR8, PT ;  /* 0x0000000800007c0c */ /* 0x000fe2000bf66270 */
[----:B------:R-:W-:Y:S01]  /*64b50*/  VIADD R0, R6, 0x194 ;  /* 0x0000019406007836 */ /* 0x000fe20000000000 */
[----:B------:R-:W-:-:S02]  /*64b60*/  ULDC UR8, c[0x0][0x22c] ;  /* 0x00008b0000087ab9 */ /* 0x000fc40000000800 */
[C---:B------:R-:W-:Y:S02]  /*64b70*/  ISETP.LT.AND P6, PT, R7.reuse, UR6, !P3 ;  /* 0x0000000607007c0c */ /* 0x040fe4000dfc1270 */
[----:B------:R-:W-:Y:S02]  /*64b80*/  ISETP.LT.AND P3, PT, R8, UR6, !P3 ;  /* 0x0000000608007c0c */ /* 0x000fe4000df61270 */
[----:B------:R-:W-:Y:S01]  /*64b90*/  ISETP.GE.AND P5, PT, R0, UR8, PT ;  /* 0x0000000800007c0c */ /* 0x000fe2000bfa6270 */
[----:B------:R3:W-:Y:S01]  /*64ba0*/  @P4 STG.E desc[UR4][R12.64], R249 ;  /* 0x000000f90c004986 */ /* 0x0007e2000c101904 */
[----:B------:R-:W-:Y:S01]  /*64bb0*/  VIADD R0, R6, 0x195 ;  /* 0x0000019506007836 */ /* 0x000fe20000000000 */
[----:B------:R-:W-:Y:S01]  /*64bc0*/  ULDC UR8, c[0x0][0x22c] ;  /* 0x00008b0000087ab9 */ /* 0x000fe20000000800 */
[----:B------:R-:W-:Y:S01]  /*64bd0*/  ISETP.LT.AND P4, PT, R7, UR6, !P5 ;  /* 0x0000000607007c0c */ /* 0x000fe2000ef81270 */
[----:B------:R1:W-:Y:S01]  /*64be0*/  @P0 STG.E desc[UR4][R10.64], R245 ;  /* 0x000000f50a000986 */ /* 0x0003e2000c101904 */
[----:B------:R-:W-:-:S02]  /*64bf0*/  ISETP.LT.AND P5, PT, R8, UR6, !P5 ;  /* 0x0000000608007c0c */ /* 0x000fc4000efa1270 */
[----:B------:R-:W-:Y:S01]  /*64c00*/  ISETP.GE.AND P0, PT, R0, UR8, PT ;  /* 0x0000000800007c0c */ /* 0x000fe2000bf06270 */
[----:B---3--:R-:W-:Y:S01]  /*64c10*/  IMAD.WIDE R12, R228, 0x4, R2 ;  /* 0x00000004e40c7825 */ /* 0x008fe200078e0202 */
[----:B------:R-:W-:-:S03]  /*64c20*/  ULDC UR8, c[0x0][0x22c] ;  /* 0x00008b0000087ab9 */ /* 0x000fc60000000800 */
[----:B-1----:R-:W-:Y:S02]  /*64c30*/  IMAD.WIDE R10, R228, 0x4, R4 ;  /* 0x00000004e40a7825 */ /* 0x002fe400078e0204 */
[----:B------:R-:W3:Y:S04]  /*64c40*/  LDL.LU R228, [R1+0x1618] ;  /* 0x0016180001e47983 */ /* 0x000ee80000300800 */
[----:B------:R2:W-:Y:S04]  /*64c50*/  @P6 STG.E desc[UR4][R12.64], R241 ;  /* 0x000000f10c006986 */ /* 0x0005e8000c101904 */
[----:B------:R1:W-:Y:S01]  /*64c60*/  @P3 STG.E desc[UR4][R10.64], R237 ;  /* 0x000000ed0a003986 */ /* 0x0003e2000c101904 */
[----:B--2---:R-:W-:-:S04]  /*64c70*/  IMAD.WIDE R12, R229, 0x4, R2 ;  /* 0x00000004e50c7825 */ /* 0x004fc800078e0202 */
[----:B-1----:R-:W-:Y:S02]  /*64c80*/  IMAD.WIDE R10, R229, 0x4, R4 ;  /* 0x00000004e50a7825 */ /* 0x002fe400078e0204 */
[----:B------:R-:W2:Y:S04]  /*64c90*/  LDL.LU R229, [R1+0x161c] ;  /* 0x00161c0001e57983 */ /* 0x000ea80000300800 */
[----:B------:R4:W-:Y:S04]  /*64ca0*/  @P4 STG.E desc[UR4][R12.64], R250 ;  /* 0x000000fa0c004986 */ /* 0x0009e8000c101904 */
[----:B------:R1:W-:Y:S01]  /*64cb0*/  @P5 STG.E desc[UR4][R10.64], R246 ;  /* 0x000000f60a005986 */ /* 0x0003e2000c101904 */
[----:B------:R-:W-:-:S02]  /*64cc0*/  ISETP.LT.AND P6, PT, R7, UR6, !P0 ;  /* 0x0000000607007c0c */ /* 0x000fc4000c7c1270 */
[----:B------:R-:W-:Y:S01]  /*64cd0*/  ISETP.LT.AND P0, PT, R8, UR6, !P0 ;  /* 0x0000000608007c0c */ /* 0x000fe2000c701270 */
[----:B----4-:R-:W-:-:S04]  /*64ce0*/  IMAD.WIDE R12, R166, 0x4, R2 ;  /* 0x00000004a60c7825 */ /* 0x010fc800078e0202 */
[----:B-1----:R-:W-:Y:S02]  /*64cf0*/  IMAD.WIDE R10, R166, 0x4, R4 ;  /* 0x00000004a60a7825 */ /* 0x002fe400078e0204 */
[----:B------:R-:W4:Y:S04]  /*64d00*/  LDL.LU R166, [R1+0x1624] ;  /* 0x0016240001a67983 */ /* 0x000f280000300800 */
        /* <DEDUP_REMOVED lines=424> */
[----:B------:R-:W-:Y:S01]  /*66790*/  VIADD R9, R6, 0x1ea ;  /* 0x000001ea06097836 */ /* 0x000fe20000000000 */
[----:B------:R-:W-:Y:S01]  /*667a0*/  ULDC UR8, c[0x0][0x22c] ;  /* 0x00008b0000087ab9 */ /* 0x000fe20000000800 */
[----:B------:R-:W4:Y:S01]  /*667b0*/  LDS.128 R24, [R21] ;  /* 0x0000000015187984 */ /* 0x000f220000000c00 */
[----:B---3--:R-:W-:-:S04]  /*667c0*/  IMAD.WIDE R12, R228, 0x4, R2 ;  /* 0x00000004e40c7825 */ /* 0x008fc800078e0202 */
[----:B-1----:R-:W-:Y:S01]  /*667d0*/  IMAD.WIDE R10, R228, 0x4, R4 ;  /* 0x00000004e40a7825 */ /* 0x002fe200078e0204 */
[----:B------:R2:W-:Y:S04]  /*667e0*/  @P6 STG.E desc[UR4][R12.64], R43 ;  /* 0x0000002b0c006986 */ /* 0x0005e8000c101904 */
[----:B------:R-:W3:Y:S04]  /*667f0*/  LDL.LU R228, [R1+0x1734] ;  /* 0x0017340001e47983 */ /* 0x000ee80000300800 */
[----:B------:R1:W-:Y:S01]  /*66800*/  @P0 STG.E desc[UR4][R10.64], R39 ;  /* 0x000000270a000986 */ /* 0x0003e2000c101904 */
[----:B--2---:R-:W-:-:S04]  /*66810*/  IMAD.WIDE R12, R229, 0x4, R2 ;  /* 0x00000004e50c7825 */ /* 0x004fc800078e0202 */
[----:B-1----:R-:W-:Y:S01]  /*66820*/  IMAD.WIDE R10, R229, 0x4, R4 ;  /* 0x00000004e50a7825 */ /* 0x002fe200078e0204 */
[----:B------:R4:W-:Y:S04]  /*66830*/  @P4 STG.E desc[UR4][R12.64], R32 ;  /* 0x000000200c004986 */ /* 0x0009e8000c101904 */
[----:B------:R-:W2:Y:S04]  /*66840*/  LDL.LU R229, [R1+0x1738] ;  /* 0x0017380001e57983 */ /* 0x000ea80000300800 */
        /* <DEDUP_REMOVED lines=20> */
[----:B------:R-:W-:Y:S02]  /*66990*/  ISETP.LT.AND P6, PT, R7, UR6, !P3 ;  /* 0x0000000607007c0c */ /* 0x000fe4000dfc1270 */
[----:B------:R-:W-:-:S03]  /*669a0*/  ISETP.LT.AND P3, PT, R8, UR6, !P3 ;  /* 0x0000000608007c0c */ /* 0x000fc6000df61270 */
[----:B------:R3:W-:Y:S04]  /*669b0*/  @P4 STG.E desc[UR4][R12.64], R33 ;  /* 0x000000210c004986 */ /* 0x0007e8000c101904 */
[----:B------:R1:W-:Y:S01]  /*669c0*/  @P0 STG.E desc[UR4][R10.64], R45 ;  /* 0x0000002d0a000986 */ /* 0x0003e2000c101904 */
[----:B------:R-:W-:Y:S01]  /*669d0*/  ISETP.GE.AND P5, PT, R0, UR8, PT ;  /* 0x0000000800007c0c */ /* 0x000fe2000bfa6270 */
[----:B---3--:R-:W-:Y:S01]  /*669e0*/  IMAD.WIDE R12, R228, 0x4, R2 ;  /* 0x00000004e40c7825 */ /* 0x008fe200078e0202 */
[----:B------:R-:W-:-:S03]  /*669f0*/  ULDC UR8, c[0x0][0x22c] ;  /* 0x00008b0000087ab9 */ /* 0x000fc60000000800 */
[----:B-1----:R-:W-:Y:S02]  /*66a00*/  IMAD.WIDE R10, R228, 0x4, R4 ;  /* 0x00000004e40a7825 */ /* 0x002fe400078e0204 */
[----:B------:R-:W3:Y:S04]  /*66a10*/  LDL.LU R228, [R1+0x1720] ;  /* 0x0017200001e47983 */ /* 0x000ee80000300800 */
[----:B------:R2:W-:Y:S04]  /*66a20*/  @P6 STG.E desc[UR4][R12.64], R57 ;  /* 0x000000390c006986 */ /* 0x0005e8000c101904 */
[----:B------:R1:W-:Y:S01]  /*66a30*/  @P3 STG.E desc[UR4][R10.64], R53 ;  /* 0x000000350a003986 */ /* 0x0003e2000c101904 */
[----:B------:R-:W-:Y:S01]  /*66a40*/  ISETP.LT.AND P4, PT, R7, UR6, !P5 ;  /* 0x0000000607007c0c */ /* 0x000fe2000ef81270 */
[----:B--2---:R-:W-:-:S04]  /*66a50*/  IMAD.WIDE R12, R229, 0x4, R2 ;  /* 0x00000004e50c7825 */ /* 0x004fc800078e0202 */
[----:B------:R-:W-:Y:S02]  /*66a60*/  IMAD.WIDE R14, R229, 0x4, R4 ;  /* 0x00000004e50e7825 */ /* 0x000fe400078e0204 */
[----:B------:R-:W2:Y:S01]  /*66a70*/  LDL.LU R229, [R1+0x1710] ;  /* 0x0017100001e57983 */ /* 0x000ea20000300800 */
        /* <DEDUP_REMOVED lines=17> */
[----:B------:R-:W-:Y:S01]  /*66b90*/  ULDC UR8, c[0x0][0x22c] ;  /* 0x00008b0000087ab9 */ /* 0x000fe20000000800 */
[----:B------:R-:W-:-:S02]  /*66ba0*/  ISETP.LT.AND P4, PT, R7, UR6, !P3 ;  /* 0x0000000607007c0c */ /* 0x000fc4000df81270 */
[----:B------:R-:W-:Y:S02]  /*66bb0*/  ISETP.GE.AND P5, PT, R0, UR8, PT ;  /* 0x0000000800007c0c */ /* 0x000fe4000bfa6270 */
[----:B------:R-:W-:-:S03]  /*66bc0*/  ISETP.LT.AND P3, PT, R8, UR6, !P3 ;  /* 0x0000000608007c0c */ /* 0x000fc6000df61270 */
[----:B------:R3:W-:Y:S01]  /*66bd0*/  @P6 STG.E desc[UR4][R16.64], R58 ;  /* 0x0000003a10006986 */ /* 0x0007e2000c101904 */
[----:B------:R-:W-:Y:S01]  /*66be0*/  ISETP.LT.AND P6, PT, R7, UR6, !P5 ;  /* 0x0000000607007c0c */ /* 0x000fe2000efc1270 */
[----:B------:R-:W-:Y:S01]  /*66bf0*/  VIADD R0, R6, 0x1c8 ;  /* 0x000001c806007836 */ /* 0x000fe20000000000 */
[----:B------:R-:W-:Y:S01]  /*66c00*/  ISETP.LT.AND P5, PT, R8, UR6, !P5 ;  /* 0x0000000608007c0c */ /* 0x000fe2000efa1270 */
[----:B------:R1:W-:Y:S01]  /*66c10*/  @P0 STG.E desc[UR4][R10.64], R54 ;  /* 0x000000360a000986 */ /* 0x0003e2000c101904 */
[----:B------:R-:W-:-:S03]  /*66c20*/  ULDC UR8, c[0x0][0x22c] ;  /* 0x00008b0000087ab9 */ /* 0x000fc60000000800 */
[----:B------:R2:W-:Y:S01]  /*66c30*/  @P4 STG.E desc[UR4][R12.64], R35 ;  /* 0x000000230c004986 */ /* 0x0005e2000c101904 */
[----:B------:R-:W-:-:S03]  /*66c40*/  ISETP.GE.AND P0, PT, R0, UR8, PT ;  /* 0x0000000800007c0c */ /* 0x000fc6000bf06270 */
[----:B------:R2:W-:Y:S01]  /*66c50*/  @P3 STG.E desc[UR4][R14.64], R47 ;  /* 0x0000002f0e003986 */ /* 0x0005e2000c101904 */
[----:B------:R-:W-:Y:S01]  /*66c60*/  ISETP.LT.AND P4, PT, R7, UR6, !P0 ;  /* 0x0000000607007c0c */ /* 0x000fe2000c781270 */
        /* <DEDUP_REMOVED lines=9> */
[----:B------:R-:W2:Y:S02]  /*66d00*/  LDL.LU R229, [R1+0x16e4] ;  /* 0x0016e40001e57983 */ /* 0x000ea40000300800 */
        /* <DEDUP_REMOVED lines=173> */
[----:B------:R-:W-:Y:S01]  /*677e0*/  ISETP.GE.AND P0, PT, R0, UR8, PT ;  /* 0x0000000800007c0c */ /* 0x000fe2000bf06270 */
[----:B------:R-:W-:Y:S01]  /*677f0*/  VIADD R0, R6, 0x1db ;  /* 0x000001db06007836 */ /* 0x000fe20000000000 */
[----:B------:R-:W-:Y:S01]  /*67800*/  ULDC UR8, c[0x0][0x22c] ;  /* 0x00008b0000087ab9 */ /* 0x000fe20000000800 */
[----:B------:R-:W-:-:S03]  /*67810*/  ISETP.LT.AND P5, PT, R8, UR6, !P5 ;  /* 0x0000000608007c0c */ /* 0x000fc6000efa1270 */
[----:B------:R-:W-:Y:S02]  /*67820*/  ISETP.GE.AND P3, PT, R0, UR8, PT ;  /* 0x0000000800007c0c */ /* 0x000fe4000bf66270 */
[----:B------:R-:W-:-:S03]  /*67830*/  ISETP.LT.AND P4, PT, R7, UR6, !P0 ;  /* 0x0000000607007c0c */ /* 0x000fc6000c781270 */
[----:B------:R3:W-:Y:S01]  /*67840*/  @P6 STG.E desc[UR4][R16.64], R104 ;  /* 0x0000006810006986 */ /* 0x0007e2000c101904 */
[----:B------:R-:W-:Y:S01]  /*67850*/  ISETP.LT.AND P0, PT, R8, UR6, !P0 ;  /* 0x0000000608007c0c */ /* 0x000fe2000c701270 */
[----:B------:R-:W-:Y:S01]  /*67860*/  VIADD R0, R6, 0x1dc ;  /* 0x000001dc06007836 */ /* 0x000fe20000000000 */
[----:B------:R-:W-:Y:S01]  /*67870*/  ISETP.LT.AND P6, PT, R7, UR6, !P3 ;  /* 0x0000000607007c0c */ /* 0x000fe2000dfc1270 */
[----:B------:R-:W-:Y:S01]  /*67880*/  ULDC UR8, c[0x0][0x22c] ;  /* 0x00008b0000087ab9 */ /* 0x000fe20000000800 */
[----:B------:R-:W-:Y:S01]  /*67890*/  ISETP.LT.AND P3, PT, R8, UR6, !P3 ;  /* 0x0000000608007c0c */ /* 0x000fe2000df61270 */
[----:B------:R1:W-:Y:S04]  /*678a0*/  @P5 STG.E desc[UR4][R10.64], R100 ;  /* 0x000000640a005986 */ /* 0x0003e8000c101904 */
        /* <DEDUP_REMOVED lines=22> */
[----:B------:R-:W-:Y:S02]  /*67a10*/  VIADD R0, R6, 0x1dd ;  /* 0x000001dd06007836 */ /* 0x000fe40000000000 */
[----:B------:R-:W4:Y:S03]  /*67a20*/  LDL.LU R165, [R1+0x15f4] ;  /* 0x0015f40001a57983 */ /* 0x000f260000300800 */
[----:B------:R-:W-:Y:S01]  /*67a30*/  ISETP.GE.AND P0, PT, R0, UR8, PT ;  /* 0x0000000800007c0c */ /* 0x000fe2000bf06270 */
[----:B------:R-:W-:Y:S01]  /*67a40*/  VIADD R0, R6, 0x1de ;  /* 0x000001de06007836 */ /* 0x000fe20000000000 */
[----:B------:R-:W-:-:S02]  /*67a50*/  ULDC UR8, c[0x0][0x22c] ;  /* 0x00008b0000087ab9 */ /* 0x000fc40000000800 */
        /* <DEDUP_REMOVED lines=12> */
[----:B------:R2:W-:Y:S05]  /*67b20*/  @P0 STG.E desc[UR4][R10.64], R102 ;  /* 0x000000660a000986 */ /* 0x0005ea000c101904 */
[----:B------:R1:W-:Y:S01]  /*67b30*/  @P4 STG.E desc[UR4][R12.64], R83 ;  /* 0x000000530c004986 */ /* 0x0003e2000c101904 */
[----:B------:R-:W-:-:S03]  /*67b40*/  ISETP.GE.AND P0, PT, R0, UR8, PT ;  /* 0x0000000800007c0c */ /* 0x000fc6000bf06270 */
[----:B------:R4:W-:Y:S01]  /*67b50*/  @P3 STG.E desc[UR4][R14.64], R95 ;  /* 0x0000005f0e003986 */ /* 0x0009e2000c101904 */
[----:B------:R-:W-:Y:S01]  /*67b60*/  ISETP.LT.AND P5, PT, R8, UR6, !P5 ;  /* 0x0000000608007c0c */ /* 0x000fe2000efa1270 */
[----:B---3--:R-:W-:Y:S01]  /*67b70*/  IMAD.WIDE R16, R228, 0x4, R2 ;  /* 0x00000004e4107825 */ /* 0x008fe200078e0202 */
[----:B------:R-:W-:-:S04]  /*67b80*/  ULDC UR8, c[0x0][0x22c] ;  /* 0x00008b0000087ab9 */ /* 0x000fc80000000800 */
[----:B------:R3:W-:Y:S01]  /*67b90*/  @P6 STG.E desc[UR4][R16.64], R107 ;  /* 0x0000006b10006986 */ /* 0x0007e2000c101904 */
[----:B------:R-:W-:Y:S01]  /*67ba0*/  ISETP.LT.AND P4, PT, R7, UR6, !P0 ;  /* 0x0000000607007c0c */ /* 0x000fe2000c781270 */
[----:B------:R-:W-:-:S04]  /*67bb0*/  IMAD.WIDE R18, R228, 0x4, R4 ;  /* 0x00000004e4127825 */ /* 0x000fc800078e0204 */
[----:B--2---:R-:W-:-:S04]  /*67bc0*/  IMAD.WIDE R10, R229, 0x4, R2 ;  /* 0x00000004e50a7825 */ /* 0x004fc800078e0202 */
[----:B-1----:R-:W-:Y:S02]  /*67bd0*/  IMAD.WIDE R12, R229, 0x4, R4 ;  /* 0x00000004e50c7825 */ /* 0x002fe400078e0204 */
[----:B------:R-:W2:Y:S02]  /*67be0*/  LDL.LU R229, [R1+0x15e8] ;  /* 0x0015e80001e57983 */ /* 0x000ea40000300800 */
[----:B----4-:R-:W-:-:S04]  /*67bf0*/  IMAD.WIDE R14, R166, 0x4, R2 ;  /* 0x00000004a60e7825 */ /* 0x010fc800078e0202 */
[--C-:B---3--:R-:W-:Y:S02]  /*67c00*/  IMAD.WIDE R16, R166, 0x4, R4.reuse ;  /* 0x00000004a6107825 */ /* 0x108fe400078e0204 */
[----:B------:R-:W3:Y:S04]  /*67c10*/  LDL.LU R166, [R1+0x15e0] ;  /* 0x0015e00001a67983 */ /* 0x000ee80000300800 */
[----:B------:R1:W-:Y:S04]  /*67c20*/  @P5 STG.E desc[UR4][R18.64], R103 ;  /* 0x0000006712005986 */ /* 0x0003e8000c101904 */
[----:B------:R4:W-:Y:S04]  /*67c30*/  @P4 STG.E desc[UR4][R10.64], R96 ;  /* 0x000000600a004986 */ /* 0x0009e8000c101904 */
[----:B------:R-:W3:Y:S01]  /*67c40*/  LDL.LU R228, [R1+0x15d8] ;  /* 0x0015d80001e47983 */ /* 0x000ee20000300800 */
[----:B-1----:R-:W-:-:S04]  /*67c50*/  IMAD.WIDE R18, R167, 0x4, R4 ;  /* 0x00000004a7127825 */ /* 0x002fc800078e0204 */
[----:B----4-:R-:W-:Y:S02]  /*67c60*/  IMAD.WIDE R10, R167, 0x4, R2 ;  /* 0x00000004a70a7825 */ /* 0x010fe400078e0202 */
[----:B------:R-:W4:Y:S02]  /*67c70*/  LDL.LU R167, [R1+0x15d0] ;  /* 0x0015d00001a77983 */ /* 0x000f240000300800 */
[----:B------:R-:W-:Y:S01]  /*67c80*/  VIADD R0, R6, 0x1e1 ;  /* 0x000001e106007836 */ /* 0x000fe20000000000 */
[----:B------:R-:W-:-:S04]  /*67c90*/  ISETP.LT.AND P0, PT, R8, UR6, !P0 ;  /* 0x0000000608007c0c */ /* 0x000fc8000c701270 */
[----:B------:R-:W-:Y:S01]  /*67ca0*/  ISETP.GE.AND P3, PT, R0, UR8, PT ;  /* 0x0000000800007c0c */ /* 0x000fe2000bf66270 */
[----:B------:R-:W-:Y:S01]  /*67cb0*/  VIADD R0, R6, 0x1e2 ;  /* 0x000001e206007836 */ /* 0x000fe20000000000 */
[----:B------:R-:W-:Y:S02]  /*67cc0*/  ULDC UR8, c[0x0][0x22c] ;  /* 0x00008b0000087ab9 */ /* 0x000fe40000000800 */
[----:B------:R-:W-:Y:S02]  /*67cd0*/  ISETP.LT.AND P5, PT, R7, UR6, !P3 ;  /* 0x0000000607007c0c */ /* 0x000fe4000dfa1270 */
[----:B------:R-:W-:Y:S01]  /*67ce0*/  ISETP.GE.AND P6, PT, R0, UR8, PT ;  /* 0x0000000800007c0c */ /* 0x000fe2000bfc6270 */
[----:B------:R-:W-:Y:S01]  /*67cf0*/  VIADD R0, R6, 0x1e3 ;  /* 0x000001e306007836 */ /* 0x000fe20000000000 */
[----:B------:R-:W-:Y:S01]  /*67d00*/  ULDC UR8, c[0x0][0x22c] ;  /* 0x00008b0000087ab9 */ /* 0x000fe20000000800 */
[----:B------:R1:W-:Y:S01]  /*67d10*/  @P0 STG.E desc[UR4][R12.64], R108 ;  /* 0x0000006c0c000986 */ /* 0x0003e2000c101904 */
[----:B------:R-:W-:-:S02]  /*67d20*/  ISETP.LT.AND P3, PT, R8, UR6, !P3 ;  /* 0x0000000608007c0c */ /* 0x000fc4000df61270 */
[----:B------:R-:W-:Y:S02]  /*67d30*/  ISETP.GE.AND P0, PT, R0, UR8, PT ;  /* 0x0000000800007c0c */ /* 0x000fe4000bf06270 */
[----:B------:R-:W-:-:S03]  /*67d40*/  ISETP.LT.AND P4, PT, R7, UR6, !P6 ;  /* 0x0000000607007c0c */ /* 0x000fc6000f781270 */
[----:B------:R1:W-:Y:S01]  /*67d50*/  @P5 STG.E desc[UR4][R14.64], R120 ;  /* 0x000000780e005986 */ /* 0x0003e2000c101904 */
[----:B------:R-:W-:Y:S01]  /*67d60*/  ISETP.LT.AND P6, PT, R8, UR6, !P6 ;  /* 0x0000000608007c0c */ /* 0x000fe2000f7c1270 */
[----:B------:R-:W-:Y:S01]  /*67d70*/  VIADD R0, R6, 0x1e4 ;  /* 0x000001e406007836 */ /* 0x000fe20000000000 */
[----:B------:R-:W-:Y:S01]  /*67d80*/  ISETP.LT.AND P5, PT, R7, UR6, !P0 ;  /* 0x0000000607007c0c */ /* 0x000fe2000c7a1270 */
[----:B-1----:R-:W-:Y:S01]  /*67d90*/  IMAD.WIDE R12, R165, 0x4, R2 ;  /* 0x00000004a50c7825 */ /* 0x002fe200078e0202 */
[----:B------:R-:W-:Y:S01]  /*67da0*/  ISETP.LT.AND P0, PT, R8, UR6, !P0 ;  /* 0x0000000608007c0c */ /* 0x000fe2000c701270 */
[----:B------:R-:W-:Y:S01]  /*67db0*/  @P3 STG.E desc[UR4][R16.64], R116 ;  /* 0x0000007410003986 */ /* 0x000fe2000c101904 */
[----:B------:R-:W-:-:S03]  /*67dc0*/  ULDC UR8, c[0x0][0x22c] ;  /* 0x00008b0000087ab9 */ /* 0x000fc60000000800 */
[----:B------:R2:W-:Y:S01]  /*67dd0*/  @P4 STG.E desc[UR4][R10.64], R97 ;  /* 0x000000610a004986 */ /* 0x0005e2000c101904 */
[----:B------:R-:W-:-:S03]  /*67de0*/  IMAD.WIDE R14, R165, 0x4, R4 ;  /* 0x00000004a50e7825 */ /* 0x000fc600078e0204 */
[----:B------:R-:W4:Y:S01]  /*67df0*/  LDL.LU R165, [R1+0x15c4] ;  /* 0x0015c40001a57983 */ /* 0x000f220000300800 */
[----:B------:R-:W-:-:S03]  /*67e00*/  ISETP.GE.AND P3, PT, R0, UR8, PT ;  /* 0x0000000800007c0c */ /* 0x000fc6000bf66270 */
[----:B------:R-:W-:Y:S01]  /*67e10*/  @P6 STG.E desc[UR4][R18.64], R109 ;  /* 0x0000006d12006986 */ /* 0x000fe2000c101904 */
[----:B--2---:R-:W-:-:S03]  /*67e20*/  IMAD.WIDE R10, R229, 0x4, R2 ;  /* 0x00000004e50a7825 */ /* 0x004fc600078e0202 */
[----:B------:R3:W-:Y:S01]  /*67e30*/  @P5 STG.E desc[UR4][R12.64], R121 ;  /* 0x000000790c005986 */ /* 0x0007e2000c101904 */
[----:B------:R-:W-:Y:S01]  /*67e40*/  ULDC UR8, c[0x0][0x22c] ;  /* 0x00008b0000087ab9 */ /* 0x000fe20000000800 */
[----:B------:R-:W-:Y:S02]  /*67e50*/  IMAD.WIDE R16, R229, 0x4, R4 ;  /* 0x00000004e5107825 */ /* 0x000fe400078e0204 */
[----:B------:R1:W-:Y:S04]  /*67e60*/  @P0 STG.E desc[UR4][R14.64], R117 ;  /* 0x000000750e000986 */ /* 0x0003e8000c101904 */
[----:B------:R-:W2:Y:S01]  /*67e70*/  LDL.LU R229, [R1+0x15b8] ;  /* 0x0015b80001e57983 */ /* 0x000ea20000300800 */
[----:B------:R-:W-:Y:S02]  /*67e80*/  ISETP.LT.AND P6, PT, R7, UR6, !P3 ;  /* 0x0000000607007c0c */ /* 0x000fe4000dfc1270 */
[----:B------:R-:W-:Y:S01]  /*67e90*/  ISETP.LT.AND P3, PT, R8, UR6, !P3 ;  /* 0x0000000608007c0c */ /* 0x000fe2000df61270 */
[----:B---3--:R-:W-:-:S04]  /*67ea0*/  IMAD.WIDE R12, R166, 0x4, R2 ;  /* 0x00000004a60c7825 */ /* 0x008fc800078e0202 */
[--C-:B-1----:R-:W-:Y:S02]  /*67eb0*/  IMAD.WIDE R14, R166, 0x4, R4.reuse ;  /* 0x00000004a60e7825 */ /* 0x102fe400078e0204 */
[----:B------:R-:W3:Y:S04]  /*67ec0*/  LDL.LU R166, [R1+0x15b4] ;  /* 0x0015b40001a67983 */ /* 0x000ee80000300800 */
[----:B------:R-:W-:Y:S04]  /*67ed0*/  @P6 STG.E desc[UR4][R10.64], R98 ;  /* 0x000000620a006986 */ /* 0x000fe8000c101904 */
[----:B------:R1:W-:Y:S01]  /*67ee0*/  @P3 STG.E desc[UR4][R16.64], R110 ;  /* 0x0000006e10003986 */ /* 0x0003e2000c101904 */
[----:B----4-:R-:W-:-:S04]  /*67ef0*/  IMAD.WIDE R22, R167, 0x4, R4 ;  /* 0x00000004a7167825 */ /* 0x010fc800078e0204 */
[----:B-1----:R-:W-:Y:S02]  /*67f00*/  IMAD.WIDE R16, R167, 0x4, R2 ;  /* 0x00000004a7107825 */ /* 0x002fe400078e0202 */
        /* <DEDUP_REMOVED lines=11> */
[----:B------:R-:W-:-:S02]  /*67fc0*/  IMAD.WIDE R18, R228, 0x4, R2 ;  /* 0x00000004e4127825 */ /* 0x000fc400078e0202 */
[----:B------:R-:W-:Y:S02]  /*67fd0*/  ISETP.GE.AND P3, PT, R0, UR8, PT ;  /* 0x0000000800007c0c */ /* 0x000fe4000bf66270 */
[C---:B------:R-:W-:Y:S01]  /*67fe0*/  ISETP.LT.AND P5, PT, R8.reuse, UR6, !P5 ;  /* 0x0000000608007c0c */ /* 0x040fe2000efa1270 */
[----:B------:R1:W-:Y:S01]  /*67ff0*/  @P0 STG.E desc[UR4][R12.64], R122 ;  /* 0x0000007a0c000986 */ /* 0x0003e2000c101904 */
[C---:B------:R-:W-:Y:S02]  /*68000*/  ISETP.LT.AND P0, PT, R7.reuse, UR6, !P3 ;  /* 0x0000000607007c0c */ /* 0x040fe4000df01270 */
[----:B------:R-:W-:Y:S01]  /*68010*/  ISETP.LT.AND P3, PT, R8, UR6, !P3 ;  /* 0x0000000608007c0c */ /* 0x000fe2000df61270 */
[----:B------:R-:W-:Y:S04]  /*68020*/  @P4 STG.E desc[UR4][R14.64], R118 ;  /* 0x000000760e004986 */ /* 0x000fe8000c101904 */
[----:B------:R-:W-:Y:S01]  /*68030*/  @P6 STG.E desc[UR4][R18.64], R99 ;  /* 0x0000006312006986 */ /* 0x000fe2000c101904 */
[----:B------:R-:W-:Y:S01]  /*68040*/  ISETP.LT.AND P6, PT, R7, UR6, !P1 ;  /* 0x0000000607007c0c */ /* 0x000fe2000cfc1270 */
[----:B------:R-:W-:-:S02]  /*68050*/  IMAD.WIDE R10, R228, 0x4, R4 ;  /* 0x00000004e40a7825 */ /* 0x000fc400078e0204 */
[----:B------:R-:W4:Y:S02]  /*68060*/  LDL.LU R228, [R1+0x159c] ;  /* 0x00159c0001e47983 */ /* 0x000f240000300800 */
[C---:B-1----:R-:W-:Y:S02]  /*68070*/  IMAD.WIDE R12, R165.reuse, 0x4, R2 ;  /* 0x00000004a50c7825 */ /* 0x042fe400078e0202 */
[----:B------:R1:W-:Y:S04]  /*68080*/  @P5 STG.E desc[UR4][R10.64], R111 ;  /* 0x0000006f0a005986 */ /* 0x0003e8000c101904 */
[----:B------:R2:W-:Y:S04]  /*68090*/  @P0 STG.E desc[UR4][R16.64], R123 ;  /* 0x0000007b10000986 */ /* 0x0005e8000c101904 */
[----:B------:R-:W-:Y:S04]  /*680a0*/  @P3 STG.E desc[UR4][R22.64], R119 ;  /* 0x0000007716003986 */ /* 0x000fe8000c101904 */
[----:B------:R3:W-:Y:S01]  /*680b0*/  @P6 STG.E desc[UR4][R12.64], R112 ;  /* 0x000000700c006986 */ /* 0x0007e2000c101904 */
[----:B-1----:R-:W-:Y:S01]  /*680c0*/  IMAD.WIDE R10, R165, 0x4, R4 ;  /* 0x00000004a50a7825 */ /* 0x002fe200078e0204 */
[----:B------:R-:W-:-:S02]  /*680d0*/  ISETP.LT.AND P1, PT, R8, UR6, !P1 ;  /* 0x0000000608007c0c */ /* 0x000fc4000cf21270 */
[----:B------:R-:W-:-:S11]  /*680e0*/  ISETP.LT.AND P0, PT, R7, UR6, !P2 ;  /* 0x0000000607007c0c */ /* 0x000fd6000d701270 */
[----:B------:R4:W-:Y:S01]  /*680f0*/  @P1 STG.E desc[UR4][R10.64], R124 ;  /* 0x0000007c0a001986 */ /* 0x0009e2000c101904 */
[----:B--2---:R-:W-:-:S04]  /*68100*/  IMAD.WIDE R14, R229, 0x4, R2 ;  /* 0x00000004e50e7825 */ /* 0x004fc800078e0202 */
[----:B------:R-:W-:Y:S02]  /*68110*/  IMAD.WIDE R16, R229, 0x4, R4 ;  /* 0x00000004e5107825 */ /* 0x000fe400078e0204 */
[----:B------:R-:W2:Y:S04]  /*68120*/  LDL.LU R229, [R1+0x1594] ;  /* 0x0015940001e57983 */ /* 0x000ea80000300800 */
[----:B------:R-:W2:Y:S01]  /*68130*/  LDL.LU R165, [R1+0x158c] ;  /* 0x00158c0001a57983 */ /* 0x000ea20000300800 */
[----:B---3--:R-:W-:-:S04]  /*68140*/  IMAD.WIDE R18, R166, 0x4, R2 ;  /* 0x00000004a6127825 */ /* 0x008fc800078e0202 */
[----:B------:R-:W-:Y:S02]  /*68150*/  IMAD.WIDE R12, R166, 0x4, R4 ;  /* 0x00000004a60c7825 */ /* 0x000fe400078e0204 */
[----:B------:R-:W3:Y:S04]  /*68160*/  LDL.LU R166, [R1+0x1584] ;  /* 0x0015840001a67983 */ /* 0x000ee80000300800 */
[----:B------:R1:W-:Y:S01]  /*68170*/  @P0 STG.E desc[UR4][R14.64], R136 ;  /* 0x000000880e000986 */ /* 0x0003e2000c101904 */
[----:B----4-:R-:W-:-:S04]  /*68180*/  IMAD.WIDE R10, R167, 0x4, R2 ;  /* 0x00000004a70a7825 */ /* 0x010fc800078e0202 */
[----:B-1----:R-:W-:Y:S02]  /*68190*/  IMAD.WIDE R14, R167, 0x4, R4 ;  /* 0x00000004a70e7825 */ /* 0x002fe400078e0204 */
[----:B------:R-:W4:Y:S01]  /*681a0*/  LDL.LU R167, [R1+0x1578] ;  /* 0x0015780001a77983 */ /* 0x000f220000300800 */
[----:B------:R-:W-:Y:S01]  /*681b0*/  ISETP.GE.AND P4, PT, R9, UR7, PT ;  /* 0x0000000709007c0c */ /* 0x000fe2000bf86270 */
[----:B------:R-:W-:Y:S01]  /*681c0*/  VIADD R0, R6, 0x1eb ;  /* 0x000001eb06007836 */ /* 0x000fe20000000000 */
[----:B------:R-:W-:Y:S02]  /*681d0*/  ISETP.LT.AND P2, PT, R8, UR6, !P2 ;  /* 0x0000000608007c0c */ /* 0x000fe4000d741270 */
[----:B------:R-:W-:Y:S02]  /*681e0*/  ISETP.LT.AND P3, PT, R7, UR6, !P4 ;  /* 0x0000000607007c0c */ /* 0x000fe4000e761270 */
[----:B------:R-:W-:Y:S01]  /*681f0*/  ISETP.GE.AND P5, PT, R0, UR7, PT ;  /* 0x0000000700007c0c */ /* 0x000fe2000bfa6270 */
[----:B------:R-:W-:Y:S01]  /*68200*/  VIADD R0, R6, 0x1ec ;  /* 0x000001ec06007836 */ /* 0x000fe20000000000 */
[----:B------:R-:W-:-:S04]  /*68210*/  ISETP.LT.AND P4, PT, R8, UR6, !P4 ;  /* 0x0000000608007c0c */ /* 0x000fc8000e781270 */
[----:B------:R-:W-:-:S03]  /*68220*/  ISETP.GE.AND P6, PT, R0, UR7, PT ;  /* 0x0000000700007c0c */ /* 0x000fc6000bfc6270 */
[----:B------:R1:W-:Y:S01]  /*68230*/  @P2 STG.E desc[UR4][R16.64], R132 ;  /* 0x0000008410002986 */ /* 0x0003e2000c101904 */
[C---:B------:R-:W-:Y:S02]  /*68240*/  ISETP.LT.AND P2, PT, R7.reuse, UR6, !P5 ;  /* 0x0000000607007c0c */ /* 0x040fe4000ef41270 */
[----:B------:R-:W-:Y:S01]  /*68250*/  ISETP.LT.AND P5, PT, R8, UR6, !P5 ;  /* 0x0000000608007c0c */ /* 0x000fe2000efa1270 */
[----:B------:R-:W-:Y:S01]  /*68260*/  @P3 STG.E desc[UR4][R18.64], R113 ;  /* 0x0000007112003986 */ /* 0x000fe2000c101904 */
[----:B------:R-:W-:Y:S01]  /*68270*/  ISETP.LT.AND P3, PT, R7, UR6, !P6 ;  /* 0x0000000607007c0c */ /* 0x000fe2000f761270 */
[C---:B------:R-:W-:Y:S02]  /*68280*/  VIADD R0, R6.reuse, 0x1ed ;  /* 0x000001ed06007836 */ /* 0x040fe40000000000 */
[----:B------:R-:W-:Y:S01]  /*68290*/  VIADD R9, R6, 0x1ee ;  /* 0x000001ee06097836 */ /* 0x000fe20000000000 */
[----:B------:R1:W-:Y:S02]  /*682a0*/  @P4 STG.E desc[UR4][R12.64], R125 ;  /* 0x0000007d0c004986 */ /* 0x0003e4000c101904 */
[----:B-1----:R-:W-:-:S03]  /*682b0*/  IMAD.WIDE R16, R228, 0x4, R2 ;  /* 0x00000004e4107825 */ /* 0x002fc600078e0202 */
[----:B------:R-:W-:Y:S01]  /*682c0*/  @P2 STG.E desc[UR4][R10.64], R137 ;  /* 0x000000890a002986 */ /* 0x000fe2000c101904 */
[----:B------:R-:W-:-:S03]  /*682d0*/  ISETP.GE.AND P1, PT, R0, UR7, PT ;  /* 0x0000000700007c0c */ /* 0x000fc6000bf26270 */
[----:B------:R3:W-:Y:S01]  /*682e0*/  @P5 STG.E desc[UR4][R14.64], R133 ;  /* 0x000000850e005986 */ /* 0x0007e2000c101904 */
[----:B------:R-:W-:-:S03]  /*682f0*/  IMAD.WIDE R12, R228, 0x4, R4 ;  /* 0x00000004e40c7825 */ /* 0x000fc600078e0204 */
[----:B------:R1:W-:Y:S01]  /*68300*/  @P3 STG.E desc[UR4][R16.64], R114 ;  /* 0x0000007210003986 */ /* 0x0003e2000c101904 */
[----:B------:R-:W-:Y:S02]  /*68310*/  ISETP.GE.AND P0, PT, R9, UR7, PT ;  /* 0x0000000709007c0c */ /* 0x000fe4000bf06270 */
[C---:B------:R-:W-:Y:S02]  /*68320*/  ISETP.LT.AND P6, PT, R8.reuse, UR6, !P6 ;  /* 0x0000000608007c0c */ /* 0x040fe4000f7c1270 */
[C---:B------:R-:W-:Y:S02]  /*68330*/  ISETP.LT.AND P2, PT, R7.reuse, UR6, !P1 ;  /* 0x0000000607007c0c */ /* 0x040fe4000cf41270 */
[----:B------:R-:W-:Y:S02]  /*68340*/  ISETP.LT.AND P1, PT, R8, UR6, !P1 ;  /* 0x0000000608007c0c */ /* 0x000fe4000cf21270 */
[----:B------:R-:W-:-:S07]  /*68350*/  ISETP.LT.AND P5, PT, R7, UR6, !P0 ;  /* 0x0000000607007c0c */ /* 0x000fce000c7a1270 */
[----:B------:R-:W-:Y:S01]  /*68360*/  @P6 STG.E desc[UR4][R12.64], R126 ;  /* 0x0000007e0c006986 */ /* 0x000fe2000c101904 */
[----:B--2---:R-:W-:-:S04]  /*68370*/  IMAD.WIDE R18, R229, 0x4, R2 ;  /* 0x00000004e5127825 */ /* 0x004fc800078e0202 */
[----:B------:R-:W-:Y:S02]  /*68380*/  IMAD.WIDE R22, R229, 0x4, R4 ;  /* 0x00000004e5167825 */ /* 0x000fe400078e0204 */
[----:B------:R-:W2:Y:S04]  /*68390*/  LDL.LU R229, [R1+0x156c] ;  /* 0x00156c0001e57983 */ /* 0x000ea80000300800 */
[----:B------:R-:W2:Y:S01]  /*683a0*/  LDL.LU R228, [R1+0x1564] ;  /* 0x0015640001e47983 */ /* 0x000ea20000300800 */
[----:B---3--:R-:W-:-:S04]  /*683b0*/  IMAD.WIDE R14, R166, 0x4, R2 ;  /* 0x00000004a60e7825 */ /* 0x008fc800078e0202 */
[----:B-1----:R-:W-:Y:S02]  /*683c0*/  IMAD.WIDE R16, R166, 0x4, R4 ;  /* 0x00000004a6107825 */ /* 0x002fe400078e0204 */
[----:B------:R-:W3:Y:S02]  /*683d0*/  LDL.LU R166, [R1+0x1558] ;  /* 0x0015580001a67983 */ /* 0x000ee40000300800 */
[--C-:B------:R-:W-:Y:S02]  /*683e0*/  IMAD.WIDE R10, R165, 0x4, R2.reuse ;  /* 0x00000004a50a7825 */ /* 0x100fe400078e0202 */
[----:B------:R4:W-:Y:S04]  /*683f0*/  @P2 STG.E desc[UR4][R18.64], R138 ;  /* 0x0000008a12002986 */ /* 0x0009e8000c101904 */
[----:B------:R-:W-:Y:S04]  /*68400*/  @P1 STG.E desc[UR4][R22.64], R134 ;  /* 0x0000008616001986 */ /* 0x000fe8000c101904 */
[----:B------:R1:W-:Y:S01]  /*68410*/  @P5 STG.E desc[UR4][R10.64], R115 ;  /* 0x000000730a005986 */ /* 0x0003e2000c101904 */
[----:B----4-:R-:W-:-:S04]  /*68420*/  IMAD.WIDE R18, R167, 0x4, R2 ;  /* 0x00000004a7127825 */ /* 0x010fc800078e0202 */
[----:B-1----:R-:W-:Y:S02]  /*68430*/  IMAD.WIDE R10, R167, 0x4, R4 ;  /* 0x00000004a70a7825 */ /* 0x002fe400078e0204 */
[----:B------:R-:W4:Y:S02]  /*68440*/  LDL.LU R167, [R1+0x154c] ;  /* 0x00154c0001a77983 */ /* 0x000f240000300800 */
[C---:B------:R-:W-:Y:S02]  /*68450*/  VIADD R0, R6.reuse, 0x1ef ;  /* 0x000001ef06007836 */ /* 0x040fe40000000000 */
[----:B------:R-:W-:-:S03]  /*68460*/  VIADD R9, R6, 0x1f0 ;  /* 0x000001f006097836 */ /* 0x000fc60000000000 */
[----:B------:R-:W-:Y:S02]  /*68470*/  ISETP.GE.AND P4, PT, R0, UR7, PT ;  /* 0x0000000700007c0c */ /* 0x000fe4000bf86270 */
[----:B------:R-:W-:Y:S02]  /*68480*/  ISETP.GE.AND P3, PT, R9, UR7, PT ;  /* 0x0000000709007c0c */ /* 0x000fe4000bf66270 */
[C---:B------:R-:W-:Y:S02]  /*68490*/  ISETP.LT.AND P0, PT, R8.reuse, UR6, !P0 ;  /* 0x0000000608007c0c */ /* 0x040fe4000c701270 */
[C---:B------:R-:W-:Y:S02]  /*684a0*/  ISETP.LT.AND P1, PT, R7.reuse, UR6, !P4 ;  /* 0x0000000607007c0c */ /* 0x040fe4000e721270 */
[----:B------:R-:W-:Y:S02]  /*684b0*/  ISETP.LT.AND P4, PT, R8, UR6, !P4 ;  /* 0x0000000608007c0c */ /* 0x000fe4000e781270 */
[----:B------:R-:W-:Y:S01]  /*684c0*/  ISETP.LT.AND P2, PT, R7, UR6, !P3 ;  /* 0x0000000607007c0c */ /* 0x000fe2000df41270 */
[----:B------:R-:W-:-:S02]  /*684d0*/  VIADD R0, R6, 0x1f1 ;  /* 0x000001f106007836 */ /* 0x000fc40000000000 */
[----:B------:R-:W-:Y:S02]  /*684e0*/  IMAD.WIDE R12, R165, 0x4, R4 ;  /* 0x00000004a50c7825 */ /* 0x000fe400078e0204 */
[----:B------:R-:W4:Y:S01]  /*684f0*/  LDL.LU R165, [R1+0x1544] ;  /* 0x0015440001a57983 */ /* 0x000f220000300800 */
[----:B------:R-:W-:Y:S01]  /*68500*/  ISETP.GE.AND P6, PT, R0, UR7, PT ;  /* 0x0000000700007c0c */ /* 0x000fe2000bfc6270 */
[----:B------:R-:W-:Y:S02]  /*68510*/  VIADD R0, R6, 0x1f2 ;  /* 0x000001f206007836 */ /* 0x000fe40000000000 */
[----:B------:R2:W-:Y:S01]  /*68520*/  @P0 STG.E desc[UR4][R12.64], R127 ;  /* 0x0000007f0c000986 */ /* 0x0005e2000c101904 */
[----:B------:R-:W-:-:S03]  /*68530*/  ISETP.LT.AND P3, PT, R8, UR6, !P3 ;  /* 0x0000000608007c0c */ /* 0x000fc6000df61270 */
[----:B------:R1:W-:Y:S01]  /*68540*/  @P1 STG.E desc[UR4][R14.64], R139 ;  /* 0x0000008b0e001986 */ /* 0x0003e2000c101904 */
[----:B------:R-:W-:-:S03]  /*68550*/  ISETP.GE.AND P5, PT, R0, UR7, PT ;  /* 0x0000000700007c0c */ /* 0x000fc6000bfa6270 */
[----:B------:R-:W-:Y:S04]  /*68560*/  @P4 STG.E desc[UR4][R16.64], R135 ;  /* 0x0000008710004986 */ /* 0x000fe8000c101904 */
[----:B------:R3:W-:Y:S01]  /*68570*/  @P2 STG.E desc[UR4][R18.64], R128 ;  /* 0x0000008012002986 */ /* 0x0007e2000c101904 */
[C---:B------:R-:W-:Y:S02]  /*68580*/  ISETP.LT.AND P2, PT, R7.reuse, UR6, !P6 ;  /* 0x0000000607007c0c */ /* 0x040fe4000f741270 */
[C---:B------:R-:W-:Y:S02]  /*68590*/  ISETP.LT.AND P6, PT, R8.reuse, UR6, !P6 ;  /* 0x0000000608007c0c */ /* 0x040fe4000f7c1270 */
[----:B------:R-:W-:Y:S02]  /*685a0*/  ISETP.LT.AND P4, PT, R7, UR6, !P5 ;  /* 0x0000000607007c0c */ /* 0x000fe4000ef81270 */
[----:B------:R-:W-:Y:S01]  /*685b0*/  ISETP.LT.AND P5, PT, R8, UR6, !P5 ;  /* 0x0000000608007c0c */ /* 0x000fe2000efa1270 */
[----:B------:R3:W-:Y:S01]  /*685c0*/  @P3 STG.E desc[UR4][R10.64], R140 ;  /* 0x0000008c0a003986 */ /* 0x0007e2000c101904 */
[----:B--2---:R-:W-:-:S04]  /*685d0*/  IMAD.WIDE R12, R229, 0x4, R2 ;  /* 0x00000004e50c7825 */ /* 0x004fc800078e0202 */
[----:B-1----:R-:W-:Y:S02]  /*685e0*/  IMAD.WIDE R14, R229, 0x4, R4 ;  /* 0x00000004e50e7825 */ /* 0x002fe400078e0204 */
[----:B------:R-:W2:Y:S02]  /*685f0*/  LDL.LU R229, [R1+0x153c] ;  /* 0x00153c0001e57983 */ /* 0x000ea40000300800 */
[----:B---3--:R-:W-:-:S04]  /*68600*/  IMAD.WIDE R18, R166, 0x4, R2 ;  /* 0x00000004a6127825 */ /* 0x008fc800078e0202 */
[----:B------:R-:W-:Y:S02]  /*68610*/  IMAD.WIDE R22, R166, 0x4, R4 ;  /* 0x00000004a6167825 */ /* 0x000fe400078e0204 */
[----:B------:R-:W3:Y:S02]  /*68620*/  LDL.LU R166, [R1+0x1534] ;  /* 0x0015340001a67983 */ /* 0x000ee40000300800 */
[C---:B------:R-:W-:Y:S02]  /*68630*/  IMAD.WIDE R16, R228.reuse, 0x4, R2 ;  /* 0x00000004e4107825 */ /* 0x040fe400078e0202 */
[----:B------:R4:W-:Y:S02]  /*68640*/  @P2 STG.E desc[UR4][R12.64], R152 ;  /* 0x000000980c002986 */ /* 0x0009e4000c101904 */
[----:B------:R-:W-:Y:S02]  /*68650*/  IMAD.WIDE R10, R228, 0x4, R4 ;  /* 0x00000004e40a7825 */ /* 0x000fe400078e0204 */
[----:B------:R-:W-:Y:S04]  /*68660*/  @P6 STG.E desc[UR4][R14.64], R156 ;  /* 0x0000009c0e006986 */ /* 0x000fe8000c101904 */
[----:B------:R-:W-:Y:S04]  /*68670*/  @P4 STG.E desc[UR4][R16.64], R129 ;  /* 0x0000008110004986 */ /* 0x000fe8000c101904 */
[----:B------:R1:W-:Y:S04]  /*68680*/  @P5 STG.E desc[UR4][R10.64], R141 ;  /* 0x0000008d0a005986 */ /* 0x0003e8000c101904 */
[----:B------:R-:W3:Y:S01]  /*68690*/  LDL.LU R228, [R1+0x1528] ;  /* 0x0015280001e47983 */ /* 0x000ee20000300800 */
[----:B----4-:R-:W-:-:S04]  /*686a0*/  IMAD.WIDE R12, R167, 0x4, R2 ;  /* 0x00000004a70c7825 */ /* 0x010fc800078e0202 */
[----:B-1----:R-:W-:Y:S02]  /*686b0*/  IMAD.WIDE R10, R167, 0x4, R4 ;  /* 0x00000004a70a7825 */ /* 0x002fe400078e0204 */
[----:B------:R-:W4:Y:S02]  /*686c0*/  LDL.LU R167, [R1+0x151c] ;  /* 0x00151c0001a77983 */ /* 0x000f240000300800 */
[----:B------:R-:W-:-:S05]  /*686d0*/  VIADD R0, R6, 0x1f3 ;  /* 0x000001f306007836 */ /* 0x000fca0000000000 */
[----:B------:R-:W-:Y:S01]  /*686e0*/  ISETP.GE.AND P0, PT, R0, UR7, PT ;  /* 0x0000000700007c0c */ /* 0x000fe2000bf06270 */
[----:B------:R-:W-:-:S03]  /*686f0*/  VIADD R9, R6, 0x1f4 ;  /* 0x000001f406097836 */ /* 0x000fc60000000000 */
[----:B------:R-:W-:Y:S01]  /*68700*/  ISETP.LT.AND P2, PT, R7, UR6, !P0 ;  /* 0x0000000607007c0c */ /* 0x000fe2000c741270 */
[----:B------:R-:W-:Y:S01]  /*68710*/  VIADD R0, R6, 0x1f5 ;  /* 0x000001f506007836 */ /* 0x000fe20000000000 */
[----:B------:R-:W-:Y:S02]  /*68720*/  ISETP.GE.AND P1, PT, R9, UR7, PT ;  /* 0x0000000709007c0c */ /* 0x000fe4000bf26270 */
[----:B------:R-:W-:Y:S02]  /*68730*/  ISETP.LT.AND P0, PT, R8, UR6, !P0 ;  /* 0x0000000608007c0c */ /* 0x000fe4000c701270 */
[----:B------:R-:W-:Y:S02]  /*68740*/  ISETP.GE.AND P3, PT, R0, UR7, PT ;  /* 0x0000000700007c0c */ /* 0x000fe4000bf66270 */
[----:B------:R-:W-:Y:S02]  /*68750*/  ISETP.LT.AND P6, PT, R7, UR6, !P1 ;  /* 0x0000000607007c0c */ /* 0x000fe4000cfc1270 */
[----:B------:R-:W-:-:S03]  /*68760*/  ISETP.LT.AND P1, PT, R8, UR6, !P1 ;  /* 0x0000000608007c0c */ /* 0x000fc6000cf21270 */
[----:B------:R2:W-:Y:S01]  /*68770*/  @P2 STG.E desc[UR4][R18.64], R153 ;  /* 0x0000009912002986 */ /* 0x0005e2000c101904 */
[----:B------:R-:W-:Y:S01]  /*68780*/  ISETP.LT.AND P2, PT, R7, UR6, !P3 ;  /* 0x0000000607007c0c */ /* 0x000fe2000df41270 */
[----:B------:R-:W-:Y:S02]  /*68790*/  IMAD.WIDE R14, R165, 0x4, R2 ;  /* 0x00000004a50e7825 */ /* 0x000fe400078e0202 */
[----:B------:R-:W-:Y:S02]  /*687a0*/  @P0 STG.E desc[UR4][R22.64], R157 ;  /* 0x0000009d16000986 */ /* 0x000fe4000c101904 */
[----:B------:R-:W-:Y:S02]  /*687b0*/  VIADD R9, R6, 0x1f6 ;  /* 0x000001f606097836 */ /* 0x000fe40000000000 */
[----:B------:R1:W-:Y:S04]  /*687c0*/  @P6 STG.E desc[UR4][R12.64], R130 ;  /* 0x000000820c006986 */ /* 0x0003e8000c101904 */
[----:B------:R3:W-:Y:S01]  /*687d0*/  @P1 STG.E desc[UR4][R10.64], R142 ;  /* 0x0000008e0a001986 */ /* 0x0007e2000c101904 */
[----:B------:R-:W-:-:S03]  /*687e0*/  ISETP.GE.AND P4, PT, R9, UR7, PT ;  /* 0x0000000709007c0c */ /* 0x000fc6000bf86270 */
[----:B------:R3:W-:Y:S01]  /*687f0*/  @P2 STG.E desc[UR4][R14.64], R154 ;  /* 0x0000009a0e002986 */ /* 0x0007e2000c101904 */
[----:B------:R-:W-:Y:S02]  /*68800*/  ISETP.LT.AND P3, PT, R8, UR6, !P3 ;  /* 0x0000000608007c0c */ /* 0x000fe4000df61270 */
[----:B------:R-:W-:Y:S01]  /*68810*/  ISETP.LT.AND P6, PT, R7, UR6, !P4 ;  /* 0x0000000607007c0c */ /* 0x000fe2000e7c1270 */
[----:B------:R-:W-:-:S10]  /*68820*/  IMAD.WIDE R16, R165, 0x4, R4 ;  /* 0x00000004a5107825 */ /* 0x000fd400078e0204 */
[----:B------:R-:W-:Y:S01]  /*68830*/  @P3 STG.E desc[UR4][R16.64], R158 ;  /* 0x0000009e10003986 */ /* 0x000fe2000c101904 */
[----:B--2---:R-:W-:-:S04]  /*68840*/  IMAD.WIDE R18, R229, 0x4, R2 ;  /* 0x00000004e5127825 */ /* 0x004fc800078e0202 */
[----:B-1----:R-:W-:Y:S02]  /*68850*/  IMAD.WIDE R12, R229, 0x4, R4 ;  /* 0x00000004e50c7825 */ /* 0x002fe400078e0204 */
[----:B------:R-:W2:Y:S02]  /*68860*/  LDL.LU R229, [R1+0x1518] ;  /* 0x0015180001e57983 */ /* 0x000ea40000300800 */
[----:B---3--:R-:W-:-:S04]  /*68870*/  IMAD.WIDE R10, R166, 0x4, R2 ;  /* 0x00000004a60a7825 */ /* 0x008fc800078e0202 */
[----:B------:R-:W-:Y:S02]  /*68880*/  IMAD.WIDE R14, R166, 0x4, R4 ;  /* 0x00000004a60e7825 */ /* 0x000fe400078e0204 */
[----:B------:R-:W3:Y:S04]  /*68890*/  LDL.LU R166, [R1+0x150c] ;  /* 0x00150c0001a67983 */ /* 0x000ee80000300800 */
[----:B------:R4:W-:Y:S02]  /*688a0*/  @P6 STG.E desc[UR4][R18.64], R131 ;  /* 0x0000008312006986 */ /* 0x0009e4000c101904 */
[----:B----4-:R-:W-:-:S04]  /*688b0*/  IMAD.WIDE R18, R167, 0x4, R2 ;  /* 0x00000004a7127825 */ /* 0x010fc800078e0202 */
[----:B------:R-:W-:Y:S02]  /*688c0*/  IMAD.WIDE R20, R167, 0x4, R4 ;  /* 0x00000004a7147825 */ /* 0x000fe400078e0204 */
[----:B------:R-:W4:Y:S02]  /*688d0*/  LDL.LU R167, [R1+0x1740] ;  /* 0x0017400001a77983 */ /* 0x000f240000300800 */
[----:B------:R-:W-:Y:S01]  /*688e0*/  VIADD R0, R6, 0x1f7 ;  /* 0x000001f706007836 */ /* 0x000fe20000000000 */
[----:B------:R-:W-:-:S04]  /*688f0*/  ISETP.LT.AND P4, PT, R8, UR6, !P4 ;  /* 0x0000000608007c0c */ /* 0x000fc8000e781270 */
[----:B------:R-:W-:Y:S01]  /*68900*/  ISETP.GE.AND P5, PT, R0, UR7, PT ;  /* 0x0000000700007c0c */ /* 0x000fe2000bfa6270 */
[----:B------:R-:W-:-:S05]  /*68910*/  VIADD R0, R6, 0x1f8 ;  /* 0x000001f806007836 */ /* 0x000fca0000000000 */
[----:B------:R-:W-:Y:S01]  /*68920*/  ISETP.GE.AND P0, PT, R0, UR7, PT ;  /* 0x0000000700007c0c */ /* 0x000fe2000bf06270 */
[----:B------:R-:W-:Y:S01]  /*68930*/  VIADD R0, R6, 0x1f9 ;  /* 0x000001f906007836 */ /* 0x000fe20000000000 */
[C---:B------:R-:W-:Y:S02]  /*68940*/  ISETP.LT.AND P2, PT, R7.reuse, UR6, !P5 ;  /* 0x0000000607007c0c */ /* 0x040fe4000ef41270 */
[----:B------:R-:W-:Y:S02]  /*68950*/  ISETP.LT.AND P5, PT, R8, UR6, !P5 ;  /* 0x0000000608007c0c */ /* 0x000fe4000efa1270 */
[----:B------:R-:W-:Y:S01]  /*68960*/  ISETP.GE.AND P1, PT, R0, UR7, PT ;  /* 0x0000000700007c0c */ /* 0x000fe2000bf26270 */
[----:B------:R-:W-:Y:S01]  /*68970*/  VIADD R0, R6, 0x1fa ;  /* 0x000001fa06007836 */ /* 0x000fe20000000000 */
[----:B------:R-:W-:Y:S01]  /*68980*/  ISETP.LT.AND P6, PT, R7, UR6, !P0 ;  /* 0x0000000607007c0c */ /* 0x000fe2000c7c1270 */
[----:B------:R1:W-:Y:S01]  /*68990*/  @P4 STG.E desc[UR4][R12.64], R143 ;  /* 0x0000008f0c004986 */ /* 0x0003e2000c101904 */
[----:B------:R-:W-:-:S02]  /*689a0*/  ISETP.LT.AND P0, PT, R8, UR6, !P0 ;  /* 0x0000000608007c0c */ /* 0x000fc4000c701270 */
[----:B------:R-:W-:Y:S02]  /*689b0*/  ISETP.LT.AND P4, PT, R7, UR6, !P1 ;  /* 0x0000000607007c0c */ /* 0x000fe4000cf81270 */
[----:B------:R-:W-:Y:S02]  /*689c0*/  ISETP.LT.AND P1, PT, R8, UR6, !P1 ;  /* 0x0000000608007c0c */ /* 0x000fe4000cf21270 */
[----:B------:R-:W-:Y:S01]  /*689d0*/  ISETP.GE.AND P3, PT, R0, UR7, PT ;  /* 0x0000000700007c0c */ /* 0x000fe2000bf66270 */
[----:B------:R-:W-:Y:S01]  /*689e0*/  VIADD R0, R6, 0x1fb ;  /* 0x000001fb06007836 */ /* 0x000fe20000000000 */
[----:B------:R-:W-:Y:S01]  /*689f0*/  @P2 STG.E desc[UR4][R10.64], R155 ;  /* 0x0000009b0a002986 */ /* 0x000fe2000c101904 */
[----:B------:R-:W-:-:S03]  /*68a00*/  IMAD.WIDE R16, R228, 0x4, R2 ;  /* 0x00000004e4107825 */ /* 0x000fc600078e0202 */
[----:B------:R-:W-:Y:S01]  /*68a10*/  ISETP.GE.AND P2, PT, R0, UR7, PT ;  /* 0x0000000700007c0c */ /* 0x000fe2000bf46270 */
[----:B-1----:R-:W-:Y:S01]  /*68a20*/  IMAD.WIDE R12, R228, 0x4, R4 ;  /* 0x00000004e40c7825 */ /* 0x002fe200078e0204 */
[----:B------:R-:W-:Y:S03]  /*68a30*/  @P5 STG.E desc[UR4][R14.64], R159 ;  /* 0x0000009f0e005986 */ /* 0x000fe6000c101904 */
[----:B------:R-:W-:Y:S01]  /*68a40*/  VIADD R0, R6, 0x1fc ;  /* 0x000001fc06007836 */ /* 0x000fe20000000000 */
[----:B------:R-:W-:Y:S01]  /*68a50*/  @P6 STG.E desc[UR4][R16.64], R144 ;  /* 0x0000009010006986 */ /* 0x000fe2000c101904 */
[----:B------:R-:W-:-:S03]  /*68a60*/  ISETP.LT.AND P6, PT, R7, UR6, !P3 ;  /* 0x0000000607007c0c */ /* 0x000fc6000dfc1270 */
[----:B------:R-:W-:Y:S01]  /*68a70*/  @P0 STG.E desc[UR4][R12.64], R160 ;  /* 0x000000a00c000986 */ /* 0x000fe2000c101904 */
[----:B------:R-:W-:Y:S02]  /*68a80*/  ISETP.GE.AND P5, PT, R0, UR7, PT ;  /* 0x0000000700007c0c */ /* 0x000fe4000bfa6270 */
[C---:B------:R-:W-:Y:S01]  /*68a90*/  ISETP.LT.AND P3, PT, R8.reuse, UR6, !P3 ;  /* 0x0000000608007c0c */ /* 0x040fe2000df61270 */
[----:B------:R1:W-:Y:S04]  /*68aa0*/  @P4 STG.E desc[UR4][R18.64], R148 ;  /* 0x0000009412004986 */ /* 0x0003e8000c101904 */
[----:B------:R-:W-:Y:S01]  /*68ab0*/  @P1 STG.E desc[UR4][R20.64], R24 ;  /* 0x0000001814001986 */ /* 0x000fe2000c101904 */
[----:B------:R-:W-:Y:S02]  /*68ac0*/  ISETP.LT.AND P1, PT, R7, UR6, !P2 ;  /* 0x0000000607007c0c */ /* 0x000fe4000d721270 */
[----:B------:R-:W-:-:S02]  /*68ad0*/  ISETP.LT.AND P2, PT, R8, UR6, !P2 ;  /* 0x0000000608007c0c */ /* 0x000fc4000d741270 */
[----:B------:R-:W-:Y:S01]  /*68ae0*/  ISETP.LT.AND P4, PT, R7, UR6, !P5 ;  /* 0x0000000607007c0c */ /* 0x000fe2000ef81270 */
[C---:B------:R-:W-:Y:S02]  /*68af0*/  VIADD R9, R6.reuse, 0x1fd ;  /* 0x000001fd06097836 */ /* 0x040fe40000000000 */
[C---:B------:R-:W-:Y:S02]  /*68b00*/  VIADD R0, R6.reuse, 0x1fe ;  /* 0x000001fe06007836 */ /* 0x040fe40000000000 */
[----:B------:R-:W-:Y:S01]  /*68b10*/  VIADD R6, R6, 0x1ff ;  /* 0x000001ff06067836 */ /* 0x000fe20000000000 */
[----:B------:R-:W-:Y:S01]  /*68b20*/  ISETP.GE.AND P0, PT, R9, UR7, PT ;  /* 0x0000000709007c0c */ /* 0x000fe2000bf06270 */
[----:B-1----:R-:W-:Y:S01]  /*68b30*/  IMAD.WIDE R18, R252, 0x4, R2 ;  /* 0x00000004fc127825 */ /* 0x002fe200078e0202 */
[----:B------:R-:W-:-:S03]  /*68b40*/  ISETP.LT.AND P5, PT, R8, UR6, !P5 ;  /* 0x0000000608007c0c */ /* 0x000fc6000efa1270 */
[----:B--2---:R-:W-:-:S04]  /*68b50*/  IMAD.WIDE R10, R229, 0x4, R2 ;  /* 0x00000004e50a7825 */ /* 0x004fc800078e0202 */
[----:B------:R-:W-:Y:S01]  /*68b60*/  IMAD.WIDE R12, R229, 0x4, R4 ;  /* 0x00000004e50c7825 */ /* 0x000fe200078e0204 */
[----:B------:R1:W-:Y:S01]  /*68b70*/  @P6 STG.E desc[UR4][R10.64], R145 ;  /* 0x000000910a006986 */ /* 0x0003e2000c101904 */
[----:B------:R-:W-:-:S03]  /*68b80*/  ISETP.GE.AND P6, PT, R0, UR7, PT ;  /* 0x0000000700007c0c */ /* 0x000fc6000bfc6270 */
[----:B------:R2:W-:Y:S01]  /*68b90*/  @P3 STG.E desc[UR4][R12.64], R161 ;  /* 0x000000a10c003986 */ /* 0x0005e2000c101904 */
[----:B---3--:R-:W-:-:S04]  /*68ba0*/  IMAD.WIDE R14, R166, 0x4, R2 ;  /* 0x00000004a60e7825 */ /* 0x008fc800078e0202 */
[----:B------:R-:W-:Y:S01]  /*68bb0*/  IMAD.WIDE R16, R166, 0x4, R4 ;  /* 0x00000004a6107825 */ /* 0x000fe200078e0204 */
[----:B------:R3:W-:Y:S01]  /*68bc0*/  @P1 STG.E desc[UR4][R14.64], R149 ;  /* 0x000000950e001986 */ /* 0x0007e2000c101904 */
[----:B------:R-:W-:-:S03]  /*68bd0*/  ISETP.GE.AND P3, PT, R6, UR7, PT ;  /* 0x0000000706007c0c */ /* 0x000fc6000bf66270 */
[----:B------:R3:W-:Y:S01]  /*68be0*/  @P2 STG.E desc[UR4][R16.64], R25 ;  /* 0x0000001910002986 */ /* 0x0007e2000c101904 */
[C---:B------:R-:W-:Y:S02]  /*68bf0*/  ISETP.LT.AND P2, PT, R7.reuse, UR6, !P0 ;  /* 0x0000000607007c0c */ /* 0x040fe4000c741270 */
[C---:B------:R-:W-:Y:S01]  /*68c00*/  ISETP.LT.AND P0, PT, R8.reuse, UR6, !P0 ;  /* 0x0000000608007c0c */ /* 0x040fe2000c701270 */
[----:B------:R3:W-:Y:S01]  /*68c10*/  @P4 STG.E desc[UR4][R18.64], R146 ;  /* 0x0000009212004986 */ /* 0x0007e2000c101904 */
[C---:B------:R-:W-:Y:S02]  /*68c20*/  ISETP.LT.AND P4, PT, R7.reuse, UR6, !P6 ;  /* 0x0000000607007c0c */ /* 0x040fe4000f781270 */
[C---:B------:R-:W-:Y:S02]  /*68c30*/  ISETP.LT.AND P6, PT, R8.reuse, UR6, !P6 ;  /* 0x0000000608007c0c */ /* 0x040fe4000f7c1270 */
[----:B------:R-:W-:Y:S02]  /*68c40*/  ISETP.LT.AND P1, PT, R7, UR6, !P3 ;  /* 0x0000000607007c0c */ /* 0x000fe4000df21270 */
[----:B------:R-:W-:Y:S01]  /*68c50*/  ISETP.LT.AND P3, PT, R8, UR6, !P3 ;  /* 0x0000000608007c0c */ /* 0x000fe2000df61270 */
[----:B------:R-:W-:-:S04]  /*68c60*/  IMAD.WIDE R6, R252, 0x4, R4 ;  /* 0x00000004fc067825 */ /* 0x000fc800078e0204 */
[C---:B------:R-:W-:Y:S01]  /*68c70*/  IMAD.WIDE R8, R231.reuse, 0x4, R2 ;  /* 0x00000004e7087825 */ /* 0x040fe200078e0202 */
[----:B------:R3:W-:Y:S03]  /*68c80*/  @P5 STG.E desc[UR4][R6.64], R162 ;  /* 0x000000a206005986 */ /* 0x0007e6000c101904 */
[----:B-1----:R-:W-:Y:S01]  /*68c90*/  IMAD.WIDE R10, R231, 0x4, R4 ;  /* 0x00000004e70a7825 */ /* 0x002fe200078e0204 */
[----:B------:R3:W-:Y:S03]  /*68ca0*/  @P2 STG.E desc[UR4][R8.64], R150 ;  /* 0x0000009608002986 */ /* 0x0007e6000c101904 */
[C---:B--2---:R-:W-:Y:S01]  /*68cb0*/  IMAD.WIDE R12, R230.reuse, 0x4, R2 ;  /* 0x00000004e60c7825 */ /* 0x044fe200078e0202 */
[----:B------:R3:W-:Y:S03]  /*68cc0*/  @P0 STG.E desc[UR4][R10.64], R26 ;  /* 0x0000001a0a000986 */ /* 0x0007e6000c101904 */
[----:B------:R-:W-:Y:S01]  /*68cd0*/  IMAD.WIDE R230, R230, 0x4, R4 ;  /* 0x00000004e6e67825 */ /* 0x000fe200078e0204 */
[----:B------:R3:W-:Y:S03]  /*68ce0*/  @P4 STG.E desc[UR4][R12.64], R147 ;  /* 0x000000930c004986 */ /* 0x0007e6000c101904 */
[C---:B----4-:R-:W-:Y:S01]  /*68cf0*/  IMAD.WIDE R2, R167.reuse, 0x4, R2 ;  /* 0x00000004a7027825 */ /* 0x050fe200078e0202 */
[----:B------:R3:W-:Y:S04]  /*68d00*/  @P6 STG.E desc[UR4][R230.64], R163 ;  /* 0x000000a3e6006986 */ /* 0x0007e8000c101904 */
[----:B------:R3:W-:Y:S01]  /*68d10*/  @P1 STG.E desc[UR4][R2.64], R151 ;  /* 0x0000009702001986 */ /* 0x0007e2000c101904 */
[----:B------:R-:W-:Y:S01]  /*68d20*/  IMAD.WIDE R4, R167, 0x4, R4 ;  /* 0x00000004a7047825 */ /* 0x000fe200078e0204 */
[----:B------:R-:W-:Y:S06]  /*68d30*/  @!P3 EXIT ;  /* 0x000000000000b94d */ /* 0x000fec0003800000 */
[----:B------:R-:W-:Y:S01]  /*68d40*/  STG.E desc[UR4][R4.64], R27 ;  /* 0x0000001b04007986 */ /* 0x000fe2000c101904 */
[----:B------:R-:W-:Y:S05]  /*68d50*/  EXIT ;  /* 0x000000000000794d */ /* 0x000fea0003800000 */
.L_x_2:
[----:B------:R-:W-:-:S00]  /*68d60*/  BRA `(.L_x_2) ;  /* 0xfffffffc00fc7947 */ /* 0x000fc0000383ffff */
[----:B------:R-:W-:-:S00]  /*68d70*/  NOP ;  /* 0x0000000000007918 */ /* 0x000fc00000000000 */
        /* <DEDUP_REMOVED lines=8> */
.L_x_3:


//--------------------- .nv.shared.matmul_kernel  --------------------------
	.section	.nv.shared.matmul_kernel,"aw",@nobits
	.sectionflags	@""
	.align	16
	.zero		1024


//--------------------- .nv.shared.reserved.0     --------------------------
	.section	.nv.shared.reserved.0,"aw",@nobits
	.weak		__nv_reservedSMEM_offset_0_alias
	.size		__nv_reservedSMEM_offset_0_alias, 0, 0
	.other		__nv_reservedSMEM_offset_0_alias,@"STO_CUDA_RESERVED_SHARED STV_DEFAULT"
__nv_reservedSMEM_offset_0_alias:
	.zero		0


//--------------------- .nv.constant0.matmul_kernel --------------------------
	.section	.nv.constant0.matmul_kernel,"a",@progbits
	.sectionflags	@""
	.align	4
.nv.constant0.matmul_kernel:
	.zero		608


//--------------------- SYMBOLS --------------------------

	.type		.nv.reservedSmem.offset0,@object
	.size		.nv.reservedSmem.offset0,0x4
